//
// Generated by NVIDIA NVVM Compiler
//
// Compiler Build ID: CL-36424714
// Cuda compilation tools, release 13.0, V13.0.88
// Based on NVVM 20.0.0
//

.version 9.0
.target sm_100
.address_size 64

	// .globl	_Z29LayerNormRowReduceInToOutWarpIff6MeanOpIffE6IvarOpIffEEvPKT_iiPT0_S8_T1_T2_
// _ZZ25LayerNormRowReduceInToOutIff6MeanOpIffE6IvarOpIffEEvPKT_iiPT0_S8_T1_T2_E12temp_storage has been demoted
// _ZZ26LayerNormRowReduceInToTempIff6MeanOpIffEEvPKT_iiPT0_T1_E12temp_storage has been demoted
// _ZZ27LayerNormRowReduceTempToOutIf6MeanOpIffEEvPKT_iiPS2_T0_E12temp_storage has been demoted
// _ZZ26LayerNormRowReduceInToTempIff6IvarOpIffEEvPKT_iiPT0_T1_E12temp_storage has been demoted
// _ZZ27LayerNormRowReduceTempToOutIf6IvarOpIffEEvPKT_iiPS2_T0_E12temp_storage has been demoted
// _ZZ25LayerNormRowReduceInToOutIff6DvarOpIffE7DmeanOpIffEEvPKT_iiPT0_S8_T1_T2_E12temp_storage has been demoted
// _ZZ26LayerNormRowReduceInToTempIff6DvarOpIffEEvPKT_iiPT0_T1_E12temp_storage has been demoted
// _ZZ27LayerNormRowReduceTempToOutIf6DvarOpIffEEvPKT_iiPS2_T0_E12temp_storage has been demoted
// _ZZ26LayerNormRowReduceInToTempIff7DmeanOpIffEEvPKT_iiPT0_T1_E12temp_storage has been demoted
// _ZZ27LayerNormRowReduceTempToOutIf7DmeanOpIffEEvPKT_iiPS2_T0_E12temp_storage has been demoted
.global .align 1 .b8 _ZN34_INTERNAL_50cfee54_4_k_cu_409aa7074cuda3std3__45__cpo5beginE[1];
.global .align 1 .b8 _ZN34_INTERNAL_50cfee54_4_k_cu_409aa7074cuda3std3__45__cpo3endE[1];
.global .align 1 .b8 _ZN34_INTERNAL_50cfee54_4_k_cu_409aa7074cuda3std3__45__cpo6cbeginE[1];
.global .align 1 .b8 _ZN34_INTERNAL_50cfee54_4_k_cu_409aa7074cuda3std3__45__cpo4cendE[1];
.global .align 1 .b8 _ZN34_INTERNAL_50cfee54_4_k_cu_409aa7074cuda3std3__45__cpo6rbeginE[1];
.global .align 1 .b8 _ZN34_INTERNAL_50cfee54_4_k_cu_409aa7074cuda3std3__45__cpo4rendE[1];
.global .align 1 .b8 _ZN34_INTERNAL_50cfee54_4_k_cu_409aa7074cuda3std3__45__cpo7crbeginE[1];
.global .align 1 .b8 _ZN34_INTERNAL_50cfee54_4_k_cu_409aa7074cuda3std3__45__cpo5crendE[1];
.global .align 1 .b8 _ZN34_INTERNAL_50cfee54_4_k_cu_409aa7074cuda3std3__436_GLOBAL__N__50cfee54_4_k_cu_409aa7076ignoreE[1];
.global .align 1 .b8 _ZN34_INTERNAL_50cfee54_4_k_cu_409aa7074cuda3std3__419piecewise_constructE[1];
.global .align 1 .b8 _ZN34_INTERNAL_50cfee54_4_k_cu_409aa7074cuda3std3__48in_placeE[1];
.global .align 1 .b8 _ZN34_INTERNAL_50cfee54_4_k_cu_409aa7074cuda3std3__420unreachable_sentinelE[1];
.global .align 1 .b8 _ZN34_INTERNAL_50cfee54_4_k_cu_409aa7074cuda3std6ranges3__45__cpo4swapE[1];
.global .align 1 .b8 _ZN34_INTERNAL_50cfee54_4_k_cu_409aa7074cuda3std6ranges3__45__cpo9iter_moveE[1];
.global .align 1 .b8 _ZN34_INTERNAL_50cfee54_4_k_cu_409aa7074cuda3std6ranges3__45__cpo5beginE[1];
.global .align 1 .b8 _ZN34_INTERNAL_50cfee54_4_k_cu_409aa7074cuda3std6ranges3__45__cpo3endE[1];
.global .align 1 .b8 _ZN34_INTERNAL_50cfee54_4_k_cu_409aa7074cuda3std6ranges3__45__cpo6cbeginE[1];
.global .align 1 .b8 _ZN34_INTERNAL_50cfee54_4_k_cu_409aa7074cuda3std6ranges3__45__cpo4cendE[1];
.global .align 1 .b8 _ZN34_INTERNAL_50cfee54_4_k_cu_409aa7074cuda3std6ranges3__45__cpo7advanceE[1];
.global .align 1 .b8 _ZN34_INTERNAL_50cfee54_4_k_cu_409aa7074cuda3std6ranges3__45__cpo9iter_swapE[1];
.global .align 1 .b8 _ZN34_INTERNAL_50cfee54_4_k_cu_409aa7074cuda3std6ranges3__45__cpo4nextE[1];
.global .align 1 .b8 _ZN34_INTERNAL_50cfee54_4_k_cu_409aa7074cuda3std6ranges3__45__cpo4prevE[1];
.global .align 1 .b8 _ZN34_INTERNAL_50cfee54_4_k_cu_409aa7074cuda3std6ranges3__45__cpo4dataE[1];
.global .align 1 .b8 _ZN34_INTERNAL_50cfee54_4_k_cu_409aa7074cuda3std6ranges3__45__cpo5cdataE[1];
.global .align 1 .b8 _ZN34_INTERNAL_50cfee54_4_k_cu_409aa7074cuda3std6ranges3__45__cpo4sizeE[1];
.global .align 1 .b8 _ZN34_INTERNAL_50cfee54_4_k_cu_409aa7074cuda3std6ranges3__45__cpo5ssizeE[1];
.global .align 1 .b8 _ZN34_INTERNAL_50cfee54_4_k_cu_409aa7074cuda3std6ranges3__45__cpo8distanceE[1];
.global .align 1 .b8 _ZN34_INTERNAL_50cfee54_4_k_cu_409aa7076thrust24THRUST_300001_SM_1000_NS6system6detail10sequential3seqE[1];

.visible .entry _Z29LayerNormRowReduceInToOutWarpIff6MeanOpIffE6IvarOpIffEEvPKT_iiPT0_S8_T1_T2_(
	.param .u64 .ptr .align 1 _Z29LayerNormRowReduceInToOutWarpIff6MeanOpIffE6IvarOpIffEEvPKT_iiPT0_S8_T1_T2__param_0,
	.param .u32 _Z29LayerNormRowReduceInToOutWarpIff6MeanOpIffE6IvarOpIffEEvPKT_iiPT0_S8_T1_T2__param_1,
	.param .u32 _Z29LayerNormRowReduceInToOutWarpIff6MeanOpIffE6IvarOpIffEEvPKT_iiPT0_S8_T1_T2__param_2,
	.param .u64 .ptr .align 1 _Z29LayerNormRowReduceInToOutWarpIff6MeanOpIffE6IvarOpIffEEvPKT_iiPT0_S8_T1_T2__param_3,
	.param .u64 .ptr .align 1 _Z29LayerNormRowReduceInToOutWarpIff6MeanOpIffE6IvarOpIffEEvPKT_iiPT0_S8_T1_T2__param_4,
	.param .align 4 .b8 _Z29LayerNormRowReduceInToOutWarpIff6MeanOpIffE6IvarOpIffEEvPKT_iiPT0_S8_T1_T2__param_5[4],
	.param .align 8 .b8 _Z29LayerNormRowReduceInToOutWarpIff6MeanOpIffE6IvarOpIffEEvPKT_iiPT0_S8_T1_T2__param_6[16]
)
{
	.reg .pred 	%p<26>;
	.reg .b32 	%r<102>;
	.reg .b32 	%f<239>;
	.reg .b64 	%rd<28>;

	ld.param.f32 	%f33, [_Z29LayerNormRowReduceInToOutWarpIff6MeanOpIffE6IvarOpIffEEvPKT_iiPT0_S8_T1_T2__param_6+12];
	ld.param.u32 	%r41, [_Z29LayerNormRowReduceInToOutWarpIff6MeanOpIffE6IvarOpIffEEvPKT_iiPT0_S8_T1_T2__param_6+8];
	ld.param.u32 	%r40, [_Z29LayerNormRowReduceInToOutWarpIff6MeanOpIffE6IvarOpIffEEvPKT_iiPT0_S8_T1_T2__param_5];
	ld.param.u64 	%rd9, [_Z29LayerNormRowReduceInToOutWarpIff6MeanOpIffE6IvarOpIffEEvPKT_iiPT0_S8_T1_T2__param_0];
	ld.param.u32 	%r38, [_Z29LayerNormRowReduceInToOutWarpIff6MeanOpIffE6IvarOpIffEEvPKT_iiPT0_S8_T1_T2__param_1];
	ld.param.u32 	%r39, [_Z29LayerNormRowReduceInToOutWarpIff6MeanOpIffE6IvarOpIffEEvPKT_iiPT0_S8_T1_T2__param_2];
	ld.param.u64 	%rd6, [_Z29LayerNormRowReduceInToOutWarpIff6MeanOpIffE6IvarOpIffEEvPKT_iiPT0_S8_T1_T2__param_3];
	ld.param.u64 	%rd7, [_Z29LayerNormRowReduceInToOutWarpIff6MeanOpIffE6IvarOpIffEEvPKT_iiPT0_S8_T1_T2__param_4];
	cvta.to.global.u64 	%rd1, %rd9;
	mov.u32 	%r42, %tid.x;
	and.b32  	%r1, %r42, 31;
	shr.u32 	%r43, %r42, 5;
	mov.u32 	%r44, %ctaid.x;
	shl.b32 	%r45, %r44, 2;
	add.s32 	%r90, %r45, %r43;
	setp.ge.s32 	%p1, %r90, %r38;
	@%p1 bra 	$L__BB0_35;
	cvt.rn.f32.s32 	%f1, %r40;
	cvt.rn.f32.s32 	%f2, %r41;
	mov.u32 	%r46, %nctaid.x;
	shl.b32 	%r4, %r46, 2;
	not.b32 	%r47, %r1;
	add.s32 	%r5, %r39, %r47;
	shr.u32 	%r48, %r5, 5;
	add.s32 	%r49, %r48, 1;
	and.b32  	%r6, %r49, 15;
	add.s32 	%r7, %r6, -1;
	and.b32  	%r8, %r49, 7;
	add.s32 	%r9, %r8, -1;
	and.b32  	%r10, %r49, 268435440;
	and.b32  	%r11, %r49, 3;
	neg.s32 	%r12, %r10;
	cvta.to.global.u64 	%rd2, %rd6;
	cvta.to.global.u64 	%rd3, %rd7;
$L__BB0_2:
	setp.ge.s32 	%p2, %r1, %r39;
	mov.f32 	%f230, 0f00000000;
	@%p2 bra 	$L__BB0_16;
	setp.lt.u32 	%p3, %r5, 480;
	mul.lo.s32 	%r14, %r90, %r40;
	mov.f32 	%f230, 0f00000000;
	mov.u32 	%r94, %r1;
	@%p3 bra 	$L__BB0_6;
	add.s32 	%r91, %r1, %r14;
	mov.f32 	%f230, 0f00000000;
	mov.u32 	%r92, %r12;
	mov.u32 	%r94, %r1;
$L__BB0_5:
	.pragma "nounroll";
	mul.wide.s32 	%rd10, %r91, 4;
	add.s64 	%rd11, %rd1, %rd10;
	ld.global.nc.f32 	%f38, [%rd11];
	add.f32 	%f39, %f230, %f38;
	ld.global.nc.f32 	%f40, [%rd11+128];
	add.f32 	%f41, %f39, %f40;
	ld.global.nc.f32 	%f42, [%rd11+256];
	add.f32 	%f43, %f41, %f42;
	ld.global.nc.f32 	%f44, [%rd11+384];
	add.f32 	%f45, %f43, %f44;
	ld.global.nc.f32 	%f46, [%rd11+512];
	add.f32 	%f47, %f45, %f46;
	ld.global.nc.f32 	%f48, [%rd11+640];
	add.f32 	%f49, %f47, %f48;
	ld.global.nc.f32 	%f50, [%rd11+768];
	add.f32 	%f51, %f49, %f50;
	ld.global.nc.f32 	%f52, [%rd11+896];
	add.f32 	%f53, %f51, %f52;
	ld.global.nc.f32 	%f54, [%rd11+1024];
	add.f32 	%f55, %f53, %f54;
	ld.global.nc.f32 	%f56, [%rd11+1152];
	add.f32 	%f57, %f55, %f56;
	ld.global.nc.f32 	%f58, [%rd11+1280];
	add.f32 	%f59, %f57, %f58;
	ld.global.nc.f32 	%f60, [%rd11+1408];
	add.f32 	%f61, %f59, %f60;
	ld.global.nc.f32 	%f62, [%rd11+1536];
	add.f32 	%f63, %f61, %f62;
	ld.global.nc.f32 	%f64, [%rd11+1664];
	add.f32 	%f65, %f63, %f64;
	ld.global.nc.f32 	%f66, [%rd11+1792];
	add.f32 	%f67, %f65, %f66;
	ld.global.nc.f32 	%f68, [%rd11+1920];
	add.f32 	%f230, %f67, %f68;
	add.s32 	%r94, %r94, 512;
	add.s32 	%r92, %r92, 16;
	add.s32 	%r91, %r91, 512;
	setp.ne.s32 	%p4, %r92, 0;
	@%p4 bra 	$L__BB0_5;
$L__BB0_6:
	setp.eq.s32 	%p5, %r6, 0;
	@%p5 bra 	$L__BB0_16;
	setp.lt.u32 	%p6, %r7, 7;
	@%p6 bra 	$L__BB0_9;
	add.s32 	%r50, %r94, %r14;
	mul.wide.s32 	%rd12, %r50, 4;
	add.s64 	%rd13, %rd1, %rd12;
	ld.global.nc.f32 	%f70, [%rd13];
	add.f32 	%f71, %f230, %f70;
	ld.global.nc.f32 	%f72, [%rd13+128];
	add.f32 	%f73, %f71, %f72;
	ld.global.nc.f32 	%f74, [%rd13+256];
	add.f32 	%f75, %f73, %f74;
	ld.global.nc.f32 	%f76, [%rd13+384];
	add.f32 	%f77, %f75, %f76;
	ld.global.nc.f32 	%f78, [%rd13+512];
	add.f32 	%f79, %f77, %f78;
	ld.global.nc.f32 	%f80, [%rd13+640];
	add.f32 	%f81, %f79, %f80;
	ld.global.nc.f32 	%f82, [%rd13+768];
	add.f32 	%f83, %f81, %f82;
	ld.global.nc.f32 	%f84, [%rd13+896];
	add.f32 	%f230, %f83, %f84;
	add.s32 	%r94, %r94, 256;
$L__BB0_9:
	setp.eq.s32 	%p7, %r8, 0;
	@%p7 bra 	$L__BB0_16;
	setp.lt.u32 	%p8, %r9, 3;
	@%p8 bra 	$L__BB0_12;
	add.s32 	%r51, %r94, %r14;
	mul.wide.s32 	%rd14, %r51, 4;
	add.s64 	%rd15, %rd1, %rd14;
	ld.global.nc.f32 	%f86, [%rd15];
	add.f32 	%f87, %f230, %f86;
	ld.global.nc.f32 	%f88, [%rd15+128];
	add.f32 	%f89, %f87, %f88;
	ld.global.nc.f32 	%f90, [%rd15+256];
	add.f32 	%f91, %f89, %f90;
	ld.global.nc.f32 	%f92, [%rd15+384];
	add.f32 	%f230, %f91, %f92;
	add.s32 	%r94, %r94, 128;
$L__BB0_12:
	setp.eq.s32 	%p9, %r11, 0;
	@%p9 bra 	$L__BB0_16;
	setp.eq.s32 	%p10, %r11, 1;
	add.s32 	%r52, %r94, %r14;
	mul.wide.s32 	%rd16, %r52, 4;
	add.s64 	%rd4, %rd1, %rd16;
	ld.global.nc.f32 	%f93, [%rd4];
	add.f32 	%f230, %f230, %f93;
	@%p10 bra 	$L__BB0_16;
	setp.eq.s32 	%p11, %r11, 2;
	ld.global.nc.f32 	%f94, [%rd4+128];
	add.f32 	%f230, %f230, %f94;
	@%p11 bra 	$L__BB0_16;
	ld.global.nc.f32 	%f95, [%rd4+256];
	add.f32 	%f230, %f230, %f95;
$L__BB0_16:
	setp.ne.s32 	%p12, %r1, 0;
	mov.b32 	%r53, 1;
	mov.b32 	%r66, 31;
	mov.b32 	%r67, -1;
	// begin inline asm
	{  .reg .f32 r0;  .reg .pred p;  shfl.sync.down.b32 r0|p, %f230, %r53, %r66, %r67;  @p add.f32 r0, r0, %f230;  mov.f32 %f96, r0;}
	// end inline asm
	mov.b32 	%r56, 2;
	// begin inline asm
	{  .reg .f32 r0;  .reg .pred p;  shfl.sync.down.b32 r0|p, %f96, %r56, %r66, %r67;  @p add.f32 r0, r0, %f96;  mov.f32 %f99, r0;}
	// end inline asm
	mov.b32 	%r59, 4;
	// begin inline asm
	{  .reg .f32 r0;  .reg .pred p;  shfl.sync.down.b32 r0|p, %f99, %r59, %r66, %r67;  @p add.f32 r0, r0, %f99;  mov.f32 %f102, r0;}
	// end inline asm
	mov.b32 	%r62, 8;
	// begin inline asm
	{  .reg .f32 r0;  .reg .pred p;  shfl.sync.down.b32 r0|p, %f102, %r62, %r66, %r67;  @p add.f32 r0, r0, %f102;  mov.f32 %f105, r0;}
	// end inline asm
	mov.b32 	%r65, 16;
	// begin inline asm
	{  .reg .f32 r0;  .reg .pred p;  shfl.sync.down.b32 r0|p, %f105, %r65, %r66, %r67;  @p add.f32 r0, r0, %f105;  mov.f32 %f108, r0;}
	// end inline asm
	mov.b32 	%r68, %f108;
	shfl.sync.idx.b32	%r69|%p13, %r68, 0, 31, -1;
	mov.b32 	%f111, %r69;
	div.rn.f32 	%f17, %f111, %f1;
	@%p12 bra 	$L__BB0_18;
	mul.wide.s32 	%rd17, %r90, 4;
	add.s64 	%rd18, %rd2, %rd17;
	st.global.f32 	[%rd18], %f17;
$L__BB0_18:
	mov.f32 	%f238, 0f00000000;
	@%p2 bra 	$L__BB0_32;
	setp.lt.u32 	%p15, %r5, 480;
	mul.lo.s32 	%r27, %r90, %r41;
	mov.f32 	%f238, 0f00000000;
	mov.u32 	%r99, %r1;
	@%p15 bra 	$L__BB0_22;
	mov.b32 	%r98, 0;
	mov.f32 	%f238, 0f00000000;
	mov.u32 	%r99, %r1;
$L__BB0_21:
	.pragma "nounroll";
	add.s32 	%r71, %r99, %r27;
	mul.wide.s32 	%rd19, %r71, 4;
	add.s64 	%rd20, %rd1, %rd19;
	ld.global.nc.f32 	%f116, [%rd20];
	sub.f32 	%f117, %f116, %f17;
	fma.rn.f32 	%f118, %f117, %f117, %f238;
	ld.global.nc.f32 	%f119, [%rd20+128];
	sub.f32 	%f120, %f119, %f17;
	fma.rn.f32 	%f121, %f120, %f120, %f118;
	ld.global.nc.f32 	%f122, [%rd20+256];
	sub.f32 	%f123, %f122, %f17;
	fma.rn.f32 	%f124, %f123, %f123, %f121;
	ld.global.nc.f32 	%f125, [%rd20+384];
	sub.f32 	%f126, %f125, %f17;
	fma.rn.f32 	%f127, %f126, %f126, %f124;
	ld.global.nc.f32 	%f128, [%rd20+512];
	sub.f32 	%f129, %f128, %f17;
	fma.rn.f32 	%f130, %f129, %f129, %f127;
	ld.global.nc.f32 	%f131, [%rd20+640];
	sub.f32 	%f132, %f131, %f17;
	fma.rn.f32 	%f133, %f132, %f132, %f130;
	ld.global.nc.f32 	%f134, [%rd20+768];
	sub.f32 	%f135, %f134, %f17;
	fma.rn.f32 	%f136, %f135, %f135, %f133;
	ld.global.nc.f32 	%f137, [%rd20+896];
	sub.f32 	%f138, %f137, %f17;
	fma.rn.f32 	%f139, %f138, %f138, %f136;
	ld.global.nc.f32 	%f140, [%rd20+1024];
	sub.f32 	%f141, %f140, %f17;
	fma.rn.f32 	%f142, %f141, %f141, %f139;
	ld.global.nc.f32 	%f143, [%rd20+1152];
	sub.f32 	%f144, %f143, %f17;
	fma.rn.f32 	%f145, %f144, %f144, %f142;
	ld.global.nc.f32 	%f146, [%rd20+1280];
	sub.f32 	%f147, %f146, %f17;
	fma.rn.f32 	%f148, %f147, %f147, %f145;
	ld.global.nc.f32 	%f149, [%rd20+1408];
	sub.f32 	%f150, %f149, %f17;
	fma.rn.f32 	%f151, %f150, %f150, %f148;
	ld.global.nc.f32 	%f152, [%rd20+1536];
	sub.f32 	%f153, %f152, %f17;
	fma.rn.f32 	%f154, %f153, %f153, %f151;
	ld.global.nc.f32 	%f155, [%rd20+1664];
	sub.f32 	%f156, %f155, %f17;
	fma.rn.f32 	%f157, %f156, %f156, %f154;
	ld.global.nc.f32 	%f158, [%rd20+1792];
	sub.f32 	%f159, %f158, %f17;
	fma.rn.f32 	%f160, %f159, %f159, %f157;
	ld.global.nc.f32 	%f161, [%rd20+1920];
	sub.f32 	%f162, %f161, %f17;
	fma.rn.f32 	%f238, %f162, %f162, %f160;
	add.s32 	%r99, %r99, 512;
	add.s32 	%r98, %r98, 16;
	setp.ne.s32 	%p16, %r98, %r10;
	@%p16 bra 	$L__BB0_21;
$L__BB0_22:
	setp.eq.s32 	%p17, %r6, 0;
	@%p17 bra 	$L__BB0_32;
	setp.lt.u32 	%p18, %r7, 7;
	@%p18 bra 	$L__BB0_25;
	add.s32 	%r72, %r99, %r27;
	mul.wide.s32 	%rd21, %r72, 4;
	add.s64 	%rd22, %rd1, %rd21;
	ld.global.nc.f32 	%f164, [%rd22];
	sub.f32 	%f165, %f164, %f17;
	fma.rn.f32 	%f166, %f165, %f165, %f238;
	ld.global.nc.f32 	%f167, [%rd22+128];
	sub.f32 	%f168, %f167, %f17;
	fma.rn.f32 	%f169, %f168, %f168, %f166;
	ld.global.nc.f32 	%f170, [%rd22+256];
	sub.f32 	%f171, %f170, %f17;
	fma.rn.f32 	%f172, %f171, %f171, %f169;
	ld.global.nc.f32 	%f173, [%rd22+384];
	sub.f32 	%f174, %f173, %f17;
	fma.rn.f32 	%f175, %f174, %f174, %f172;
	ld.global.nc.f32 	%f176, [%rd22+512];
	sub.f32 	%f177, %f176, %f17;
	fma.rn.f32 	%f178, %f177, %f177, %f175;
	ld.global.nc.f32 	%f179, [%rd22+640];
	sub.f32 	%f180, %f179, %f17;
	fma.rn.f32 	%f181, %f180, %f180, %f178;
	ld.global.nc.f32 	%f182, [%rd22+768];
	sub.f32 	%f183, %f182, %f17;
	fma.rn.f32 	%f184, %f183, %f183, %f181;
	ld.global.nc.f32 	%f185, [%rd22+896];
	sub.f32 	%f186, %f185, %f17;
	fma.rn.f32 	%f238, %f186, %f186, %f184;
	add.s32 	%r99, %r99, 256;
$L__BB0_25:
	setp.eq.s32 	%p19, %r8, 0;
	@%p19 bra 	$L__BB0_32;
	setp.lt.u32 	%p20, %r9, 3;
	@%p20 bra 	$L__BB0_28;
	add.s32 	%r73, %r99, %r27;
	mul.wide.s32 	%rd23, %r73, 4;
	add.s64 	%rd24, %rd1, %rd23;
	ld.global.nc.f32 	%f188, [%rd24];
	sub.f32 	%f189, %f188, %f17;
	fma.rn.f32 	%f190, %f189, %f189, %f238;
	ld.global.nc.f32 	%f191, [%rd24+128];
	sub.f32 	%f192, %f191, %f17;
	fma.rn.f32 	%f193, %f192, %f192, %f190;
	ld.global.nc.f32 	%f194, [%rd24+256];
	sub.f32 	%f195, %f194, %f17;
	fma.rn.f32 	%f196, %f195, %f195, %f193;
	ld.global.nc.f32 	%f197, [%rd24+384];
	sub.f32 	%f198, %f197, %f17;
	fma.rn.f32 	%f238, %f198, %f198, %f196;
	add.s32 	%r99, %r99, 128;
$L__BB0_28:
	setp.eq.s32 	%p21, %r11, 0;
	@%p21 bra 	$L__BB0_32;
	setp.eq.s32 	%p22, %r11, 1;
	add.s32 	%r74, %r99, %r27;
	mul.wide.s32 	%rd25, %r74, 4;
	add.s64 	%rd5, %rd1, %rd25;
	ld.global.nc.f32 	%f199, [%rd5];
	sub.f32 	%f200, %f199, %f17;
	fma.rn.f32 	%f238, %f200, %f200, %f238;
	@%p22 bra 	$L__BB0_32;
	setp.eq.s32 	%p23, %r11, 2;
	ld.global.nc.f32 	%f201, [%rd5+128];
	sub.f32 	%f202, %f201, %f17;
	fma.rn.f32 	%f238, %f202, %f202, %f238;
	@%p23 bra 	$L__BB0_32;
	ld.global.nc.f32 	%f203, [%rd5+256];
	sub.f32 	%f204, %f203, %f17;
	fma.rn.f32 	%f238, %f204, %f204, %f238;
$L__BB0_32:
	mov.b32 	%r75, 1;
	mov.b32 	%r88, 31;
	mov.b32 	%r89, -1;
	// begin inline asm
	{  .reg .f32 r0;  .reg .pred p;  shfl.sync.down.b32 r0|p, %f238, %r75, %r88, %r89;  @p add.f32 r0, r0, %f238;  mov.f32 %f205, r0;}
	// end inline asm
	mov.b32 	%r78, 2;
	// begin inline asm
	{  .reg .f32 r0;  .reg .pred p;  shfl.sync.down.b32 r0|p, %f205, %r78, %r88, %r89;  @p add.f32 r0, r0, %f205;  mov.f32 %f208, r0;}
	// end inline asm
	mov.b32 	%r81, 4;
	// begin inline asm
	{  .reg .f32 r0;  .reg .pred p;  shfl.sync.down.b32 r0|p, %f208, %r81, %r88, %r89;  @p add.f32 r0, r0, %f208;  mov.f32 %f211, r0;}
	// end inline asm
	mov.b32 	%r84, 8;
	// begin inline asm
	{  .reg .f32 r0;  .reg .pred p;  shfl.sync.down.b32 r0|p, %f211, %r84, %r88, %r89;  @p add.f32 r0, r0, %f211;  mov.f32 %f214, r0;}
	// end inline asm
	mov.b32 	%r87, 16;
	// begin inline asm
	{  .reg .f32 r0;  .reg .pred p;  shfl.sync.down.b32 r0|p, %f214, %r87, %r88, %r89;  @p add.f32 r0, r0, %f214;  mov.f32 %f217, r0;}
	// end inline asm
	@%p12 bra 	$L__BB0_34;
	div.rn.f32 	%f220, %f217, %f2;
	add.f32 	%f221, %f33, %f220;
	rsqrt.approx.f32 	%f222, %f221;
	mul.wide.s32 	%rd26, %r90, 4;
	add.s64 	%rd27, %rd3, %rd26;
	st.global.f32 	[%rd27], %f222;
$L__BB0_34:
	add.s32 	%r90, %r90, %r4;
	setp.lt.s32 	%p25, %r90, %r38;
	@%p25 bra 	$L__BB0_2;
$L__BB0_35:
	ret;

}
	// .globl	_Z25LayerNormRowReduceInToOutIff6MeanOpIffE6IvarOpIffEEvPKT_iiPT0_S8_T1_T2_
.visible .entry _Z25LayerNormRowReduceInToOutIff6MeanOpIffE6IvarOpIffEEvPKT_iiPT0_S8_T1_T2_(
	.param .u64 .ptr .align 1 _Z25LayerNormRowReduceInToOutIff6MeanOpIffE6IvarOpIffEEvPKT_iiPT0_S8_T1_T2__param_0,
	.param .u32 _Z25LayerNormRowReduceInToOutIff6MeanOpIffE6IvarOpIffEEvPKT_iiPT0_S8_T1_T2__param_1,
	.param .u32 _Z25LayerNormRowReduceInToOutIff6MeanOpIffE6IvarOpIffEEvPKT_iiPT0_S8_T1_T2__param_2,
	.param .u64 .ptr .align 1 _Z25LayerNormRowReduceInToOutIff6MeanOpIffE6IvarOpIffEEvPKT_iiPT0_S8_T1_T2__param_3,
	.param .u64 .ptr .align 1 _Z25LayerNormRowReduceInToOutIff6MeanOpIffE6IvarOpIffEEvPKT_iiPT0_S8_T1_T2__param_4,
	.param .align 4 .b8 _Z25LayerNormRowReduceInToOutIff6MeanOpIffE6IvarOpIffEEvPKT_iiPT0_S8_T1_T2__param_5[4],
	.param .align 8 .b8 _Z25LayerNormRowReduceInToOutIff6MeanOpIffE6IvarOpIffEEvPKT_iiPT0_S8_T1_T2__param_6[16]
)
{
	.reg .pred 	%p<27>;
	.reg .b32 	%r<105>;
	.reg .b32 	%f<252>;
	.reg .b64 	%rd<28>;
	// demoted variable
	.shared .align 4 .b8 _ZZ25LayerNormRowReduceInToOutIff6MeanOpIffE6IvarOpIffEEvPKT_iiPT0_S8_T1_T2_E12temp_storage[24];
	ld.param.f32 	%f33, [_Z25LayerNormRowReduceInToOutIff6MeanOpIffE6IvarOpIffEEvPKT_iiPT0_S8_T1_T2__param_6+12];
	ld.param.u32 	%r43, [_Z25LayerNormRowReduceInToOutIff6MeanOpIffE6IvarOpIffEEvPKT_iiPT0_S8_T1_T2__param_6+8];
	ld.param.u32 	%r42, [_Z25LayerNormRowReduceInToOutIff6MeanOpIffE6IvarOpIffEEvPKT_iiPT0_S8_T1_T2__param_5];
	ld.param.u64 	%rd9, [_Z25LayerNormRowReduceInToOutIff6MeanOpIffE6IvarOpIffEEvPKT_iiPT0_S8_T1_T2__param_0];
	ld.param.u32 	%r40, [_Z25LayerNormRowReduceInToOutIff6MeanOpIffE6IvarOpIffEEvPKT_iiPT0_S8_T1_T2__param_1];
	ld.param.u32 	%r41, [_Z25LayerNormRowReduceInToOutIff6MeanOpIffE6IvarOpIffEEvPKT_iiPT0_S8_T1_T2__param_2];
	ld.param.u64 	%rd6, [_Z25LayerNormRowReduceInToOutIff6MeanOpIffE6IvarOpIffEEvPKT_iiPT0_S8_T1_T2__param_3];
	ld.param.u64 	%rd7, [_Z25LayerNormRowReduceInToOutIff6MeanOpIffE6IvarOpIffEEvPKT_iiPT0_S8_T1_T2__param_4];
	cvta.to.global.u64 	%rd1, %rd9;
	mov.u32 	%r1, %tid.x;
	mov.u32 	%r93, %ctaid.x;
	setp.ge.s32 	%p1, %r93, %r40;
	@%p1 bra 	$L__BB1_39;
	// begin inline asm
	mov.u32 %r44, %laneid;
	// end inline asm
	shr.u32 	%r45, %r1, 3;
	and.b32  	%r46, %r45, 124;
	mov.u32 	%r47, _ZZ25LayerNormRowReduceInToOutIff6MeanOpIffE6IvarOpIffEEvPKT_iiPT0_S8_T1_T2_E12temp_storage;
	add.s32 	%r48, %r47, %r46;
	add.s32 	%r5, %r48, 4;
	cvt.rn.f32.s32 	%f1, %r42;
	mov.u32 	%r6, %nctaid.x;
	not.b32 	%r49, %r1;
	add.s32 	%r7, %r41, %r49;
	shr.u32 	%r50, %r7, 7;
	add.s32 	%r51, %r50, 1;
	and.b32  	%r8, %r51, 15;
	add.s32 	%r9, %r8, -1;
	and.b32  	%r10, %r51, 7;
	add.s32 	%r11, %r10, -1;
	and.b32  	%r12, %r51, 67108848;
	and.b32  	%r13, %r51, 3;
	cvta.to.global.u64 	%rd2, %rd6;
	cvta.to.global.u64 	%rd3, %rd7;
$L__BB1_2:
	setp.ge.s32 	%p2, %r1, %r41;
	mov.f32 	%f243, 0f00000000;
	@%p2 bra 	$L__BB1_16;
	setp.lt.u32 	%p3, %r7, 1920;
	mul.lo.s32 	%r15, %r93, %r42;
	mov.f32 	%f243, 0f00000000;
	mov.u32 	%r97, %r1;
	@%p3 bra 	$L__BB1_6;
	shr.u32 	%r52, %r7, 7;
	add.s32 	%r53, %r52, 1;
	and.b32  	%r54, %r53, 67108848;
	neg.s32 	%r95, %r54;
	add.s32 	%r94, %r1, %r15;
	mov.f32 	%f243, 0f00000000;
	mov.u32 	%r97, %r1;
$L__BB1_5:
	.pragma "nounroll";
	mul.wide.s32 	%rd10, %r94, 4;
	add.s64 	%rd11, %rd1, %rd10;
	ld.global.nc.f32 	%f38, [%rd11];
	add.f32 	%f39, %f243, %f38;
	ld.global.nc.f32 	%f40, [%rd11+512];
	add.f32 	%f41, %f39, %f40;
	ld.global.nc.f32 	%f42, [%rd11+1024];
	add.f32 	%f43, %f41, %f42;
	ld.global.nc.f32 	%f44, [%rd11+1536];
	add.f32 	%f45, %f43, %f44;
	ld.global.nc.f32 	%f46, [%rd11+2048];
	add.f32 	%f47, %f45, %f46;
	ld.global.nc.f32 	%f48, [%rd11+2560];
	add.f32 	%f49, %f47, %f48;
	ld.global.nc.f32 	%f50, [%rd11+3072];
	add.f32 	%f51, %f49, %f50;
	ld.global.nc.f32 	%f52, [%rd11+3584];
	add.f32 	%f53, %f51, %f52;
	ld.global.nc.f32 	%f54, [%rd11+4096];
	add.f32 	%f55, %f53, %f54;
	ld.global.nc.f32 	%f56, [%rd11+4608];
	add.f32 	%f57, %f55, %f56;
	ld.global.nc.f32 	%f58, [%rd11+5120];
	add.f32 	%f59, %f57, %f58;
	ld.global.nc.f32 	%f60, [%rd11+5632];
	add.f32 	%f61, %f59, %f60;
	ld.global.nc.f32 	%f62, [%rd11+6144];
	add.f32 	%f63, %f61, %f62;
	ld.global.nc.f32 	%f64, [%rd11+6656];
	add.f32 	%f65, %f63, %f64;
	ld.global.nc.f32 	%f66, [%rd11+7168];
	add.f32 	%f67, %f65, %f66;
	ld.global.nc.f32 	%f68, [%rd11+7680];
	add.f32 	%f243, %f67, %f68;
	add.s32 	%r97, %r97, 2048;
	add.s32 	%r95, %r95, 16;
	add.s32 	%r94, %r94, 2048;
	setp.ne.s32 	%p4, %r95, 0;
	@%p4 bra 	$L__BB1_5;
$L__BB1_6:
	setp.eq.s32 	%p5, %r8, 0;
	@%p5 bra 	$L__BB1_16;
	setp.lt.u32 	%p6, %r9, 7;
	@%p6 bra 	$L__BB1_9;
	add.s32 	%r55, %r97, %r15;
	mul.wide.s32 	%rd12, %r55, 4;
	add.s64 	%rd13, %rd1, %rd12;
	ld.global.nc.f32 	%f70, [%rd13];
	add.f32 	%f71, %f243, %f70;
	ld.global.nc.f32 	%f72, [%rd13+512];
	add.f32 	%f73, %f71, %f72;
	ld.global.nc.f32 	%f74, [%rd13+1024];
	add.f32 	%f75, %f73, %f74;
	ld.global.nc.f32 	%f76, [%rd13+1536];
	add.f32 	%f77, %f75, %f76;
	ld.global.nc.f32 	%f78, [%rd13+2048];
	add.f32 	%f79, %f77, %f78;
	ld.global.nc.f32 	%f80, [%rd13+2560];
	add.f32 	%f81, %f79, %f80;
	ld.global.nc.f32 	%f82, [%rd13+3072];
	add.f32 	%f83, %f81, %f82;
	ld.global.nc.f32 	%f84, [%rd13+3584];
	add.f32 	%f243, %f83, %f84;
	add.s32 	%r97, %r97, 1024;
$L__BB1_9:
	setp.eq.s32 	%p7, %r10, 0;
	@%p7 bra 	$L__BB1_16;
	setp.lt.u32 	%p8, %r11, 3;
	@%p8 bra 	$L__BB1_12;
	add.s32 	%r56, %r97, %r15;
	mul.wide.s32 	%rd14, %r56, 4;
	add.s64 	%rd15, %rd1, %rd14;
	ld.global.nc.f32 	%f86, [%rd15];
	add.f32 	%f87, %f243, %f86;
	ld.global.nc.f32 	%f88, [%rd15+512];
	add.f32 	%f89, %f87, %f88;
	ld.global.nc.f32 	%f90, [%rd15+1024];
	add.f32 	%f91, %f89, %f90;
	ld.global.nc.f32 	%f92, [%rd15+1536];
	add.f32 	%f243, %f91, %f92;
	add.s32 	%r97, %r97, 512;
$L__BB1_12:
	setp.eq.s32 	%p9, %r13, 0;
	@%p9 bra 	$L__BB1_16;
	setp.eq.s32 	%p10, %r13, 1;
	add.s32 	%r57, %r97, %r15;
	mul.wide.s32 	%rd16, %r57, 4;
	add.s64 	%rd4, %rd1, %rd16;
	ld.global.nc.f32 	%f93, [%rd4];
	add.f32 	%f243, %f243, %f93;
	@%p10 bra 	$L__BB1_16;
	setp.eq.s32 	%p11, %r13, 2;
	ld.global.nc.f32 	%f94, [%rd4+512];
	add.f32 	%f243, %f243, %f94;
	@%p11 bra 	$L__BB1_16;
	ld.global.nc.f32 	%f95, [%rd4+1024];
	add.f32 	%f243, %f243, %f95;
$L__BB1_16:
	setp.ne.s32 	%p12, %r44, 0;
	mov.b32 	%r58, 1;
	mov.b32 	%r71, 31;
	mov.b32 	%r72, -1;
	// begin inline asm
	{  .reg .f32 r0;  .reg .pred p;  shfl.sync.down.b32 r0|p, %f243, %r58, %r71, %r72;  @p add.f32 r0, r0, %f243;  mov.f32 %f96, r0;}
	// end inline asm
	mov.b32 	%r61, 2;
	// begin inline asm
	{  .reg .f32 r0;  .reg .pred p;  shfl.sync.down.b32 r0|p, %f96, %r61, %r71, %r72;  @p add.f32 r0, r0, %f96;  mov.f32 %f99, r0;}
	// end inline asm
	mov.b32 	%r64, 4;
	// begin inline asm
	{  .reg .f32 r0;  .reg .pred p;  shfl.sync.down.b32 r0|p, %f99, %r64, %r71, %r72;  @p add.f32 r0, r0, %f99;  mov.f32 %f102, r0;}
	// end inline asm
	mov.b32 	%r67, 8;
	// begin inline asm
	{  .reg .f32 r0;  .reg .pred p;  shfl.sync.down.b32 r0|p, %f102, %r67, %r71, %r72;  @p add.f32 r0, r0, %f102;  mov.f32 %f105, r0;}
	// end inline asm
	mov.b32 	%r70, 16;
	// begin inline asm
	{  .reg .f32 r0;  .reg .pred p;  shfl.sync.down.b32 r0|p, %f105, %r70, %r71, %r72;  @p add.f32 r0, r0, %f105;  mov.f32 %f108, r0;}
	// end inline asm
	@%p12 bra 	$L__BB1_18;
	st.shared.f32 	[%r5], %f108;
$L__BB1_18:
	setp.ne.s32 	%p13, %r1, 0;
	bar.sync 	0;
	@%p13 bra 	$L__BB1_20;
	ld.shared.f32 	%f111, [_ZZ25LayerNormRowReduceInToOutIff6MeanOpIffE6IvarOpIffEEvPKT_iiPT0_S8_T1_T2_E12temp_storage+8];
	add.f32 	%f112, %f108, %f111;
	ld.shared.f32 	%f113, [_ZZ25LayerNormRowReduceInToOutIff6MeanOpIffE6IvarOpIffEEvPKT_iiPT0_S8_T1_T2_E12temp_storage+12];
	add.f32 	%f114, %f112, %f113;
	ld.shared.f32 	%f115, [_ZZ25LayerNormRowReduceInToOutIff6MeanOpIffE6IvarOpIffEEvPKT_iiPT0_S8_T1_T2_E12temp_storage+16];
	add.f32 	%f116, %f114, %f115;
	div.rn.f32 	%f117, %f116, %f1;
	st.shared.f32 	[_ZZ25LayerNormRowReduceInToOutIff6MeanOpIffE6IvarOpIffEEvPKT_iiPT0_S8_T1_T2_E12temp_storage], %f117;
	mul.wide.s32 	%rd17, %r93, 4;
	add.s64 	%rd18, %rd2, %rd17;
	st.global.f32 	[%rd18], %f117;
$L__BB1_20:
	setp.ge.s32 	%p14, %r1, %r41;
	bar.sync 	0;
	mov.f32 	%f251, 0f00000000;
	ld.shared.f32 	%f17, [_ZZ25LayerNormRowReduceInToOutIff6MeanOpIffE6IvarOpIffEEvPKT_iiPT0_S8_T1_T2_E12temp_storage];
	@%p14 bra 	$L__BB1_34;
	setp.lt.u32 	%p15, %r7, 1920;
	mul.lo.s32 	%r29, %r93, %r43;
	mov.f32 	%f251, 0f00000000;
	mov.u32 	%r102, %r1;
	@%p15 bra 	$L__BB1_24;
	mov.b32 	%r101, 0;
	mov.f32 	%f251, 0f00000000;
	mov.u32 	%r102, %r1;
$L__BB1_23:
	.pragma "nounroll";
	add.s32 	%r74, %r102, %r29;
	mul.wide.s32 	%rd19, %r74, 4;
	add.s64 	%rd20, %rd1, %rd19;
	ld.global.nc.f32 	%f122, [%rd20];
	sub.f32 	%f123, %f122, %f17;
	fma.rn.f32 	%f124, %f123, %f123, %f251;
	ld.global.nc.f32 	%f125, [%rd20+512];
	sub.f32 	%f126, %f125, %f17;
	fma.rn.f32 	%f127, %f126, %f126, %f124;
	ld.global.nc.f32 	%f128, [%rd20+1024];
	sub.f32 	%f129, %f128, %f17;
	fma.rn.f32 	%f130, %f129, %f129, %f127;
	ld.global.nc.f32 	%f131, [%rd20+1536];
	sub.f32 	%f132, %f131, %f17;
	fma.rn.f32 	%f133, %f132, %f132, %f130;
	ld.global.nc.f32 	%f134, [%rd20+2048];
	sub.f32 	%f135, %f134, %f17;
	fma.rn.f32 	%f136, %f135, %f135, %f133;
	ld.global.nc.f32 	%f137, [%rd20+2560];
	sub.f32 	%f138, %f137, %f17;
	fma.rn.f32 	%f139, %f138, %f138, %f136;
	ld.global.nc.f32 	%f140, [%rd20+3072];
	sub.f32 	%f141, %f140, %f17;
	fma.rn.f32 	%f142, %f141, %f141, %f139;
	ld.global.nc.f32 	%f143, [%rd20+3584];
	sub.f32 	%f144, %f143, %f17;
	fma.rn.f32 	%f145, %f144, %f144, %f142;
	ld.global.nc.f32 	%f146, [%rd20+4096];
	sub.f32 	%f147, %f146, %f17;
	fma.rn.f32 	%f148, %f147, %f147, %f145;
	ld.global.nc.f32 	%f149, [%rd20+4608];
	sub.f32 	%f150, %f149, %f17;
	fma.rn.f32 	%f151, %f150, %f150, %f148;
	ld.global.nc.f32 	%f152, [%rd20+5120];
	sub.f32 	%f153, %f152, %f17;
	fma.rn.f32 	%f154, %f153, %f153, %f151;
	ld.global.nc.f32 	%f155, [%rd20+5632];
	sub.f32 	%f156, %f155, %f17;
	fma.rn.f32 	%f157, %f156, %f156, %f154;
	ld.global.nc.f32 	%f158, [%rd20+6144];
	sub.f32 	%f159, %f158, %f17;
	fma.rn.f32 	%f160, %f159, %f159, %f157;
	ld.global.nc.f32 	%f161, [%rd20+6656];
	sub.f32 	%f162, %f161, %f17;
	fma.rn.f32 	%f163, %f162, %f162, %f160;
	ld.global.nc.f32 	%f164, [%rd20+7168];
	sub.f32 	%f165, %f164, %f17;
	fma.rn.f32 	%f166, %f165, %f165, %f163;
	ld.global.nc.f32 	%f167, [%rd20+7680];
	sub.f32 	%f168, %f167, %f17;
	fma.rn.f32 	%f251, %f168, %f168, %f166;
	add.s32 	%r102, %r102, 2048;
	add.s32 	%r101, %r101, 16;
	setp.ne.s32 	%p16, %r101, %r12;
	@%p16 bra 	$L__BB1_23;
$L__BB1_24:
	setp.eq.s32 	%p17, %r8, 0;
	@%p17 bra 	$L__BB1_34;
	setp.lt.u32 	%p18, %r9, 7;
	@%p18 bra 	$L__BB1_27;
	add.s32 	%r75, %r102, %r29;
	mul.wide.s32 	%rd21, %r75, 4;
	add.s64 	%rd22, %rd1, %rd21;
	ld.global.nc.f32 	%f170, [%rd22];
	sub.f32 	%f171, %f170, %f17;
	fma.rn.f32 	%f172, %f171, %f171, %f251;
	ld.global.nc.f32 	%f173, [%rd22+512];
	sub.f32 	%f174, %f173, %f17;
	fma.rn.f32 	%f175, %f174, %f174, %f172;
	ld.global.nc.f32 	%f176, [%rd22+1024];
	sub.f32 	%f177, %f176, %f17;
	fma.rn.f32 	%f178, %f177, %f177, %f175;
	ld.global.nc.f32 	%f179, [%rd22+1536];
	sub.f32 	%f180, %f179, %f17;
	fma.rn.f32 	%f181, %f180, %f180, %f178;
	ld.global.nc.f32 	%f182, [%rd22+2048];
	sub.f32 	%f183, %f182, %f17;
	fma.rn.f32 	%f184, %f183, %f183, %f181;
	ld.global.nc.f32 	%f185, [%rd22+2560];
	sub.f32 	%f186, %f185, %f17;
	fma.rn.f32 	%f187, %f186, %f186, %f184;
	ld.global.nc.f32 	%f188, [%rd22+3072];
	sub.f32 	%f189, %f188, %f17;
	fma.rn.f32 	%f190, %f189, %f189, %f187;
	ld.global.nc.f32 	%f191, [%rd22+3584];
	sub.f32 	%f192, %f191, %f17;
	fma.rn.f32 	%f251, %f192, %f192, %f190;
	add.s32 	%r102, %r102, 1024;
$L__BB1_27:
	setp.eq.s32 	%p19, %r10, 0;
	@%p19 bra 	$L__BB1_34;
	setp.lt.u32 	%p20, %r11, 3;
	@%p20 bra 	$L__BB1_30;
	add.s32 	%r76, %r102, %r29;
	mul.wide.s32 	%rd23, %r76, 4;
	add.s64 	%rd24, %rd1, %rd23;
	ld.global.nc.f32 	%f194, [%rd24];
	sub.f32 	%f195, %f194, %f17;
	fma.rn.f32 	%f196, %f195, %f195, %f251;
	ld.global.nc.f32 	%f197, [%rd24+512];
	sub.f32 	%f198, %f197, %f17;
	fma.rn.f32 	%f199, %f198, %f198, %f196;
	ld.global.nc.f32 	%f200, [%rd24+1024];
	sub.f32 	%f201, %f200, %f17;
	fma.rn.f32 	%f202, %f201, %f201, %f199;
	ld.global.nc.f32 	%f203, [%rd24+1536];
	sub.f32 	%f204, %f203, %f17;
	fma.rn.f32 	%f251, %f204, %f204, %f202;
	add.s32 	%r102, %r102, 512;
$L__BB1_30:
	setp.eq.s32 	%p21, %r13, 0;
	@%p21 bra 	$L__BB1_34;
	setp.eq.s32 	%p22, %r13, 1;
	add.s32 	%r77, %r102, %r29;
	mul.wide.s32 	%rd25, %r77, 4;
	add.s64 	%rd5, %rd1, %rd25;
	ld.global.nc.f32 	%f205, [%rd5];
	sub.f32 	%f206, %f205, %f17;
	fma.rn.f32 	%f251, %f206, %f206, %f251;
	@%p22 bra 	$L__BB1_34;
	setp.eq.s32 	%p23, %r13, 2;
	ld.global.nc.f32 	%f207, [%rd5+512];
	sub.f32 	%f208, %f207, %f17;
	fma.rn.f32 	%f251, %f208, %f208, %f251;
	@%p23 bra 	$L__BB1_34;
	ld.global.nc.f32 	%f209, [%rd5+1024];
	sub.f32 	%f210, %f209, %f17;
	fma.rn.f32 	%f251, %f210, %f210, %f251;
$L__BB1_34:
	setp.ne.s32 	%p24, %r44, 0;
	mov.b32 	%r78, 1;
	mov.b32 	%r91, 31;
	mov.b32 	%r92, -1;
	// begin inline asm
	{  .reg .f32 r0;  .reg .pred p;  shfl.sync.down.b32 r0|p, %f251, %r78, %r91, %r92;  @p add.f32 r0, r0, %f251;  mov.f32 %f211, r0;}
	// end inline asm
	mov.b32 	%r81, 2;
	// begin inline asm
	{  .reg .f32 r0;  .reg .pred p;  shfl.sync.down.b32 r0|p, %f211, %r81, %r91, %r92;  @p add.f32 r0, r0, %f211;  mov.f32 %f214, r0;}
	// end inline asm
	mov.b32 	%r84, 4;
	// begin inline asm
	{  .reg .f32 r0;  .reg .pred p;  shfl.sync.down.b32 r0|p, %f214, %r84, %r91, %r92;  @p add.f32 r0, r0, %f214;  mov.f32 %f217, r0;}
	// end inline asm
	mov.b32 	%r87, 8;
	// begin inline asm
	{  .reg .f32 r0;  .reg .pred p;  shfl.sync.down.b32 r0|p, %f217, %r87, %r91, %r92;  @p add.f32 r0, r0, %f217;  mov.f32 %f220, r0;}
	// end inline asm
	mov.b32 	%r90, 16;
	// begin inline asm
	{  .reg .f32 r0;  .reg .pred p;  shfl.sync.down.b32 r0|p, %f220, %r90, %r91, %r92;  @p add.f32 r0, r0, %f220;  mov.f32 %f223, r0;}
	// end inline asm
	@%p24 bra 	$L__BB1_36;
	st.shared.f32 	[%r5], %f223;
$L__BB1_36:
	setp.ne.s32 	%p25, %r1, 0;
	bar.sync 	0;
	@%p25 bra 	$L__BB1_38;
	ld.shared.f32 	%f226, [_ZZ25LayerNormRowReduceInToOutIff6MeanOpIffE6IvarOpIffEEvPKT_iiPT0_S8_T1_T2_E12temp_storage+8];
	add.f32 	%f227, %f223, %f226;
	ld.shared.f32 	%f228, [_ZZ25LayerNormRowReduceInToOutIff6MeanOpIffE6IvarOpIffEEvPKT_iiPT0_S8_T1_T2_E12temp_storage+12];
	add.f32 	%f229, %f227, %f228;
	ld.shared.f32 	%f230, [_ZZ25LayerNormRowReduceInToOutIff6MeanOpIffE6IvarOpIffEEvPKT_iiPT0_S8_T1_T2_E12temp_storage+16];
	add.f32 	%f231, %f229, %f230;
	cvt.rn.f32.s32 	%f232, %r43;
	div.rn.f32 	%f233, %f231, %f232;
	add.f32 	%f234, %f33, %f233;
	rsqrt.approx.f32 	%f235, %f234;
	mul.wide.s32 	%rd26, %r93, 4;
	add.s64 	%rd27, %rd3, %rd26;
	st.global.f32 	[%rd27], %f235;
$L__BB1_38:
	add.s32 	%r93, %r93, %r6;
	setp.lt.s32 	%p26, %r93, %r40;
	@%p26 bra 	$L__BB1_2;
$L__BB1_39:
	ret;

}
	// .globl	_Z26LayerNormRowReduceInToTempIff6MeanOpIffEEvPKT_iiPT0_T1_
.visible .entry _Z26LayerNormRowReduceInToTempIff6MeanOpIffEEvPKT_iiPT0_T1_(
	.param .u64 .ptr .align 1 _Z26LayerNormRowReduceInToTempIff6MeanOpIffEEvPKT_iiPT0_T1__param_0,
	.param .u32 _Z26LayerNormRowReduceInToTempIff6MeanOpIffEEvPKT_iiPT0_T1__param_1,
	.param .u32 _Z26LayerNormRowReduceInToTempIff6MeanOpIffEEvPKT_iiPT0_T1__param_2,
	.param .u64 .ptr .align 1 _Z26LayerNormRowReduceInToTempIff6MeanOpIffEEvPKT_iiPT0_T1__param_3,
	.param .align 4 .b8 _Z26LayerNormRowReduceInToTempIff6MeanOpIffEEvPKT_iiPT0_T1__param_4[4]
)
{
	.reg .pred 	%p<7>;
	.reg .b32 	%r<44>;
	.reg .b32 	%f<31>;
	.reg .b64 	%rd<9>;
	// demoted variable
	.shared .align 4 .b8 _ZZ26LayerNormRowReduceInToTempIff6MeanOpIffEEvPKT_iiPT0_T1_E12temp_storage[24];
	ld.param.u32 	%r19, [_Z26LayerNormRowReduceInToTempIff6MeanOpIffEEvPKT_iiPT0_T1__param_4];
	ld.param.u64 	%rd3, [_Z26LayerNormRowReduceInToTempIff6MeanOpIffEEvPKT_iiPT0_T1__param_0];
	ld.param.u32 	%r17, [_Z26LayerNormRowReduceInToTempIff6MeanOpIffEEvPKT_iiPT0_T1__param_1];
	ld.param.u32 	%r18, [_Z26LayerNormRowReduceInToTempIff6MeanOpIffEEvPKT_iiPT0_T1__param_2];
	ld.param.u64 	%rd4, [_Z26LayerNormRowReduceInToTempIff6MeanOpIffEEvPKT_iiPT0_T1__param_3];
	mov.u32 	%r1, %tid.x;
	mov.u32 	%r2, %ctaid.x;
	mov.u32 	%r3, %ntid.x;
	mad.lo.s32 	%r4, %r2, %r3, %r1;
	mov.u32 	%r42, %ctaid.y;
	setp.ge.s32 	%p1, %r42, %r17;
	@%p1 bra 	$L__BB2_10;
	mov.u32 	%r6, %nctaid.x;
	mul.lo.s32 	%r7, %r6, %r3;
	// begin inline asm
	mov.u32 %r20, %laneid;
	// end inline asm
	shr.u32 	%r21, %r1, 3;
	and.b32  	%r22, %r21, 124;
	mov.u32 	%r23, _ZZ26LayerNormRowReduceInToTempIff6MeanOpIffEEvPKT_iiPT0_T1_E12temp_storage;
	add.s32 	%r24, %r23, %r22;
	add.s32 	%r9, %r24, 4;
	mov.u32 	%r10, %nctaid.y;
	cvta.to.global.u64 	%rd1, %rd4;
	cvta.to.global.u64 	%rd2, %rd3;
$L__BB2_2:
	setp.ge.s32 	%p2, %r4, %r18;
	mov.f32 	%f30, 0f00000000;
	@%p2 bra 	$L__BB2_5;
	mul.lo.s32 	%r13, %r42, %r19;
	mov.f32 	%f30, 0f00000000;
	mov.u32 	%r43, %r4;
$L__BB2_4:
	add.s32 	%r25, %r43, %r13;
	mul.wide.s32 	%rd5, %r25, 4;
	add.s64 	%rd6, %rd2, %rd5;
	ld.global.nc.f32 	%f7, [%rd6];
	add.f32 	%f30, %f30, %f7;
	add.s32 	%r43, %r43, %r7;
	setp.lt.s32 	%p3, %r43, %r18;
	@%p3 bra 	$L__BB2_4;
$L__BB2_5:
	setp.ne.s32 	%p4, %r20, 0;
	mov.b32 	%r26, 1;
	mov.b32 	%r39, 31;
	mov.b32 	%r40, -1;
	// begin inline asm
	{  .reg .f32 r0;  .reg .pred p;  shfl.sync.down.b32 r0|p, %f30, %r26, %r39, %r40;  @p add.f32 r0, r0, %f30;  mov.f32 %f8, r0;}
	// end inline asm
	mov.b32 	%r29, 2;
	// begin inline asm
	{  .reg .f32 r0;  .reg .pred p;  shfl.sync.down.b32 r0|p, %f8, %r29, %r39, %r40;  @p add.f32 r0, r0, %f8;  mov.f32 %f11, r0;}
	// end inline asm
	mov.b32 	%r32, 4;
	// begin inline asm
	{  .reg .f32 r0;  .reg .pred p;  shfl.sync.down.b32 r0|p, %f11, %r32, %r39, %r40;  @p add.f32 r0, r0, %f11;  mov.f32 %f14, r0;}
	// end inline asm
	mov.b32 	%r35, 8;
	// begin inline asm
	{  .reg .f32 r0;  .reg .pred p;  shfl.sync.down.b32 r0|p, %f14, %r35, %r39, %r40;  @p add.f32 r0, r0, %f14;  mov.f32 %f17, r0;}
	// end inline asm
	mov.b32 	%r38, 16;
	// begin inline asm
	{  .reg .f32 r0;  .reg .pred p;  shfl.sync.down.b32 r0|p, %f17, %r38, %r39, %r40;  @p add.f32 r0, r0, %f17;  mov.f32 %f20, r0;}
	// end inline asm
	@%p4 bra 	$L__BB2_7;
	st.shared.f32 	[%r9], %f20;
$L__BB2_7:
	setp.ne.s32 	%p5, %r1, 0;
	bar.sync 	0;
	@%p5 bra 	$L__BB2_9;
	ld.shared.f32 	%f23, [_ZZ26LayerNormRowReduceInToTempIff6MeanOpIffEEvPKT_iiPT0_T1_E12temp_storage+8];
	add.f32 	%f24, %f20, %f23;
	ld.shared.f32 	%f25, [_ZZ26LayerNormRowReduceInToTempIff6MeanOpIffEEvPKT_iiPT0_T1_E12temp_storage+12];
	add.f32 	%f26, %f24, %f25;
	ld.shared.f32 	%f27, [_ZZ26LayerNormRowReduceInToTempIff6MeanOpIffEEvPKT_iiPT0_T1_E12temp_storage+16];
	add.f32 	%f28, %f26, %f27;
	mad.lo.s32 	%r41, %r42, %r6, %r2;
	mul.wide.u32 	%rd7, %r41, 4;
	add.s64 	%rd8, %rd1, %rd7;
	st.global.f32 	[%rd8], %f28;
$L__BB2_9:
	add.s32 	%r42, %r42, %r10;
	setp.lt.s32 	%p6, %r42, %r17;
	@%p6 bra 	$L__BB2_2;
$L__BB2_10:
	ret;

}
	// .globl	_Z27LayerNormRowReduceTempToOutIf6MeanOpIffEEvPKT_iiPS2_T0_
.visible .entry _Z27LayerNormRowReduceTempToOutIf6MeanOpIffEEvPKT_iiPS2_T0_(
	.param .u64 .ptr .align 1 _Z27LayerNormRowReduceTempToOutIf6MeanOpIffEEvPKT_iiPS2_T0__param_0,
	.param .u32 _Z27LayerNormRowReduceTempToOutIf6MeanOpIffEEvPKT_iiPS2_T0__param_1,
	.param .u32 _Z27LayerNormRowReduceTempToOutIf6MeanOpIffEEvPKT_iiPS2_T0__param_2,
	.param .u64 .ptr .align 1 _Z27LayerNormRowReduceTempToOutIf6MeanOpIffEEvPKT_iiPS2_T0__param_3,
	.param .align 4 .b8 _Z27LayerNormRowReduceTempToOutIf6MeanOpIffEEvPKT_iiPS2_T0__param_4[4]
)
{
	.reg .pred 	%p<15>;
	.reg .b32 	%r<65>;
	.reg .b32 	%f<109>;
	.reg .b64 	%rd<16>;
	// demoted variable
	.shared .align 4 .b8 _ZZ27LayerNormRowReduceTempToOutIf6MeanOpIffEEvPKT_iiPS2_T0_E12temp_storage[24];
	ld.param.u32 	%r30, [_Z27LayerNormRowReduceTempToOutIf6MeanOpIffEEvPKT_iiPS2_T0__param_4];
	ld.param.u64 	%rd6, [_Z27LayerNormRowReduceTempToOutIf6MeanOpIffEEvPKT_iiPS2_T0__param_0];
	ld.param.u32 	%r28, [_Z27LayerNormRowReduceTempToOutIf6MeanOpIffEEvPKT_iiPS2_T0__param_1];
	ld.param.u32 	%r29, [_Z27LayerNormRowReduceTempToOutIf6MeanOpIffEEvPKT_iiPS2_T0__param_2];
	ld.param.u64 	%rd5, [_Z27LayerNormRowReduceTempToOutIf6MeanOpIffEEvPKT_iiPS2_T0__param_3];
	cvta.to.global.u64 	%rd1, %rd6;
	mov.u32 	%r58, %ctaid.x;
	setp.ge.s32 	%p1, %r58, %r28;
	@%p1 bra 	$L__BB3_21;
	mov.u32 	%r2, %tid.x;
	// begin inline asm
	mov.u32 %r31, %laneid;
	// end inline asm
	shr.u32 	%r32, %r2, 3;
	and.b32  	%r33, %r32, 124;
	mov.u32 	%r34, _ZZ27LayerNormRowReduceTempToOutIf6MeanOpIffEEvPKT_iiPS2_T0_E12temp_storage;
	add.s32 	%r35, %r34, %r33;
	add.s32 	%r4, %r35, 4;
	cvt.rn.f32.s32 	%f1, %r30;
	mov.u32 	%r5, %nctaid.x;
	not.b32 	%r36, %r2;
	add.s32 	%r6, %r29, %r36;
	shr.u32 	%r37, %r6, 7;
	add.s32 	%r38, %r37, 1;
	and.b32  	%r7, %r38, 15;
	add.s32 	%r8, %r7, -1;
	and.b32  	%r9, %r38, 7;
	add.s32 	%r10, %r9, -1;
	and.b32  	%r11, %r38, 3;
	and.b32  	%r39, %r38, 67108848;
	neg.s32 	%r12, %r39;
	add.s64 	%rd2, %rd1, 4096;
	cvta.to.global.u64 	%rd3, %rd5;
$L__BB3_2:
	setp.ge.s32 	%p2, %r2, %r29;
	mov.f32 	%f108, 0f00000000;
	@%p2 bra 	$L__BB3_16;
	setp.lt.u32 	%p3, %r6, 1920;
	mul.lo.s32 	%r14, %r58, %r29;
	mov.f32 	%f108, 0f00000000;
	mov.u32 	%r62, %r2;
	@%p3 bra 	$L__BB3_6;
	add.s32 	%r59, %r2, %r14;
	mov.f32 	%f108, 0f00000000;
	mov.u32 	%r60, %r12;
	mov.u32 	%r62, %r2;
$L__BB3_5:
	.pragma "nounroll";
	mul.wide.s32 	%rd7, %r59, 4;
	add.s64 	%rd8, %rd2, %rd7;
	ld.global.nc.f32 	%f21, [%rd8+-4096];
	add.f32 	%f22, %f108, %f21;
	ld.global.nc.f32 	%f23, [%rd8+-3584];
	add.f32 	%f24, %f22, %f23;
	ld.global.nc.f32 	%f25, [%rd8+-3072];
	add.f32 	%f26, %f24, %f25;
	ld.global.nc.f32 	%f27, [%rd8+-2560];
	add.f32 	%f28, %f26, %f27;
	ld.global.nc.f32 	%f29, [%rd8+-2048];
	add.f32 	%f30, %f28, %f29;
	ld.global.nc.f32 	%f31, [%rd8+-1536];
	add.f32 	%f32, %f30, %f31;
	ld.global.nc.f32 	%f33, [%rd8+-1024];
	add.f32 	%f34, %f32, %f33;
	ld.global.nc.f32 	%f35, [%rd8+-512];
	add.f32 	%f36, %f34, %f35;
	ld.global.nc.f32 	%f37, [%rd8];
	add.f32 	%f38, %f36, %f37;
	ld.global.nc.f32 	%f39, [%rd8+512];
	add.f32 	%f40, %f38, %f39;
	ld.global.nc.f32 	%f41, [%rd8+1024];
	add.f32 	%f42, %f40, %f41;
	ld.global.nc.f32 	%f43, [%rd8+1536];
	add.f32 	%f44, %f42, %f43;
	ld.global.nc.f32 	%f45, [%rd8+2048];
	add.f32 	%f46, %f44, %f45;
	ld.global.nc.f32 	%f47, [%rd8+2560];
	add.f32 	%f48, %f46, %f47;
	ld.global.nc.f32 	%f49, [%rd8+3072];
	add.f32 	%f50, %f48, %f49;
	ld.global.nc.f32 	%f51, [%rd8+3584];
	add.f32 	%f108, %f50, %f51;
	add.s32 	%r62, %r62, 2048;
	add.s32 	%r60, %r60, 16;
	add.s32 	%r59, %r59, 2048;
	setp.ne.s32 	%p4, %r60, 0;
	@%p4 bra 	$L__BB3_5;
$L__BB3_6:
	setp.eq.s32 	%p5, %r7, 0;
	@%p5 bra 	$L__BB3_16;
	setp.lt.u32 	%p6, %r8, 7;
	@%p6 bra 	$L__BB3_9;
	add.s32 	%r40, %r62, %r14;
	mul.wide.s32 	%rd9, %r40, 4;
	add.s64 	%rd10, %rd1, %rd9;
	ld.global.nc.f32 	%f53, [%rd10];
	add.f32 	%f54, %f108, %f53;
	ld.global.nc.f32 	%f55, [%rd10+512];
	add.f32 	%f56, %f54, %f55;
	ld.global.nc.f32 	%f57, [%rd10+1024];
	add.f32 	%f58, %f56, %f57;
	ld.global.nc.f32 	%f59, [%rd10+1536];
	add.f32 	%f60, %f58, %f59;
	ld.global.nc.f32 	%f61, [%rd10+2048];
	add.f32 	%f62, %f60, %f61;
	ld.global.nc.f32 	%f63, [%rd10+2560];
	add.f32 	%f64, %f62, %f63;
	ld.global.nc.f32 	%f65, [%rd10+3072];
	add.f32 	%f66, %f64, %f65;
	ld.global.nc.f32 	%f67, [%rd10+3584];
	add.f32 	%f108, %f66, %f67;
	add.s32 	%r62, %r62, 1024;
$L__BB3_9:
	setp.eq.s32 	%p7, %r9, 0;
	@%p7 bra 	$L__BB3_16;
	setp.lt.u32 	%p8, %r10, 3;
	@%p8 bra 	$L__BB3_12;
	add.s32 	%r41, %r62, %r14;
	mul.wide.s32 	%rd11, %r41, 4;
	add.s64 	%rd12, %rd1, %rd11;
	ld.global.nc.f32 	%f69, [%rd12];
	add.f32 	%f70, %f108, %f69;
	ld.global.nc.f32 	%f71, [%rd12+512];
	add.f32 	%f72, %f70, %f71;
	ld.global.nc.f32 	%f73, [%rd12+1024];
	add.f32 	%f74, %f72, %f73;
	ld.global.nc.f32 	%f75, [%rd12+1536];
	add.f32 	%f108, %f74, %f75;
	add.s32 	%r62, %r62, 512;
$L__BB3_12:
	setp.eq.s32 	%p9, %r11, 0;
	@%p9 bra 	$L__BB3_16;
	setp.eq.s32 	%p10, %r11, 1;
	add.s32 	%r42, %r62, %r14;
	mul.wide.s32 	%rd13, %r42, 4;
	add.s64 	%rd4, %rd1, %rd13;
	ld.global.nc.f32 	%f76, [%rd4];
	add.f32 	%f108, %f108, %f76;
	@%p10 bra 	$L__BB3_16;
	setp.eq.s32 	%p11, %r11, 2;
	ld.global.nc.f32 	%f77, [%rd4+512];
	add.f32 	%f108, %f108, %f77;
	@%p11 bra 	$L__BB3_16;
	ld.global.nc.f32 	%f78, [%rd4+1024];
	add.f32 	%f108, %f108, %f78;
$L__BB3_16:
	setp.ne.s32 	%p12, %r31, 0;
	mov.b32 	%r43, 1;
	mov.b32 	%r56, 31;
	mov.b32 	%r57, -1;
	// begin inline asm
	{  .reg .f32 r0;  .reg .pred p;  shfl.sync.down.b32 r0|p, %f108, %r43, %r56, %r57;  @p add.f32 r0, r0, %f108;  mov.f32 %f79, r0;}
	// end inline asm
	mov.b32 	%r46, 2;
	// begin inline asm
	{  .reg .f32 r0;  .reg .pred p;  shfl.sync.down.b32 r0|p, %f79, %r46, %r56, %r57;  @p add.f32 r0, r0, %f79;  mov.f32 %f82, r0;}
	// end inline asm
	mov.b32 	%r49, 4;
	// begin inline asm
	{  .reg .f32 r0;  .reg .pred p;  shfl.sync.down.b32 r0|p, %f82, %r49, %r56, %r57;  @p add.f32 r0, r0, %f82;  mov.f32 %f85, r0;}
	// end inline asm
	mov.b32 	%r52, 8;
	// begin inline asm
	{  .reg .f32 r0;  .reg .pred p;  shfl.sync.down.b32 r0|p, %f85, %r52, %r56, %r57;  @p add.f32 r0, r0, %f85;  mov.f32 %f88, r0;}
	// end inline asm
	mov.b32 	%r55, 16;
	// begin inline asm
	{  .reg .f32 r0;  .reg .pred p;  shfl.sync.down.b32 r0|p, %f88, %r55, %r56, %r57;  @p add.f32 r0, r0, %f88;  mov.f32 %f91, r0;}
	// end inline asm
	@%p12 bra 	$L__BB3_18;
	st.shared.f32 	[%r4], %f91;
$L__BB3_18:
	setp.ne.s32 	%p13, %r2, 0;
	bar.sync 	0;
	@%p13 bra 	$L__BB3_20;
	ld.shared.f32 	%f94, [_ZZ27LayerNormRowReduceTempToOutIf6MeanOpIffEEvPKT_iiPS2_T0_E12temp_storage+8];
	add.f32 	%f95, %f91, %f94;
	ld.shared.f32 	%f96, [_ZZ27LayerNormRowReduceTempToOutIf6MeanOpIffEEvPKT_iiPS2_T0_E12temp_storage+12];
	add.f32 	%f97, %f95, %f96;
	ld.shared.f32 	%f98, [_ZZ27LayerNormRowReduceTempToOutIf6MeanOpIffEEvPKT_iiPS2_T0_E12temp_storage+16];
	add.f32 	%f99, %f97, %f98;
	div.rn.f32 	%f100, %f99, %f1;
	mul.wide.s32 	%rd14, %r58, 4;
	add.s64 	%rd15, %rd3, %rd14;
	st.global.f32 	[%rd15], %f100;
$L__BB3_20:
	add.s32 	%r58, %r58, %r5;
	setp.lt.s32 	%p14, %r58, %r28;
	@%p14 bra 	$L__BB3_2;
$L__BB3_21:
	ret;

}
	// .globl	_Z26LayerNormRowReduceInToTempIff6IvarOpIffEEvPKT_iiPT0_T1_
.visible .entry _Z26LayerNormRowReduceInToTempIff6IvarOpIffEEvPKT_iiPT0_T1_(
	.param .u64 .ptr .align 1 _Z26LayerNormRowReduceInToTempIff6IvarOpIffEEvPKT_iiPT0_T1__param_0,
	.param .u32 _Z26LayerNormRowReduceInToTempIff6IvarOpIffEEvPKT_iiPT0_T1__param_1,
	.param .u32 _Z26LayerNormRowReduceInToTempIff6IvarOpIffEEvPKT_iiPT0_T1__param_2,
	.param .u64 .ptr .align 1 _Z26LayerNormRowReduceInToTempIff6IvarOpIffEEvPKT_iiPT0_T1__param_3,
	.param .align 8 .b8 _Z26LayerNormRowReduceInToTempIff6IvarOpIffEEvPKT_iiPT0_T1__param_4[16]
)
{
	.reg .pred 	%p<7>;
	.reg .b32 	%r<43>;
	.reg .b32 	%f<33>;
	.reg .b64 	%rd<13>;
	// demoted variable
	.shared .align 4 .b8 _ZZ26LayerNormRowReduceInToTempIff6IvarOpIffEEvPKT_iiPT0_T1_E12temp_storage[24];
	ld.param.u64 	%rd5, [_Z26LayerNormRowReduceInToTempIff6IvarOpIffEEvPKT_iiPT0_T1__param_0];
	ld.param.u64 	%rd1, [_Z26LayerNormRowReduceInToTempIff6IvarOpIffEEvPKT_iiPT0_T1__param_4];
	ld.param.u32 	%r1, [_Z26LayerNormRowReduceInToTempIff6IvarOpIffEEvPKT_iiPT0_T1__param_4+8];
	ld.param.u32 	%r17, [_Z26LayerNormRowReduceInToTempIff6IvarOpIffEEvPKT_iiPT0_T1__param_1];
	ld.param.u32 	%r18, [_Z26LayerNormRowReduceInToTempIff6IvarOpIffEEvPKT_iiPT0_T1__param_2];
	ld.param.u64 	%rd6, [_Z26LayerNormRowReduceInToTempIff6IvarOpIffEEvPKT_iiPT0_T1__param_3];
	mov.u32 	%r2, %tid.x;
	mov.u32 	%r3, %ctaid.x;
	mov.u32 	%r4, %ntid.x;
	mad.lo.s32 	%r5, %r3, %r4, %r2;
	mov.u32 	%r41, %ctaid.y;
	setp.ge.s32 	%p1, %r41, %r17;
	@%p1 bra 	$L__BB4_10;
	mov.u32 	%r7, %nctaid.x;
	mul.lo.s32 	%r8, %r7, %r4;
	// begin inline asm
	mov.u32 %r19, %laneid;
	// end inline asm
	shr.u32 	%r20, %r2, 3;
	and.b32  	%r21, %r20, 124;
	mov.u32 	%r22, _ZZ26LayerNormRowReduceInToTempIff6IvarOpIffEEvPKT_iiPT0_T1_E12temp_storage;
	add.s32 	%r23, %r22, %r21;
	add.s32 	%r10, %r23, 4;
	mov.u32 	%r11, %nctaid.y;
	cvta.to.global.u64 	%rd2, %rd1;
	cvta.to.global.u64 	%rd3, %rd6;
	cvta.to.global.u64 	%rd4, %rd5;
$L__BB4_2:
	setp.ge.s32 	%p2, %r5, %r18;
	mov.f32 	%f32, 0f00000000;
	@%p2 bra 	$L__BB4_5;
	mul.wide.s32 	%rd7, %r41, 4;
	add.s64 	%rd8, %rd2, %rd7;
	mul.lo.s32 	%r13, %r41, %r1;
	ld.global.f32 	%f1, [%rd8];
	mov.f32 	%f32, 0f00000000;
	mov.u32 	%r42, %r5;
$L__BB4_4:
	add.s32 	%r24, %r42, %r13;
	mul.wide.s32 	%rd9, %r24, 4;
	add.s64 	%rd10, %rd4, %rd9;
	ld.global.nc.f32 	%f8, [%rd10];
	sub.f32 	%f9, %f8, %f1;
	fma.rn.f32 	%f32, %f9, %f9, %f32;
	add.s32 	%r42, %r42, %r8;
	setp.lt.s32 	%p3, %r42, %r18;
	@%p3 bra 	$L__BB4_4;
$L__BB4_5:
	setp.ne.s32 	%p4, %r19, 0;
	mov.b32 	%r25, 1;
	mov.b32 	%r38, 31;
	mov.b32 	%r39, -1;
	// begin inline asm
	{  .reg .f32 r0;  .reg .pred p;  shfl.sync.down.b32 r0|p, %f32, %r25, %r38, %r39;  @p add.f32 r0, r0, %f32;  mov.f32 %f10, r0;}
	// end inline asm
	mov.b32 	%r28, 2;
	// begin inline asm
	{  .reg .f32 r0;  .reg .pred p;  shfl.sync.down.b32 r0|p, %f10, %r28, %r38, %r39;  @p add.f32 r0, r0, %f10;  mov.f32 %f13, r0;}
	// end inline asm
	mov.b32 	%r31, 4;
	// begin inline asm
	{  .reg .f32 r0;  .reg .pred p;  shfl.sync.down.b32 r0|p, %f13, %r31, %r38, %r39;  @p add.f32 r0, r0, %f13;  mov.f32 %f16, r0;}
	// end inline asm
	mov.b32 	%r34, 8;
	// begin inline asm
	{  .reg .f32 r0;  .reg .pred p;  shfl.sync.down.b32 r0|p, %f16, %r34, %r38, %r39;  @p add.f32 r0, r0, %f16;  mov.f32 %f19, r0;}
	// end inline asm
	mov.b32 	%r37, 16;
	// begin inline asm
	{  .reg .f32 r0;  .reg .pred p;  shfl.sync.down.b32 r0|p, %f19, %r37, %r38, %r39;  @p add.f32 r0, r0, %f19;  mov.f32 %f22, r0;}
	// end inline asm
	@%p4 bra 	$L__BB4_7;
	st.shared.f32 	[%r10], %f22;
$L__BB4_7:
	setp.ne.s32 	%p5, %r2, 0;
	bar.sync 	0;
	@%p5 bra 	$L__BB4_9;
	ld.shared.f32 	%f25, [_ZZ26LayerNormRowReduceInToTempIff6IvarOpIffEEvPKT_iiPT0_T1_E12temp_storage+8];
	add.f32 	%f26, %f22, %f25;
	ld.shared.f32 	%f27, [_ZZ26LayerNormRowReduceInToTempIff6IvarOpIffEEvPKT_iiPT0_T1_E12temp_storage+12];
	add.f32 	%f28, %f26, %f27;
	ld.shared.f32 	%f29, [_ZZ26LayerNormRowReduceInToTempIff6IvarOpIffEEvPKT_iiPT0_T1_E12temp_storage+16];
	add.f32 	%f30, %f28, %f29;
	mad.lo.s32 	%r40, %r41, %r7, %r3;
	mul.wide.u32 	%rd11, %r40, 4;
	add.s64 	%rd12, %rd3, %rd11;
	st.global.f32 	[%rd12], %f30;
$L__BB4_9:
	add.s32 	%r41, %r41, %r11;
	setp.lt.s32 	%p6, %r41, %r17;
	@%p6 bra 	$L__BB4_2;
$L__BB4_10:
	ret;

}
	// .globl	_Z27LayerNormRowReduceTempToOutIf6IvarOpIffEEvPKT_iiPS2_T0_
.visible .entry _Z27LayerNormRowReduceTempToOutIf6IvarOpIffEEvPKT_iiPS2_T0_(
	.param .u64 .ptr .align 1 _Z27LayerNormRowReduceTempToOutIf6IvarOpIffEEvPKT_iiPS2_T0__param_0,
	.param .u32 _Z27LayerNormRowReduceTempToOutIf6IvarOpIffEEvPKT_iiPS2_T0__param_1,
	.param .u32 _Z27LayerNormRowReduceTempToOutIf6IvarOpIffEEvPKT_iiPS2_T0__param_2,
	.param .u64 .ptr .align 1 _Z27LayerNormRowReduceTempToOutIf6IvarOpIffEEvPKT_iiPS2_T0__param_3,
	.param .align 8 .b8 _Z27LayerNormRowReduceTempToOutIf6IvarOpIffEEvPKT_iiPS2_T0__param_4[16]
)
{
	.reg .pred 	%p<15>;
	.reg .b32 	%r<65>;
	.reg .b32 	%f<113>;
	.reg .b64 	%rd<17>;
	// demoted variable
	.shared .align 4 .b8 _ZZ27LayerNormRowReduceTempToOutIf6IvarOpIffEEvPKT_iiPS2_T0_E12temp_storage[24];
	ld.param.f32 	%f18, [_Z27LayerNormRowReduceTempToOutIf6IvarOpIffEEvPKT_iiPS2_T0__param_4+12];
	ld.param.u32 	%r30, [_Z27LayerNormRowReduceTempToOutIf6IvarOpIffEEvPKT_iiPS2_T0__param_4+8];
	ld.param.u64 	%rd7, [_Z27LayerNormRowReduceTempToOutIf6IvarOpIffEEvPKT_iiPS2_T0__param_0];
	ld.param.u32 	%r28, [_Z27LayerNormRowReduceTempToOutIf6IvarOpIffEEvPKT_iiPS2_T0__param_1];
	ld.param.u32 	%r29, [_Z27LayerNormRowReduceTempToOutIf6IvarOpIffEEvPKT_iiPS2_T0__param_2];
	ld.param.u64 	%rd5, [_Z27LayerNormRowReduceTempToOutIf6IvarOpIffEEvPKT_iiPS2_T0__param_3];
	cvta.to.global.u64 	%rd1, %rd7;
	mov.u32 	%r58, %ctaid.x;
	setp.ge.s32 	%p1, %r58, %r28;
	@%p1 bra 	$L__BB5_21;
	mov.u32 	%r2, %tid.x;
	// begin inline asm
	mov.u32 %r31, %laneid;
	// end inline asm
	shr.u32 	%r32, %r2, 3;
	and.b32  	%r33, %r32, 124;
	mov.u32 	%r34, _ZZ27LayerNormRowReduceTempToOutIf6IvarOpIffEEvPKT_iiPS2_T0_E12temp_storage;
	add.s32 	%r35, %r34, %r33;
	add.s32 	%r4, %r35, 4;
	cvt.rn.f32.s32 	%f2, %r30;
	mov.u32 	%r5, %nctaid.x;
	not.b32 	%r36, %r2;
	add.s32 	%r6, %r29, %r36;
	shr.u32 	%r37, %r6, 7;
	add.s32 	%r38, %r37, 1;
	and.b32  	%r7, %r38, 15;
	add.s32 	%r8, %r7, -1;
	and.b32  	%r9, %r38, 7;
	add.s32 	%r10, %r9, -1;
	and.b32  	%r11, %r38, 3;
	and.b32  	%r39, %r38, 67108848;
	neg.s32 	%r12, %r39;
	add.s64 	%rd2, %rd1, 4096;
	cvta.to.global.u64 	%rd3, %rd5;
$L__BB5_2:
	setp.ge.s32 	%p2, %r2, %r29;
	mov.f32 	%f112, 0f00000000;
	@%p2 bra 	$L__BB5_16;
	setp.lt.u32 	%p3, %r6, 1920;
	mul.lo.s32 	%r14, %r58, %r29;
	mov.f32 	%f112, 0f00000000;
	mov.u32 	%r62, %r2;
	@%p3 bra 	$L__BB5_6;
	add.s32 	%r59, %r2, %r14;
	mov.f32 	%f112, 0f00000000;
	mov.u32 	%r60, %r12;
	mov.u32 	%r62, %r2;
$L__BB5_5:
	.pragma "nounroll";
	mul.wide.s32 	%rd8, %r59, 4;
	add.s64 	%rd9, %rd2, %rd8;
	ld.global.nc.f32 	%f23, [%rd9+-4096];
	add.f32 	%f24, %f112, %f23;
	ld.global.nc.f32 	%f25, [%rd9+-3584];
	add.f32 	%f26, %f24, %f25;
	ld.global.nc.f32 	%f27, [%rd9+-3072];
	add.f32 	%f28, %f26, %f27;
	ld.global.nc.f32 	%f29, [%rd9+-2560];
	add.f32 	%f30, %f28, %f29;
	ld.global.nc.f32 	%f31, [%rd9+-2048];
	add.f32 	%f32, %f30, %f31;
	ld.global.nc.f32 	%f33, [%rd9+-1536];
	add.f32 	%f34, %f32, %f33;
	ld.global.nc.f32 	%f35, [%rd9+-1024];
	add.f32 	%f36, %f34, %f35;
	ld.global.nc.f32 	%f37, [%rd9+-512];
	add.f32 	%f38, %f36, %f37;
	ld.global.nc.f32 	%f39, [%rd9];
	add.f32 	%f40, %f38, %f39;
	ld.global.nc.f32 	%f41, [%rd9+512];
	add.f32 	%f42, %f40, %f41;
	ld.global.nc.f32 	%f43, [%rd9+1024];
	add.f32 	%f44, %f42, %f43;
	ld.global.nc.f32 	%f45, [%rd9+1536];
	add.f32 	%f46, %f44, %f45;
	ld.global.nc.f32 	%f47, [%rd9+2048];
	add.f32 	%f48, %f46, %f47;
	ld.global.nc.f32 	%f49, [%rd9+2560];
	add.f32 	%f50, %f48, %f49;
	ld.global.nc.f32 	%f51, [%rd9+3072];
	add.f32 	%f52, %f50, %f51;
	ld.global.nc.f32 	%f53, [%rd9+3584];
	add.f32 	%f112, %f52, %f53;
	add.s32 	%r62, %r62, 2048;
	add.s32 	%r60, %r60, 16;
	add.s32 	%r59, %r59, 2048;
	setp.ne.s32 	%p4, %r60, 0;
	@%p4 bra 	$L__BB5_5;
$L__BB5_6:
	setp.eq.s32 	%p5, %r7, 0;
	@%p5 bra 	$L__BB5_16;
	setp.lt.u32 	%p6, %r8, 7;
	@%p6 bra 	$L__BB5_9;
	add.s32 	%r40, %r62, %r14;
	mul.wide.s32 	%rd10, %r40, 4;
	add.s64 	%rd11, %rd1, %rd10;
	ld.global.nc.f32 	%f55, [%rd11];
	add.f32 	%f56, %f112, %f55;
	ld.global.nc.f32 	%f57, [%rd11+512];
	add.f32 	%f58, %f56, %f57;
	ld.global.nc.f32 	%f59, [%rd11+1024];
	add.f32 	%f60, %f58, %f59;
	ld.global.nc.f32 	%f61, [%rd11+1536];
	add.f32 	%f62, %f60, %f61;
	ld.global.nc.f32 	%f63, [%rd11+2048];
	add.f32 	%f64, %f62, %f63;
	ld.global.nc.f32 	%f65, [%rd11+2560];
	add.f32 	%f66, %f64, %f65;
	ld.global.nc.f32 	%f67, [%rd11+3072];
	add.f32 	%f68, %f66, %f67;
	ld.global.nc.f32 	%f69, [%rd11+3584];
	add.f32 	%f112, %f68, %f69;
	add.s32 	%r62, %r62, 1024;
$L__BB5_9:
	setp.eq.s32 	%p7, %r9, 0;
	@%p7 bra 	$L__BB5_16;
	setp.lt.u32 	%p8, %r10, 3;
	@%p8 bra 	$L__BB5_12;
	add.s32 	%r41, %r62, %r14;
	mul.wide.s32 	%rd12, %r41, 4;
	add.s64 	%rd13, %rd1, %rd12;
	ld.global.nc.f32 	%f71, [%rd13];
	add.f32 	%f72, %f112, %f71;
	ld.global.nc.f32 	%f73, [%rd13+512];
	add.f32 	%f74, %f72, %f73;
	ld.global.nc.f32 	%f75, [%rd13+1024];
	add.f32 	%f76, %f74, %f75;
	ld.global.nc.f32 	%f77, [%rd13+1536];
	add.f32 	%f112, %f76, %f77;
	add.s32 	%r62, %r62, 512;
$L__BB5_12:
	setp.eq.s32 	%p9, %r11, 0;
	@%p9 bra 	$L__BB5_16;
	setp.eq.s32 	%p10, %r11, 1;
	add.s32 	%r42, %r62, %r14;
	mul.wide.s32 	%rd14, %r42, 4;
	add.s64 	%rd4, %rd1, %rd14;
	ld.global.nc.f32 	%f78, [%rd4];
	add.f32 	%f112, %f112, %f78;
	@%p10 bra 	$L__BB5_16;
	setp.eq.s32 	%p11, %r11, 2;
	ld.global.nc.f32 	%f79, [%rd4+512];
	add.f32 	%f112, %f112, %f79;
	@%p11 bra 	$L__BB5_16;
	ld.global.nc.f32 	%f80, [%rd4+1024];
	add.f32 	%f112, %f112, %f80;
$L__BB5_16:
	setp.ne.s32 	%p12, %r31, 0;
	mov.b32 	%r43, 1;
	mov.b32 	%r56, 31;
	mov.b32 	%r57, -1;
	// begin inline asm
	{  .reg .f32 r0;  .reg .pred p;  shfl.sync.down.b32 r0|p, %f112, %r43, %r56, %r57;  @p add.f32 r0, r0, %f112;  mov.f32 %f81, r0;}
	// end inline asm
	mov.b32 	%r46, 2;
	// begin inline asm
	{  .reg .f32 r0;  .reg .pred p;  shfl.sync.down.b32 r0|p, %f81, %r46, %r56, %r57;  @p add.f32 r0, r0, %f81;  mov.f32 %f84, r0;}
	// end inline asm
	mov.b32 	%r49, 4;
	// begin inline asm
	{  .reg .f32 r0;  .reg .pred p;  shfl.sync.down.b32 r0|p, %f84, %r49, %r56, %r57;  @p add.f32 r0, r0, %f84;  mov.f32 %f87, r0;}
	// end inline asm
	mov.b32 	%r52, 8;
	// begin inline asm
	{  .reg .f32 r0;  .reg .pred p;  shfl.sync.down.b32 r0|p, %f87, %r52, %r56, %r57;  @p add.f32 r0, r0, %f87;  mov.f32 %f90, r0;}
	// end inline asm
	mov.b32 	%r55, 16;
	// begin inline asm
	{  .reg .f32 r0;  .reg .pred p;  shfl.sync.down.b32 r0|p, %f90, %r55, %r56, %r57;  @p add.f32 r0, r0, %f90;  mov.f32 %f93, r0;}
	// end inline asm
	@%p12 bra 	$L__BB5_18;
	st.shared.f32 	[%r4], %f93;
$L__BB5_18:
	setp.ne.s32 	%p13, %r2, 0;
	bar.sync 	0;
	@%p13 bra 	$L__BB5_20;
	ld.shared.f32 	%f96, [_ZZ27LayerNormRowReduceTempToOutIf6IvarOpIffEEvPKT_iiPS2_T0_E12temp_storage+8];
	add.f32 	%f97, %f93, %f96;
	ld.shared.f32 	%f98, [_ZZ27LayerNormRowReduceTempToOutIf6IvarOpIffEEvPKT_iiPS2_T0_E12temp_storage+12];
	add.f32 	%f99, %f97, %f98;
	ld.shared.f32 	%f100, [_ZZ27LayerNormRowReduceTempToOutIf6IvarOpIffEEvPKT_iiPS2_T0_E12temp_storage+16];
	add.f32 	%f101, %f99, %f100;
	div.rn.f32 	%f102, %f101, %f2;
	add.f32 	%f103, %f18, %f102;
	rsqrt.approx.f32 	%f104, %f103;
	mul.wide.s32 	%rd15, %r58, 4;
	add.s64 	%rd16, %rd3, %rd15;
	st.global.f32 	[%rd16], %f104;
$L__BB5_20:
	add.s32 	%r58, %r58, %r5;
	setp.lt.s32 	%p14, %r58, %r28;
	@%p14 bra 	$L__BB5_2;
$L__BB5_21:
	ret;

}
	// .globl	_Z15LayerNormUpdateIf3YOpIffEEvPKT_iiPS2_T0_
.visible .entry _Z15LayerNormUpdateIf3YOpIffEEvPKT_iiPS2_T0_(
	.param .u64 .ptr .align 1 _Z15LayerNormUpdateIf3YOpIffEEvPKT_iiPS2_T0__param_0,
	.param .u32 _Z15LayerNormUpdateIf3YOpIffEEvPKT_iiPS2_T0__param_1,
	.param .u32 _Z15LayerNormUpdateIf3YOpIffEEvPKT_iiPS2_T0__param_2,
	.param .u64 .ptr .align 1 _Z15LayerNormUpdateIf3YOpIffEEvPKT_iiPS2_T0__param_3,
	.param .align 8 .b8 _Z15LayerNormUpdateIf3YOpIffEEvPKT_iiPS2_T0__param_4[40]
)
{
	.reg .pred 	%p<2>;
	.reg .b16 	%rs<5>;
	.reg .b32 	%r<18>;
	.reg .b32 	%f<9>;
	.reg .b64 	%rd<23>;

	ld.param.u32 	%r3, [_Z15LayerNormUpdateIf3YOpIffEEvPKT_iiPS2_T0__param_4+32];
	ld.param.u64 	%rd6, [_Z15LayerNormUpdateIf3YOpIffEEvPKT_iiPS2_T0__param_4+24];
	ld.param.u64 	%rd5, [_Z15LayerNormUpdateIf3YOpIffEEvPKT_iiPS2_T0__param_4+16];
	ld.param.u64 	%rd4, [_Z15LayerNormUpdateIf3YOpIffEEvPKT_iiPS2_T0__param_4+8];
	ld.param.u64 	%rd3, [_Z15LayerNormUpdateIf3YOpIffEEvPKT_iiPS2_T0__param_4];
	ld.param.u64 	%rd1, [_Z15LayerNormUpdateIf3YOpIffEEvPKT_iiPS2_T0__param_0];
	ld.param.u32 	%r9, [_Z15LayerNormUpdateIf3YOpIffEEvPKT_iiPS2_T0__param_1];
	ld.param.u32 	%r2, [_Z15LayerNormUpdateIf3YOpIffEEvPKT_iiPS2_T0__param_2];
	ld.param.u64 	%rd2, [_Z15LayerNormUpdateIf3YOpIffEEvPKT_iiPS2_T0__param_3];
	mov.u32 	%r10, %tid.x;
	mov.u32 	%r11, %ctaid.x;
	mov.u32 	%r12, %ntid.x;
	mad.lo.s32 	%r1, %r11, %r12, %r10;
	mul.lo.s32 	%r13, %r2, %r9;
	setp.ge.s32 	%p1, %r1, %r13;
	@%p1 bra 	$L__BB6_2;
	cvta.to.global.u64 	%rd7, %rd6;
	cvta.to.global.u64 	%rd8, %rd5;
	cvta.to.global.u64 	%rd9, %rd4;
	cvta.to.global.u64 	%rd10, %rd3;
	cvta.to.global.u64 	%rd11, %rd1;
	cvta.to.global.u64 	%rd12, %rd2;
	div.s32 	%r14, %r1, %r2;
	mul.lo.s32 	%r15, %r14, %r2;
	sub.s32 	%r16, %r1, %r15;
	mul.wide.s32 	%rd13, %r14, 4;
	add.s64 	%rd14, %rd10, %rd13;
	ld.global.f32 	%f1, [%rd14];
	add.s64 	%rd15, %rd9, %rd13;
	ld.global.f32 	%f2, [%rd15];
	mad.lo.s32 	%r17, %r14, %r3, %r16;
	mul.wide.s32 	%rd16, %r17, 4;
	add.s64 	%rd17, %rd11, %rd16;
	ld.global.nc.f32 	%f3, [%rd17];
	sub.f32 	%f4, %f3, %f1;
	mul.f32 	%f5, %f2, %f4;
	mul.wide.s32 	%rd18, %r16, 4;
	add.s64 	%rd19, %rd8, %rd18;
	ld.global.f32 	%f6, [%rd19];
	add.s64 	%rd20, %rd7, %rd18;
	ld.global.f32 	%f7, [%rd20];
	fma.rn.f32 	%f8, %f6, %f5, %f7;
	mul.wide.s32 	%rd21, %r1, 4;
	add.s64 	%rd22, %rd12, %rd21;
	st.global.f32 	[%rd22], %f8;
$L__BB6_2:
	ret;

}
	// .globl	_Z22LayerNormGradBetaGammaIffEvPKT_S2_PKT0_S5_iiPS3_S6_
.visible .entry _Z22LayerNormGradBetaGammaIffEvPKT_S2_PKT0_S5_iiPS3_S6_(
	.param .u64 .ptr .align 1 _Z22LayerNormGradBetaGammaIffEvPKT_S2_PKT0_S5_iiPS3_S6__param_0,
	.param .u64 .ptr .align 1 _Z22LayerNormGradBetaGammaIffEvPKT_S2_PKT0_S5_iiPS3_S6__param_1,
	.param .u64 .ptr .align 1 _Z22LayerNormGradBetaGammaIffEvPKT_S2_PKT0_S5_iiPS3_S6__param_2,
	.param .u64 .ptr .align 1 _Z22LayerNormGradBetaGammaIffEvPKT_S2_PKT0_S5_iiPS3_S6__param_3,
	.param .u32 _Z22LayerNormGradBetaGammaIffEvPKT_S2_PKT0_S5_iiPS3_S6__param_4,
	.param .u32 _Z22LayerNormGradBetaGammaIffEvPKT_S2_PKT0_S5_iiPS3_S6__param_5,
	.param .u64 .ptr .align 1 _Z22LayerNormGradBetaGammaIffEvPKT_S2_PKT0_S5_iiPS3_S6__param_6,
	.param .u64 .ptr .align 1 _Z22LayerNormGradBetaGammaIffEvPKT_S2_PKT0_S5_iiPS3_S6__param_7
)
{
	.reg .pred 	%p<11>;
	.reg .b32 	%r<31>;
	.reg .b32 	%f<159>;
	.reg .b64 	%rd<72>;

	ld.param.u64 	%rd13, [_Z22LayerNormGradBetaGammaIffEvPKT_S2_PKT0_S5_iiPS3_S6__param_0];
	ld.param.u64 	%rd14, [_Z22LayerNormGradBetaGammaIffEvPKT_S2_PKT0_S5_iiPS3_S6__param_1];
	ld.param.u64 	%rd15, [_Z22LayerNormGradBetaGammaIffEvPKT_S2_PKT0_S5_iiPS3_S6__param_2];
	ld.param.u64 	%rd16, [_Z22LayerNormGradBetaGammaIffEvPKT_S2_PKT0_S5_iiPS3_S6__param_3];
	ld.param.u32 	%r15, [_Z22LayerNormGradBetaGammaIffEvPKT_S2_PKT0_S5_iiPS3_S6__param_4];
	ld.param.u32 	%r16, [_Z22LayerNormGradBetaGammaIffEvPKT_S2_PKT0_S5_iiPS3_S6__param_5];
	cvta.to.global.u64 	%rd1, %rd16;
	cvta.to.global.u64 	%rd2, %rd15;
	cvta.to.global.u64 	%rd3, %rd14;
	cvta.to.global.u64 	%rd4, %rd13;
	mov.u32 	%r17, %tid.x;
	mov.u32 	%r18, %ctaid.x;
	mov.u32 	%r19, %ntid.x;
	mad.lo.s32 	%r1, %r18, %r19, %r17;
	setp.ge.s32 	%p1, %r1, %r16;
	@%p1 bra 	$L__BB7_14;
	setp.lt.s32 	%p2, %r15, 1;
	mov.f32 	%f157, 0f00000000;
	mov.f32 	%f158, %f157;
	@%p2 bra 	$L__BB7_13;
	and.b32  	%r2, %r15, 7;
	setp.lt.u32 	%p3, %r15, 8;
	mov.f32 	%f158, 0f00000000;
	mov.b32 	%r29, 0;
	mov.f32 	%f157, %f158;
	@%p3 bra 	$L__BB7_5;
	and.b32  	%r29, %r15, 2147483640;
	neg.s32 	%r27, %r29;
	add.s64 	%rd71, %rd2, 16;
	add.s64 	%rd70, %rd1, 16;
	mov.f32 	%f158, 0f00000000;
	mul.wide.s32 	%rd20, %r16, 4;
	shl.b32 	%r21, %r16, 3;
	mov.u32 	%r26, %r1;
$L__BB7_4:
	.pragma "nounroll";
	mul.wide.s32 	%rd17, %r26, 4;
	add.s64 	%rd18, %rd4, %rd17;
	ld.global.nc.f32 	%f29, [%rd18];
	add.s64 	%rd19, %rd3, %rd17;
	ld.global.nc.f32 	%f30, [%rd19];
	ld.global.nc.f32 	%f31, [%rd71+-16];
	sub.f32 	%f32, %f30, %f31;
	mul.f32 	%f33, %f29, %f32;
	ld.global.nc.f32 	%f34, [%rd70+-16];
	fma.rn.f32 	%f35, %f34, %f33, %f157;
	add.f32 	%f36, %f158, %f29;
	add.s64 	%rd21, %rd18, %rd20;
	ld.global.nc.f32 	%f37, [%rd21];
	add.s64 	%rd22, %rd19, %rd20;
	ld.global.nc.f32 	%f38, [%rd22];
	ld.global.nc.f32 	%f39, [%rd71+-12];
	sub.f32 	%f40, %f38, %f39;
	mul.f32 	%f41, %f37, %f40;
	ld.global.nc.f32 	%f42, [%rd70+-12];
	fma.rn.f32 	%f43, %f42, %f41, %f35;
	add.f32 	%f44, %f36, %f37;
	add.s64 	%rd23, %rd21, %rd20;
	ld.global.nc.f32 	%f45, [%rd23];
	add.s64 	%rd24, %rd22, %rd20;
	ld.global.nc.f32 	%f46, [%rd24];
	ld.global.nc.f32 	%f47, [%rd71+-8];
	sub.f32 	%f48, %f46, %f47;
	mul.f32 	%f49, %f45, %f48;
	ld.global.nc.f32 	%f50, [%rd70+-8];
	fma.rn.f32 	%f51, %f50, %f49, %f43;
	add.f32 	%f52, %f44, %f45;
	add.s64 	%rd25, %rd23, %rd20;
	ld.global.nc.f32 	%f53, [%rd25];
	add.s64 	%rd26, %rd24, %rd20;
	ld.global.nc.f32 	%f54, [%rd26];
	ld.global.nc.f32 	%f55, [%rd71+-4];
	sub.f32 	%f56, %f54, %f55;
	mul.f32 	%f57, %f53, %f56;
	ld.global.nc.f32 	%f58, [%rd70+-4];
	fma.rn.f32 	%f59, %f58, %f57, %f51;
	add.f32 	%f60, %f52, %f53;
	add.s64 	%rd27, %rd25, %rd20;
	ld.global.nc.f32 	%f61, [%rd27];
	add.s64 	%rd28, %rd26, %rd20;
	ld.global.nc.f32 	%f62, [%rd28];
	ld.global.nc.f32 	%f63, [%rd71];
	sub.f32 	%f64, %f62, %f63;
	mul.f32 	%f65, %f61, %f64;
	ld.global.nc.f32 	%f66, [%rd70];
	fma.rn.f32 	%f67, %f66, %f65, %f59;
	add.f32 	%f68, %f60, %f61;
	add.s64 	%rd29, %rd27, %rd20;
	ld.global.nc.f32 	%f69, [%rd29];
	add.s64 	%rd30, %rd28, %rd20;
	ld.global.nc.f32 	%f70, [%rd30];
	ld.global.nc.f32 	%f71, [%rd71+4];
	sub.f32 	%f72, %f70, %f71;
	mul.f32 	%f73, %f69, %f72;
	ld.global.nc.f32 	%f74, [%rd70+4];
	fma.rn.f32 	%f75, %f74, %f73, %f67;
	add.f32 	%f76, %f68, %f69;
	add.s64 	%rd31, %rd29, %rd20;
	ld.global.nc.f32 	%f77, [%rd31];
	add.s64 	%rd32, %rd30, %rd20;
	ld.global.nc.f32 	%f78, [%rd32];
	ld.global.nc.f32 	%f79, [%rd71+8];
	sub.f32 	%f80, %f78, %f79;
	mul.f32 	%f81, %f77, %f80;
	ld.global.nc.f32 	%f82, [%rd70+8];
	fma.rn.f32 	%f83, %f82, %f81, %f75;
	add.f32 	%f84, %f76, %f77;
	add.s64 	%rd33, %rd31, %rd20;
	ld.global.nc.f32 	%f85, [%rd33];
	add.s64 	%rd34, %rd32, %rd20;
	ld.global.nc.f32 	%f86, [%rd34];
	ld.global.nc.f32 	%f87, [%rd71+12];
	sub.f32 	%f88, %f86, %f87;
	mul.f32 	%f89, %f85, %f88;
	ld.global.nc.f32 	%f90, [%rd70+12];
	fma.rn.f32 	%f157, %f90, %f89, %f83;
	add.f32 	%f158, %f84, %f85;
	add.s32 	%r27, %r27, 8;
	add.s32 	%r26, %r26, %r21;
	add.s64 	%rd71, %rd71, 32;
	add.s64 	%rd70, %rd70, 32;
	setp.ne.s32 	%p4, %r27, 0;
	@%p4 bra 	$L__BB7_4;
$L__BB7_5:
	setp.eq.s32 	%p5, %r2, 0;
	@%p5 bra 	$L__BB7_13;
	and.b32  	%r10, %r15, 3;
	setp.lt.u32 	%p6, %r2, 4;
	@%p6 bra 	$L__BB7_8;
	mad.lo.s32 	%r22, %r29, %r16, %r1;
	mul.wide.s32 	%rd35, %r22, 4;
	add.s64 	%rd36, %rd4, %rd35;
	ld.global.nc.f32 	%f92, [%rd36];
	add.s64 	%rd37, %rd3, %rd35;
	ld.global.nc.f32 	%f93, [%rd37];
	mul.wide.u32 	%rd38, %r29, 4;
	add.s64 	%rd39, %rd2, %rd38;
	ld.global.nc.f32 	%f94, [%rd39];
	sub.f32 	%f95, %f93, %f94;
	mul.f32 	%f96, %f92, %f95;
	add.s64 	%rd40, %rd1, %rd38;
	ld.global.nc.f32 	%f97, [%rd40];
	fma.rn.f32 	%f98, %f97, %f96, %f157;
	add.f32 	%f99, %f158, %f92;
	mul.wide.s32 	%rd41, %r16, 4;
	add.s64 	%rd42, %rd36, %rd41;
	ld.global.nc.f32 	%f100, [%rd42];
	add.s64 	%rd43, %rd37, %rd41;
	ld.global.nc.f32 	%f101, [%rd43];
	ld.global.nc.f32 	%f102, [%rd39+4];
	sub.f32 	%f103, %f101, %f102;
	mul.f32 	%f104, %f100, %f103;
	ld.global.nc.f32 	%f105, [%rd40+4];
	fma.rn.f32 	%f106, %f105, %f104, %f98;
	add.f32 	%f107, %f99, %f100;
	add.s64 	%rd44, %rd42, %rd41;
	ld.global.nc.f32 	%f108, [%rd44];
	add.s64 	%rd45, %rd43, %rd41;
	ld.global.nc.f32 	%f109, [%rd45];
	ld.global.nc.f32 	%f110, [%rd39+8];
	sub.f32 	%f111, %f109, %f110;
	mul.f32 	%f112, %f108, %f111;
	ld.global.nc.f32 	%f113, [%rd40+8];
	fma.rn.f32 	%f114, %f113, %f112, %f106;
	add.f32 	%f115, %f107, %f108;
	add.s64 	%rd46, %rd44, %rd41;
	ld.global.nc.f32 	%f116, [%rd46];
	add.s64 	%rd47, %rd45, %rd41;
	ld.global.nc.f32 	%f117, [%rd47];
	ld.global.nc.f32 	%f118, [%rd39+12];
	sub.f32 	%f119, %f117, %f118;
	mul.f32 	%f120, %f116, %f119;
	ld.global.nc.f32 	%f121, [%rd40+12];
	fma.rn.f32 	%f157, %f121, %f120, %f114;
	add.f32 	%f158, %f115, %f116;
	add.s32 	%r29, %r29, 4;
$L__BB7_8:
	setp.eq.s32 	%p7, %r10, 0;
	@%p7 bra 	$L__BB7_13;
	setp.eq.s32 	%p8, %r10, 1;
	@%p8 bra 	$L__BB7_11;
	mad.lo.s32 	%r23, %r29, %r16, %r1;
	mul.wide.s32 	%rd48, %r23, 4;
	add.s64 	%rd49, %rd4, %rd48;
	ld.global.nc.f32 	%f123, [%rd49];
	add.s64 	%rd50, %rd3, %rd48;
	ld.global.nc.f32 	%f124, [%rd50];
	mul.wide.u32 	%rd51, %r29, 4;
	add.s64 	%rd52, %rd2, %rd51;
	ld.global.nc.f32 	%f125, [%rd52];
	sub.f32 	%f126, %f124, %f125;
	mul.f32 	%f127, %f123, %f126;
	add.s64 	%rd53, %rd1, %rd51;
	ld.global.nc.f32 	%f128, [%rd53];
	fma.rn.f32 	%f129, %f128, %f127, %f157;
	add.f32 	%f130, %f158, %f123;
	mul.wide.s32 	%rd54, %r16, 4;
	add.s64 	%rd55, %rd49, %rd54;
	ld.global.nc.f32 	%f131, [%rd55];
	add.s64 	%rd56, %rd50, %rd54;
	ld.global.nc.f32 	%f132, [%rd56];
	ld.global.nc.f32 	%f133, [%rd52+4];
	sub.f32 	%f134, %f132, %f133;
	mul.f32 	%f135, %f131, %f134;
	ld.global.nc.f32 	%f136, [%rd53+4];
	fma.rn.f32 	%f157, %f136, %f135, %f129;
	add.f32 	%f158, %f130, %f131;
	add.s32 	%r29, %r29, 2;
$L__BB7_11:
	and.b32  	%r24, %r15, 1;
	setp.eq.b32 	%p9, %r24, 1;
	not.pred 	%p10, %p9;
	@%p10 bra 	$L__BB7_13;
	mad.lo.s32 	%r25, %r29, %r16, %r1;
	mul.wide.s32 	%rd57, %r25, 4;
	add.s64 	%rd58, %rd4, %rd57;
	ld.global.nc.f32 	%f137, [%rd58];
	add.s64 	%rd59, %rd3, %rd57;
	ld.global.nc.f32 	%f138, [%rd59];
	mul.wide.u32 	%rd60, %r29, 4;
	add.s64 	%rd61, %rd2, %rd60;
	ld.global.nc.f32 	%f139, [%rd61];
	sub.f32 	%f140, %f138, %f139;
	mul.f32 	%f141, %f137, %f140;
	add.s64 	%rd62, %rd1, %rd60;
	ld.global.nc.f32 	%f142, [%rd62];
	fma.rn.f32 	%f157, %f142, %f141, %f157;
	add.f32 	%f158, %f158, %f137;
$L__BB7_13:
	ld.param.u64 	%rd69, [_Z22LayerNormGradBetaGammaIffEvPKT_S2_PKT0_S5_iiPS3_S6__param_7];
	ld.param.u64 	%rd68, [_Z22LayerNormGradBetaGammaIffEvPKT_S2_PKT0_S5_iiPS3_S6__param_6];
	cvta.to.global.u64 	%rd63, %rd68;
	mul.wide.s32 	%rd64, %r1, 4;
	add.s64 	%rd65, %rd63, %rd64;
	st.global.f32 	[%rd65], %f157;
	cvta.to.global.u64 	%rd66, %rd69;
	add.s64 	%rd67, %rd66, %rd64;
	st.global.f32 	[%rd67], %f158;
$L__BB7_14:
	ret;

}
	// .globl	_Z30LayerNormGradBetaGammaInToTempIffEvPKT_S2_PKT0_S5_iiiPS3_S6_
.visible .entry _Z30LayerNormGradBetaGammaInToTempIffEvPKT_S2_PKT0_S5_iiiPS3_S6_(
	.param .u64 .ptr .align 1 _Z30LayerNormGradBetaGammaInToTempIffEvPKT_S2_PKT0_S5_iiiPS3_S6__param_0,
	.param .u64 .ptr .align 1 _Z30LayerNormGradBetaGammaInToTempIffEvPKT_S2_PKT0_S5_iiiPS3_S6__param_1,
	.param .u64 .ptr .align 1 _Z30LayerNormGradBetaGammaInToTempIffEvPKT_S2_PKT0_S5_iiiPS3_S6__param_2,
	.param .u64 .ptr .align 1 _Z30LayerNormGradBetaGammaInToTempIffEvPKT_S2_PKT0_S5_iiiPS3_S6__param_3,
	.param .u32 _Z30LayerNormGradBetaGammaInToTempIffEvPKT_S2_PKT0_S5_iiiPS3_S6__param_4,
	.param .u32 _Z30LayerNormGradBetaGammaInToTempIffEvPKT_S2_PKT0_S5_iiiPS3_S6__param_5,
	.param .u32 _Z30LayerNormGradBetaGammaInToTempIffEvPKT_S2_PKT0_S5_iiiPS3_S6__param_6,
	.param .u64 .ptr .align 1 _Z30LayerNormGradBetaGammaInToTempIffEvPKT_S2_PKT0_S5_iiiPS3_S6__param_7,
	.param .u64 .ptr .align 1 _Z30LayerNormGradBetaGammaInToTempIffEvPKT_S2_PKT0_S5_iiiPS3_S6__param_8
)
{
	.reg .pred 	%p<11>;
	.reg .b32 	%r<44>;
	.reg .b32 	%f<159>;
	.reg .b64 	%rd<67>;

	ld.param.u64 	%rd7, [_Z30LayerNormGradBetaGammaInToTempIffEvPKT_S2_PKT0_S5_iiiPS3_S6__param_0];
	ld.param.u64 	%rd8, [_Z30LayerNormGradBetaGammaInToTempIffEvPKT_S2_PKT0_S5_iiiPS3_S6__param_1];
	ld.param.u64 	%rd9, [_Z30LayerNormGradBetaGammaInToTempIffEvPKT_S2_PKT0_S5_iiiPS3_S6__param_2];
	ld.param.u64 	%rd10, [_Z30LayerNormGradBetaGammaInToTempIffEvPKT_S2_PKT0_S5_iiiPS3_S6__param_3];
	ld.param.u32 	%r23, [_Z30LayerNormGradBetaGammaInToTempIffEvPKT_S2_PKT0_S5_iiiPS3_S6__param_4];
	ld.param.u32 	%r24, [_Z30LayerNormGradBetaGammaInToTempIffEvPKT_S2_PKT0_S5_iiiPS3_S6__param_5];
	ld.param.u32 	%r25, [_Z30LayerNormGradBetaGammaInToTempIffEvPKT_S2_PKT0_S5_iiiPS3_S6__param_6];
	cvta.to.global.u64 	%rd1, %rd10;
	cvta.to.global.u64 	%rd2, %rd9;
	cvta.to.global.u64 	%rd3, %rd8;
	cvta.to.global.u64 	%rd4, %rd7;
	mov.u32 	%r1, %tid.x;
	mov.u32 	%r26, %ctaid.x;
	mov.u32 	%r27, %ntid.x;
	mul.lo.s32 	%r2, %r26, %r27;
	add.s32 	%r3, %r2, %r1;
	setp.ge.s32 	%p1, %r3, %r24;
	@%p1 bra 	$L__BB8_14;
	mov.u32 	%r4, %ctaid.y;
	mul.lo.s32 	%r41, %r25, %r4;
	add.s32 	%r28, %r41, %r25;
	min.u32 	%r6, %r28, %r23;
	setp.ge.u32 	%p2, %r41, %r6;
	mov.f32 	%f157, 0f00000000;
	mov.f32 	%f158, %f157;
	@%p2 bra 	$L__BB8_13;
	sub.s32 	%r7, %r6, %r41;
	sub.s32 	%r29, %r41, %r6;
	setp.gt.u32 	%p3, %r29, -8;
	mov.f32 	%f158, 0f00000000;
	mov.f32 	%f157, %f158;
	@%p3 bra 	$L__BB8_5;
	mad.lo.s32 	%r30, %r41, %r24, %r1;
	add.s32 	%r39, %r30, %r2;
	and.b32  	%r31, %r7, -8;
	neg.s32 	%r38, %r31;
	mov.f32 	%f158, 0f00000000;
	mul.wide.s32 	%rd17, %r24, 4;
$L__BB8_4:
	.pragma "nounroll";
	mul.wide.s32 	%rd11, %r39, 4;
	add.s64 	%rd12, %rd4, %rd11;
	ld.global.nc.f32 	%f29, [%rd12];
	add.s64 	%rd13, %rd3, %rd11;
	ld.global.nc.f32 	%f30, [%rd13];
	mul.wide.s32 	%rd14, %r41, 4;
	add.s64 	%rd15, %rd2, %rd14;
	ld.global.nc.f32 	%f31, [%rd15];
	sub.f32 	%f32, %f30, %f31;
	mul.f32 	%f33, %f29, %f32;
	add.s64 	%rd16, %rd1, %rd14;
	ld.global.nc.f32 	%f34, [%rd16];
	fma.rn.f32 	%f35, %f34, %f33, %f157;
	add.f32 	%f36, %f158, %f29;
	add.s64 	%rd18, %rd12, %rd17;
	ld.global.nc.f32 	%f37, [%rd18];
	add.s64 	%rd19, %rd13, %rd17;
	ld.global.nc.f32 	%f38, [%rd19];
	ld.global.nc.f32 	%f39, [%rd15+4];
	sub.f32 	%f40, %f38, %f39;
	mul.f32 	%f41, %f37, %f40;
	ld.global.nc.f32 	%f42, [%rd16+4];
	fma.rn.f32 	%f43, %f42, %f41, %f35;
	add.f32 	%f44, %f36, %f37;
	add.s64 	%rd20, %rd18, %rd17;
	ld.global.nc.f32 	%f45, [%rd20];
	add.s64 	%rd21, %rd19, %rd17;
	ld.global.nc.f32 	%f46, [%rd21];
	ld.global.nc.f32 	%f47, [%rd15+8];
	sub.f32 	%f48, %f46, %f47;
	mul.f32 	%f49, %f45, %f48;
	ld.global.nc.f32 	%f50, [%rd16+8];
	fma.rn.f32 	%f51, %f50, %f49, %f43;
	add.f32 	%f52, %f44, %f45;
	add.s64 	%rd22, %rd20, %rd17;
	ld.global.nc.f32 	%f53, [%rd22];
	add.s64 	%rd23, %rd21, %rd17;
	ld.global.nc.f32 	%f54, [%rd23];
	ld.global.nc.f32 	%f55, [%rd15+12];
	sub.f32 	%f56, %f54, %f55;
	mul.f32 	%f57, %f53, %f56;
	ld.global.nc.f32 	%f58, [%rd16+12];
	fma.rn.f32 	%f59, %f58, %f57, %f51;
	add.f32 	%f60, %f52, %f53;
	add.s64 	%rd24, %rd22, %rd17;
	ld.global.nc.f32 	%f61, [%rd24];
	add.s64 	%rd25, %rd23, %rd17;
	ld.global.nc.f32 	%f62, [%rd25];
	ld.global.nc.f32 	%f63, [%rd15+16];
	sub.f32 	%f64, %f62, %f63;
	mul.f32 	%f65, %f61, %f64;
	ld.global.nc.f32 	%f66, [%rd16+16];
	fma.rn.f32 	%f67, %f66, %f65, %f59;
	add.f32 	%f68, %f60, %f61;
	add.s64 	%rd26, %rd24, %rd17;
	ld.global.nc.f32 	%f69, [%rd26];
	add.s64 	%rd27, %rd25, %rd17;
	ld.global.nc.f32 	%f70, [%rd27];
	ld.global.nc.f32 	%f71, [%rd15+20];
	sub.f32 	%f72, %f70, %f71;
	mul.f32 	%f73, %f69, %f72;
	ld.global.nc.f32 	%f74, [%rd16+20];
	fma.rn.f32 	%f75, %f74, %f73, %f67;
	add.f32 	%f76, %f68, %f69;
	add.s64 	%rd28, %rd26, %rd17;
	ld.global.nc.f32 	%f77, [%rd28];
	add.s64 	%rd29, %rd27, %rd17;
	ld.global.nc.f32 	%f78, [%rd29];
	ld.global.nc.f32 	%f79, [%rd15+24];
	sub.f32 	%f80, %f78, %f79;
	mul.f32 	%f81, %f77, %f80;
	ld.global.nc.f32 	%f82, [%rd16+24];
	fma.rn.f32 	%f83, %f82, %f81, %f75;
	add.f32 	%f84, %f76, %f77;
	add.s64 	%rd30, %rd28, %rd17;
	ld.global.nc.f32 	%f85, [%rd30];
	add.s64 	%rd31, %rd29, %rd17;
	ld.global.nc.f32 	%f86, [%rd31];
	ld.global.nc.f32 	%f87, [%rd15+28];
	sub.f32 	%f88, %f86, %f87;
	mul.f32 	%f89, %f85, %f88;
	ld.global.nc.f32 	%f90, [%rd16+28];
	fma.rn.f32 	%f157, %f90, %f89, %f83;
	add.f32 	%f158, %f84, %f85;
	add.s32 	%r41, %r41, 8;
	shl.b32 	%r32, %r24, 3;
	add.s32 	%r39, %r39, %r32;
	add.s32 	%r38, %r38, 8;
	setp.ne.s32 	%p4, %r38, 0;
	@%p4 bra 	$L__BB8_4;
$L__BB8_5:
	and.b32  	%r17, %r7, 7;
	setp.eq.s32 	%p5, %r17, 0;
	@%p5 bra 	$L__BB8_13;
	setp.lt.u32 	%p6, %r17, 4;
	@%p6 bra 	$L__BB8_8;
	mad.lo.s32 	%r33, %r41, %r24, %r3;
	mul.wide.s32 	%rd32, %r33, 4;
	add.s64 	%rd33, %rd4, %rd32;
	ld.global.nc.f32 	%f92, [%rd33];
	add.s64 	%rd34, %rd3, %rd32;
	ld.global.nc.f32 	%f93, [%rd34];
	mul.wide.s32 	%rd35, %r41, 4;
	add.s64 	%rd36, %rd2, %rd35;
	ld.global.nc.f32 	%f94, [%rd36];
	sub.f32 	%f95, %f93, %f94;
	mul.f32 	%f96, %f92, %f95;
	add.s64 	%rd37, %rd1, %rd35;
	ld.global.nc.f32 	%f97, [%rd37];
	fma.rn.f32 	%f98, %f97, %f96, %f157;
	add.f32 	%f99, %f158, %f92;
	mul.wide.s32 	%rd38, %r24, 4;
	add.s64 	%rd39, %rd33, %rd38;
	ld.global.nc.f32 	%f100, [%rd39];
	add.s64 	%rd40, %rd34, %rd38;
	ld.global.nc.f32 	%f101, [%rd40];
	ld.global.nc.f32 	%f102, [%rd36+4];
	sub.f32 	%f103, %f101, %f102;
	mul.f32 	%f104, %f100, %f103;
	ld.global.nc.f32 	%f105, [%rd37+4];
	fma.rn.f32 	%f106, %f105, %f104, %f98;
	add.f32 	%f107, %f99, %f100;
	add.s64 	%rd41, %rd39, %rd38;
	ld.global.nc.f32 	%f108, [%rd41];
	add.s64 	%rd42, %rd40, %rd38;
	ld.global.nc.f32 	%f109, [%rd42];
	ld.global.nc.f32 	%f110, [%rd36+8];
	sub.f32 	%f111, %f109, %f110;
	mul.f32 	%f112, %f108, %f111;
	ld.global.nc.f32 	%f113, [%rd37+8];
	fma.rn.f32 	%f114, %f113, %f112, %f106;
	add.f32 	%f115, %f107, %f108;
	add.s64 	%rd43, %rd41, %rd38;
	ld.global.nc.f32 	%f116, [%rd43];
	add.s64 	%rd44, %rd42, %rd38;
	ld.global.nc.f32 	%f117, [%rd44];
	ld.global.nc.f32 	%f118, [%rd36+12];
	sub.f32 	%f119, %f117, %f118;
	mul.f32 	%f120, %f116, %f119;
	ld.global.nc.f32 	%f121, [%rd37+12];
	fma.rn.f32 	%f157, %f121, %f120, %f114;
	add.f32 	%f158, %f115, %f116;
	add.s32 	%r41, %r41, 4;
$L__BB8_8:
	and.b32  	%r20, %r7, 3;
	setp.eq.s32 	%p7, %r20, 0;
	@%p7 bra 	$L__BB8_13;
	setp.eq.s32 	%p8, %r20, 1;
	@%p8 bra 	$L__BB8_11;
	mad.lo.s32 	%r34, %r41, %r24, %r3;
	mul.wide.s32 	%rd45, %r34, 4;
	add.s64 	%rd46, %rd4, %rd45;
	ld.global.nc.f32 	%f123, [%rd46];
	add.s64 	%rd47, %rd3, %rd45;
	ld.global.nc.f32 	%f124, [%rd47];
	mul.wide.s32 	%rd48, %r41, 4;
	add.s64 	%rd49, %rd2, %rd48;
	ld.global.nc.f32 	%f125, [%rd49];
	sub.f32 	%f126, %f124, %f125;
	mul.f32 	%f127, %f123, %f126;
	add.s64 	%rd50, %rd1, %rd48;
	ld.global.nc.f32 	%f128, [%rd50];
	fma.rn.f32 	%f129, %f128, %f127, %f157;
	add.f32 	%f130, %f158, %f123;
	mul.wide.s32 	%rd51, %r24, 4;
	add.s64 	%rd52, %rd46, %rd51;
	ld.global.nc.f32 	%f131, [%rd52];
	add.s64 	%rd53, %rd47, %rd51;
	ld.global.nc.f32 	%f132, [%rd53];
	ld.global.nc.f32 	%f133, [%rd49+4];
	sub.f32 	%f134, %f132, %f133;
	mul.f32 	%f135, %f131, %f134;
	ld.global.nc.f32 	%f136, [%rd50+4];
	fma.rn.f32 	%f157, %f136, %f135, %f129;
	add.f32 	%f158, %f130, %f131;
	add.s32 	%r41, %r41, 2;
$L__BB8_11:
	and.b32  	%r35, %r7, 1;
	setp.eq.b32 	%p9, %r35, 1;
	not.pred 	%p10, %p9;
	@%p10 bra 	$L__BB8_13;
	mad.lo.s32 	%r36, %r41, %r24, %r3;
	mul.wide.s32 	%rd54, %r36, 4;
	add.s64 	%rd55, %rd4, %rd54;
	ld.global.nc.f32 	%f137, [%rd55];
	add.s64 	%rd56, %rd3, %rd54;
	ld.global.nc.f32 	%f138, [%rd56];
	mul.wide.s32 	%rd57, %r41, 4;
	add.s64 	%rd58, %rd2, %rd57;
	ld.global.nc.f32 	%f139, [%rd58];
	sub.f32 	%f140, %f138, %f139;
	mul.f32 	%f141, %f137, %f140;
	add.s64 	%rd59, %rd1, %rd57;
	ld.global.nc.f32 	%f142, [%rd59];
	fma.rn.f32 	%f157, %f142, %f141, %f157;
	add.f32 	%f158, %f158, %f137;
$L__BB8_13:
	ld.param.u64 	%rd66, [_Z30LayerNormGradBetaGammaInToTempIffEvPKT_S2_PKT0_S5_iiiPS3_S6__param_8];
	ld.param.u64 	%rd65, [_Z30LayerNormGradBetaGammaInToTempIffEvPKT_S2_PKT0_S5_iiiPS3_S6__param_7];
	mad.lo.s32 	%r37, %r24, %r4, %r3;
	cvta.to.global.u64 	%rd60, %rd65;
	mul.wide.u32 	%rd61, %r37, 4;
	add.s64 	%rd62, %rd60, %rd61;
	st.global.f32 	[%rd62], %f157;
	cvta.to.global.u64 	%rd63, %rd66;
	add.s64 	%rd64, %rd63, %rd61;
	st.global.f32 	[%rd64], %f158;
$L__BB8_14:
	ret;

}
	// .globl	_Z31LayerNormGradBetaGammaTempToOutIfEvPKT_S2_iiPS0_S3_
.visible .entry _Z31LayerNormGradBetaGammaTempToOutIfEvPKT_S2_iiPS0_S3_(
	.param .u64 .ptr .align 1 _Z31LayerNormGradBetaGammaTempToOutIfEvPKT_S2_iiPS0_S3__param_0,
	.param .u64 .ptr .align 1 _Z31LayerNormGradBetaGammaTempToOutIfEvPKT_S2_iiPS0_S3__param_1,
	.param .u32 _Z31LayerNormGradBetaGammaTempToOutIfEvPKT_S2_iiPS0_S3__param_2,
	.param .u32 _Z31LayerNormGradBetaGammaTempToOutIfEvPKT_S2_iiPS0_S3__param_3,
	.param .u64 .ptr .align 1 _Z31LayerNormGradBetaGammaTempToOutIfEvPKT_S2_iiPS0_S3__param_4,
	.param .u64 .ptr .align 1 _Z31LayerNormGradBetaGammaTempToOutIfEvPKT_S2_iiPS0_S3__param_5
)
{
	.reg .pred 	%p<11>;
	.reg .b32 	%r<38>;
	.reg .b32 	%f<159>;
	.reg .b64 	%rd<77>;

	ld.param.u64 	%rd5, [_Z31LayerNormGradBetaGammaTempToOutIfEvPKT_S2_iiPS0_S3__param_0];
	ld.param.u64 	%rd6, [_Z31LayerNormGradBetaGammaTempToOutIfEvPKT_S2_iiPS0_S3__param_1];
	ld.param.u32 	%r23, [_Z31LayerNormGradBetaGammaTempToOutIfEvPKT_S2_iiPS0_S3__param_2];
	ld.param.u32 	%r24, [_Z31LayerNormGradBetaGammaTempToOutIfEvPKT_S2_iiPS0_S3__param_3];
	ld.param.u64 	%rd3, [_Z31LayerNormGradBetaGammaTempToOutIfEvPKT_S2_iiPS0_S3__param_4];
	ld.param.u64 	%rd4, [_Z31LayerNormGradBetaGammaTempToOutIfEvPKT_S2_iiPS0_S3__param_5];
	cvta.to.global.u64 	%rd1, %rd6;
	cvta.to.global.u64 	%rd2, %rd5;
	mov.u32 	%r25, %tid.x;
	mov.u32 	%r26, %ctaid.x;
	mov.u32 	%r27, %ntid.x;
	mad.lo.s32 	%r1, %r26, %r27, %r25;
	setp.ge.s32 	%p1, %r1, %r24;
	@%p1 bra 	$L__BB9_15;
	setp.lt.s32 	%p2, %r23, 1;
	mov.f32 	%f157, 0f00000000;
	mov.f32 	%f158, %f157;
	@%p2 bra 	$L__BB9_14;
	and.b32  	%r2, %r23, 15;
	setp.lt.u32 	%p3, %r23, 16;
	mov.f32 	%f158, 0f00000000;
	mov.b32 	%r34, 0;
	mov.f32 	%f157, %f158;
	@%p3 bra 	$L__BB9_5;
	and.b32  	%r34, %r23, 2147483632;
	neg.s32 	%r32, %r34;
	shl.b32 	%r5, %r24, 4;
	mov.f32 	%f158, 0f00000000;
	mul.wide.s32 	%rd10, %r24, 4;
	mov.u32 	%r31, %r1;
$L__BB9_4:
	.pragma "nounroll";
	mul.wide.s32 	%rd7, %r31, 4;
	add.s64 	%rd8, %rd2, %rd7;
	ld.global.nc.f32 	%f31, [%rd8];
	add.s64 	%rd9, %rd1, %rd7;
	ld.global.nc.f32 	%f32, [%rd9];
	add.f32 	%f33, %f157, %f31;
	add.f32 	%f34, %f158, %f32;
	add.s64 	%rd11, %rd8, %rd10;
	ld.global.nc.f32 	%f35, [%rd11];
	add.s64 	%rd12, %rd9, %rd10;
	ld.global.nc.f32 	%f36, [%rd12];
	add.f32 	%f37, %f33, %f35;
	add.f32 	%f38, %f34, %f36;
	add.s64 	%rd13, %rd11, %rd10;
	ld.global.nc.f32 	%f39, [%rd13];
	add.s64 	%rd14, %rd12, %rd10;
	ld.global.nc.f32 	%f40, [%rd14];
	add.f32 	%f41, %f37, %f39;
	add.f32 	%f42, %f38, %f40;
	add.s64 	%rd15, %rd13, %rd10;
	ld.global.nc.f32 	%f43, [%rd15];
	add.s64 	%rd16, %rd14, %rd10;
	ld.global.nc.f32 	%f44, [%rd16];
	add.f32 	%f45, %f41, %f43;
	add.f32 	%f46, %f42, %f44;
	add.s64 	%rd17, %rd15, %rd10;
	ld.global.nc.f32 	%f47, [%rd17];
	add.s64 	%rd18, %rd16, %rd10;
	ld.global.nc.f32 	%f48, [%rd18];
	add.f32 	%f49, %f45, %f47;
	add.f32 	%f50, %f46, %f48;
	add.s64 	%rd19, %rd17, %rd10;
	ld.global.nc.f32 	%f51, [%rd19];
	add.s64 	%rd20, %rd18, %rd10;
	ld.global.nc.f32 	%f52, [%rd20];
	add.f32 	%f53, %f49, %f51;
	add.f32 	%f54, %f50, %f52;
	add.s64 	%rd21, %rd19, %rd10;
	ld.global.nc.f32 	%f55, [%rd21];
	add.s64 	%rd22, %rd20, %rd10;
	ld.global.nc.f32 	%f56, [%rd22];
	add.f32 	%f57, %f53, %f55;
	add.f32 	%f58, %f54, %f56;
	add.s64 	%rd23, %rd21, %rd10;
	ld.global.nc.f32 	%f59, [%rd23];
	add.s64 	%rd24, %rd22, %rd10;
	ld.global.nc.f32 	%f60, [%rd24];
	add.f32 	%f61, %f57, %f59;
	add.f32 	%f62, %f58, %f60;
	add.s64 	%rd25, %rd23, %rd10;
	ld.global.nc.f32 	%f63, [%rd25];
	add.s64 	%rd26, %rd24, %rd10;
	ld.global.nc.f32 	%f64, [%rd26];
	add.f32 	%f65, %f61, %f63;
	add.f32 	%f66, %f62, %f64;
	add.s64 	%rd27, %rd25, %rd10;
	ld.global.nc.f32 	%f67, [%rd27];
	add.s64 	%rd28, %rd26, %rd10;
	ld.global.nc.f32 	%f68, [%rd28];
	add.f32 	%f69, %f65, %f67;
	add.f32 	%f70, %f66, %f68;
	add.s64 	%rd29, %rd27, %rd10;
	ld.global.nc.f32 	%f71, [%rd29];
	add.s64 	%rd30, %rd28, %rd10;
	ld.global.nc.f32 	%f72, [%rd30];
	add.f32 	%f73, %f69, %f71;
	add.f32 	%f74, %f70, %f72;
	add.s64 	%rd31, %rd29, %rd10;
	ld.global.nc.f32 	%f75, [%rd31];
	add.s64 	%rd32, %rd30, %rd10;
	ld.global.nc.f32 	%f76, [%rd32];
	add.f32 	%f77, %f73, %f75;
	add.f32 	%f78, %f74, %f76;
	add.s64 	%rd33, %rd31, %rd10;
	ld.global.nc.f32 	%f79, [%rd33];
	add.s64 	%rd34, %rd32, %rd10;
	ld.global.nc.f32 	%f80, [%rd34];
	add.f32 	%f81, %f77, %f79;
	add.f32 	%f82, %f78, %f80;
	add.s64 	%rd35, %rd33, %rd10;
	ld.global.nc.f32 	%f83, [%rd35];
	add.s64 	%rd36, %rd34, %rd10;
	ld.global.nc.f32 	%f84, [%rd36];
	add.f32 	%f85, %f81, %f83;
	add.f32 	%f86, %f82, %f84;
	add.s64 	%rd37, %rd35, %rd10;
	ld.global.nc.f32 	%f87, [%rd37];
	add.s64 	%rd38, %rd36, %rd10;
	ld.global.nc.f32 	%f88, [%rd38];
	add.f32 	%f89, %f85, %f87;
	add.f32 	%f90, %f86, %f88;
	add.s64 	%rd39, %rd37, %rd10;
	ld.global.nc.f32 	%f91, [%rd39];
	add.s64 	%rd40, %rd38, %rd10;
	ld.global.nc.f32 	%f92, [%rd40];
	add.f32 	%f157, %f89, %f91;
	add.f32 	%f158, %f90, %f92;
	add.s32 	%r32, %r32, 16;
	add.s32 	%r31, %r31, %r5;
	setp.ne.s32 	%p4, %r32, 0;
	@%p4 bra 	$L__BB9_4;
$L__BB9_5:
	setp.eq.s32 	%p5, %r2, 0;
	@%p5 bra 	$L__BB9_14;
	and.b32  	%r11, %r23, 7;
	setp.lt.u32 	%p6, %r2, 8;
	@%p6 bra 	$L__BB9_8;
	mad.lo.s32 	%r29, %r34, %r24, %r1;
	mul.wide.s32 	%rd41, %r29, 4;
	add.s64 	%rd42, %rd2, %rd41;
	ld.global.nc.f32 	%f94, [%rd42];
	add.s64 	%rd43, %rd1, %rd41;
	ld.global.nc.f32 	%f95, [%rd43];
	add.f32 	%f96, %f157, %f94;
	add.f32 	%f97, %f158, %f95;
	mul.wide.s32 	%rd44, %r24, 4;
	add.s64 	%rd45, %rd42, %rd44;
	ld.global.nc.f32 	%f98, [%rd45];
	add.s64 	%rd46, %rd43, %rd44;
	ld.global.nc.f32 	%f99, [%rd46];
	add.f32 	%f100, %f96, %f98;
	add.f32 	%f101, %f97, %f99;
	add.s64 	%rd47, %rd45, %rd44;
	ld.global.nc.f32 	%f102, [%rd47];
	add.s64 	%rd48, %rd46, %rd44;
	ld.global.nc.f32 	%f103, [%rd48];
	add.f32 	%f104, %f100, %f102;
	add.f32 	%f105, %f101, %f103;
	add.s64 	%rd49, %rd47, %rd44;
	ld.global.nc.f32 	%f106, [%rd49];
	add.s64 	%rd50, %rd48, %rd44;
	ld.global.nc.f32 	%f107, [%rd50];
	add.f32 	%f108, %f104, %f106;
	add.f32 	%f109, %f105, %f107;
	add.s64 	%rd51, %rd49, %rd44;
	ld.global.nc.f32 	%f110, [%rd51];
	add.s64 	%rd52, %rd50, %rd44;
	ld.global.nc.f32 	%f111, [%rd52];
	add.f32 	%f112, %f108, %f110;
	add.f32 	%f113, %f109, %f111;
	add.s64 	%rd53, %rd51, %rd44;
	ld.global.nc.f32 	%f114, [%rd53];
	add.s64 	%rd54, %rd52, %rd44;
	ld.global.nc.f32 	%f115, [%rd54];
	add.f32 	%f116, %f112, %f114;
	add.f32 	%f117, %f113, %f115;
	add.s64 	%rd55, %rd53, %rd44;
	ld.global.nc.f32 	%f118, [%rd55];
	add.s64 	%rd56, %rd54, %rd44;
	ld.global.nc.f32 	%f119, [%rd56];
	add.f32 	%f120, %f116, %f118;
	add.f32 	%f121, %f117, %f119;
	add.s64 	%rd57, %rd55, %rd44;
	ld.global.nc.f32 	%f122, [%rd57];
	add.s64 	%rd58, %rd56, %rd44;
	ld.global.nc.f32 	%f123, [%rd58];
	add.f32 	%f157, %f120, %f122;
	add.f32 	%f158, %f121, %f123;
	add.s32 	%r34, %r34, 8;
$L__BB9_8:
	setp.eq.s32 	%p7, %r11, 0;
	@%p7 bra 	$L__BB9_14;
	and.b32  	%r14, %r23, 3;
	setp.lt.u32 	%p8, %r11, 4;
	@%p8 bra 	$L__BB9_11;
	mad.lo.s32 	%r30, %r34, %r24, %r1;
	mul.wide.s32 	%rd59, %r30, 4;
	add.s64 	%rd60, %rd2, %rd59;
	ld.global.nc.f32 	%f125, [%rd60];
	add.s64 	%rd61, %rd1, %rd59;
	ld.global.nc.f32 	%f126, [%rd61];
	add.f32 	%f127, %f157, %f125;
	add.f32 	%f128, %f158, %f126;
	mul.wide.s32 	%rd62, %r24, 4;
	add.s64 	%rd63, %rd60, %rd62;
	ld.global.nc.f32 	%f129, [%rd63];
	add.s64 	%rd64, %rd61, %rd62;
	ld.global.nc.f32 	%f130, [%rd64];
	add.f32 	%f131, %f127, %f129;
	add.f32 	%f132, %f128, %f130;
	add.s64 	%rd65, %rd63, %rd62;
	ld.global.nc.f32 	%f133, [%rd65];
	add.s64 	%rd66, %rd64, %rd62;
	ld.global.nc.f32 	%f134, [%rd66];
	add.f32 	%f135, %f131, %f133;
	add.f32 	%f136, %f132, %f134;
	add.s64 	%rd67, %rd65, %rd62;
	ld.global.nc.f32 	%f137, [%rd67];
	add.s64 	%rd68, %rd66, %rd62;
	ld.global.nc.f32 	%f138, [%rd68];
	add.f32 	%f157, %f135, %f137;
	add.f32 	%f158, %f136, %f138;
	add.s32 	%r34, %r34, 4;
$L__BB9_11:
	setp.eq.s32 	%p9, %r14, 0;
	@%p9 bra 	$L__BB9_14;
	mad.lo.s32 	%r37, %r34, %r24, %r1;
	neg.s32 	%r36, %r14;
$L__BB9_13:
	.pragma "nounroll";
	mul.wide.s32 	%rd69, %r37, 4;
	add.s64 	%rd70, %rd2, %rd69;
	ld.global.nc.f32 	%f139, [%rd70];
	add.s64 	%rd71, %rd1, %rd69;
	ld.global.nc.f32 	%f140, [%rd71];
	add.f32 	%f157, %f157, %f139;
	add.f32 	%f158, %f158, %f140;
	add.s32 	%r37, %r37, %r24;
	add.s32 	%r36, %r36, 1;
	setp.ne.s32 	%p10, %r36, 0;
	@%p10 bra 	$L__BB9_13;
$L__BB9_14:
	cvta.to.global.u64 	%rd72, %rd3;
	mul.wide.s32 	%rd73, %r1, 4;
	add.s64 	%rd74, %rd72, %rd73;
	st.global.f32 	[%rd74], %f157;
	cvta.to.global.u64 	%rd75, %rd4;
	add.s64 	%rd76, %rd75, %rd73;
	st.global.f32 	[%rd76], %f158;
$L__BB9_15:
	ret;

}
	// .globl	_Z29LayerNormRowReduceInToOutWarpIff6DvarOpIffE7DmeanOpIffEEvPKT_iiPT0_S8_T1_T2_
.visible .entry _Z29LayerNormRowReduceInToOutWarpIff6DvarOpIffE7DmeanOpIffEEvPKT_iiPT0_S8_T1_T2_(
	.param .u64 .ptr .align 1 _Z29LayerNormRowReduceInToOutWarpIff6DvarOpIffE7DmeanOpIffEEvPKT_iiPT0_S8_T1_T2__param_0,
	.param .u32 _Z29LayerNormRowReduceInToOutWarpIff6DvarOpIffE7DmeanOpIffEEvPKT_iiPT0_S8_T1_T2__param_1,
	.param .u32 _Z29LayerNormRowReduceInToOutWarpIff6DvarOpIffE7DmeanOpIffEEvPKT_iiPT0_S8_T1_T2__param_2,
	.param .u64 .ptr .align 1 _Z29LayerNormRowReduceInToOutWarpIff6DvarOpIffE7DmeanOpIffEEvPKT_iiPT0_S8_T1_T2__param_3,
	.param .u64 .ptr .align 1 _Z29LayerNormRowReduceInToOutWarpIff6DvarOpIffE7DmeanOpIffEEvPKT_iiPT0_S8_T1_T2__param_4,
	.param .align 8 .b8 _Z29LayerNormRowReduceInToOutWarpIff6DvarOpIffE7DmeanOpIffEEvPKT_iiPT0_S8_T1_T2__param_5[40],
	.param .align 8 .b8 _Z29LayerNormRowReduceInToOutWarpIff6DvarOpIffE7DmeanOpIffEEvPKT_iiPT0_S8_T1_T2__param_6[48]
)
{
	.reg .pred 	%p<22>;
	.reg .b16 	%rs<9>;
	.reg .b32 	%r<113>;
	.reg .b32 	%f<293>;
	.reg .b64 	%rd<83>;
	.reg .b64 	%fd<173>;

	ld.param.u32 	%r43, [_Z29LayerNormRowReduceInToOutWarpIff6DvarOpIffE7DmeanOpIffEEvPKT_iiPT0_S8_T1_T2__param_6+40];
	ld.param.u64 	%rd28, [_Z29LayerNormRowReduceInToOutWarpIff6DvarOpIffE7DmeanOpIffEEvPKT_iiPT0_S8_T1_T2__param_6+24];
	ld.param.u64 	%rd27, [_Z29LayerNormRowReduceInToOutWarpIff6DvarOpIffE7DmeanOpIffEEvPKT_iiPT0_S8_T1_T2__param_6+16];
	ld.param.u32 	%r42, [_Z29LayerNormRowReduceInToOutWarpIff6DvarOpIffE7DmeanOpIffEEvPKT_iiPT0_S8_T1_T2__param_5+32];
	ld.param.u64 	%rd24, [_Z29LayerNormRowReduceInToOutWarpIff6DvarOpIffE7DmeanOpIffEEvPKT_iiPT0_S8_T1_T2__param_5+24];
	ld.param.u64 	%rd23, [_Z29LayerNormRowReduceInToOutWarpIff6DvarOpIffE7DmeanOpIffEEvPKT_iiPT0_S8_T1_T2__param_5+16];
	ld.param.u64 	%rd26, [_Z29LayerNormRowReduceInToOutWarpIff6DvarOpIffE7DmeanOpIffEEvPKT_iiPT0_S8_T1_T2__param_6+8];
	ld.param.u64 	%rd25, [_Z29LayerNormRowReduceInToOutWarpIff6DvarOpIffE7DmeanOpIffEEvPKT_iiPT0_S8_T1_T2__param_6];
	ld.param.u64 	%rd22, [_Z29LayerNormRowReduceInToOutWarpIff6DvarOpIffE7DmeanOpIffEEvPKT_iiPT0_S8_T1_T2__param_5+8];
	ld.param.u64 	%rd21, [_Z29LayerNormRowReduceInToOutWarpIff6DvarOpIffE7DmeanOpIffEEvPKT_iiPT0_S8_T1_T2__param_5];
	ld.param.u64 	%rd30, [_Z29LayerNormRowReduceInToOutWarpIff6DvarOpIffE7DmeanOpIffEEvPKT_iiPT0_S8_T1_T2__param_0];
	ld.param.u32 	%r40, [_Z29LayerNormRowReduceInToOutWarpIff6DvarOpIffE7DmeanOpIffEEvPKT_iiPT0_S8_T1_T2__param_1];
	ld.param.u32 	%r41, [_Z29LayerNormRowReduceInToOutWarpIff6DvarOpIffE7DmeanOpIffEEvPKT_iiPT0_S8_T1_T2__param_2];
	ld.param.u64 	%rd19, [_Z29LayerNormRowReduceInToOutWarpIff6DvarOpIffE7DmeanOpIffEEvPKT_iiPT0_S8_T1_T2__param_3];
	ld.param.u64 	%rd20, [_Z29LayerNormRowReduceInToOutWarpIff6DvarOpIffE7DmeanOpIffEEvPKT_iiPT0_S8_T1_T2__param_4];
	cvta.to.global.u64 	%rd1, %rd30;
	cvta.to.global.u64 	%rd2, %rd21;
	cvta.to.global.u64 	%rd3, %rd22;
	cvta.to.global.u64 	%rd6, %rd25;
	cvta.to.global.u64 	%rd7, %rd26;
	mov.u32 	%r2, %tid.x;
	and.b32  	%r3, %r2, 31;
	shr.u32 	%r54, %r2, 5;
	mov.u32 	%r55, %ctaid.x;
	shl.b32 	%r56, %r55, 2;
	add.s32 	%r101, %r56, %r54;
	setp.ge.s32 	%p1, %r101, %r40;
	@%p1 bra 	$L__BB10_31;
	cvt.rn.f64.s32 	%fd5, %r43;
	mov.f64 	%fd6, 0d4000000000000000;
	div.rn.f64 	%fd1, %fd6, %fd5;
	mov.u32 	%r57, %nctaid.x;
	shl.b32 	%r5, %r57, 2;
	not.b32 	%r58, %r3;
	add.s32 	%r6, %r41, %r58;
	shr.u32 	%r59, %r6, 5;
	add.s32 	%r60, %r59, 1;
	and.b32  	%r7, %r60, 7;
	add.s32 	%r8, %r7, -1;
	and.b32  	%r9, %r60, 3;
	add.s32 	%r10, %r9, -1;
	and.b32  	%r11, %r60, 268435448;
	and.b32  	%r12, %r6, 32;
	neg.s32 	%r13, %r11;
	add.s64 	%rd9, %rd1, 512;
	add.s64 	%rd10, %rd3, 512;
	mul.wide.u32 	%rd31, %r3, 4;
	add.s64 	%rd32, %rd31, %rd2;
	add.s64 	%rd11, %rd32, 512;
	cvta.to.global.u64 	%rd12, %rd27;
	cvta.to.global.u64 	%rd13, %rd24;
	cvta.to.global.u64 	%rd14, %rd23;
	cvta.to.global.u64 	%rd15, %rd19;
	cvta.to.global.u64 	%rd16, %rd20;
$L__BB10_2:
	setp.ge.s32 	%p2, %r3, %r41;
	mov.f32 	%f284, 0f00000000;
	@%p2 bra 	$L__BB10_14;
	setp.lt.u32 	%p3, %r6, 224;
	mul.lo.s32 	%r15, %r101, %r42;
	mul.wide.s32 	%rd33, %r101, 4;
	add.s64 	%rd34, %rd13, %rd33;
	ld.global.f32 	%f1, [%rd34];
	add.s64 	%rd35, %rd14, %rd33;
	ld.global.f32 	%f31, [%rd35];
	mul.f32 	%f32, %f31, %f31;
	mul.f32 	%f33, %f31, %f32;
	cvt.f64.f32 	%fd2, %f33;
	mov.f32 	%f284, 0f00000000;
	mov.u32 	%r105, %r3;
	@%p3 bra 	$L__BB10_6;
	add.s32 	%r102, %r3, %r15;
	mov.f32 	%f284, 0f00000000;
	mov.u64 	%rd82, %rd11;
	mov.u32 	%r103, %r13;
	mov.u32 	%r105, %r3;
$L__BB10_5:
	.pragma "nounroll";
	mul.wide.s32 	%rd36, %r102, 4;
	add.s64 	%rd37, %rd9, %rd36;
	add.s64 	%rd38, %rd10, %rd36;
	ld.global.nc.f32 	%f35, [%rd37+-512];
	ld.global.f32 	%f36, [%rd82+-512];
	mul.f32 	%f37, %f35, %f36;
	ld.global.f32 	%f38, [%rd38+-512];
	sub.f32 	%f39, %f38, %f1;
	mul.f32 	%f40, %f37, %f39;
	cvt.f64.f32 	%fd7, %f40;
	mul.f64 	%fd8, %fd7, 0dBFE0000000000000;
	mul.f64 	%fd9, %fd8, %fd2;
	cvt.rn.f32.f64 	%f41, %fd9;
	add.f32 	%f42, %f284, %f41;
	ld.global.nc.f32 	%f43, [%rd37+-384];
	ld.global.f32 	%f44, [%rd82+-384];
	mul.f32 	%f45, %f43, %f44;
	ld.global.f32 	%f46, [%rd38+-384];
	sub.f32 	%f47, %f46, %f1;
	mul.f32 	%f48, %f45, %f47;
	cvt.f64.f32 	%fd10, %f48;
	mul.f64 	%fd11, %fd10, 0dBFE0000000000000;
	mul.f64 	%fd12, %fd11, %fd2;
	cvt.rn.f32.f64 	%f49, %fd12;
	add.f32 	%f50, %f42, %f49;
	ld.global.nc.f32 	%f51, [%rd37+-256];
	ld.global.f32 	%f52, [%rd82+-256];
	mul.f32 	%f53, %f51, %f52;
	ld.global.f32 	%f54, [%rd38+-256];
	sub.f32 	%f55, %f54, %f1;
	mul.f32 	%f56, %f53, %f55;
	cvt.f64.f32 	%fd13, %f56;
	mul.f64 	%fd14, %fd13, 0dBFE0000000000000;
	mul.f64 	%fd15, %fd14, %fd2;
	cvt.rn.f32.f64 	%f57, %fd15;
	add.f32 	%f58, %f50, %f57;
	ld.global.nc.f32 	%f59, [%rd37+-128];
	ld.global.f32 	%f60, [%rd82+-128];
	mul.f32 	%f61, %f59, %f60;
	ld.global.f32 	%f62, [%rd38+-128];
	sub.f32 	%f63, %f62, %f1;
	mul.f32 	%f64, %f61, %f63;
	cvt.f64.f32 	%fd16, %f64;
	mul.f64 	%fd17, %fd16, 0dBFE0000000000000;
	mul.f64 	%fd18, %fd17, %fd2;
	cvt.rn.f32.f64 	%f65, %fd18;
	add.f32 	%f66, %f58, %f65;
	ld.global.nc.f32 	%f67, [%rd37];
	ld.global.f32 	%f68, [%rd82];
	mul.f32 	%f69, %f67, %f68;
	ld.global.f32 	%f70, [%rd38];
	sub.f32 	%f71, %f70, %f1;
	mul.f32 	%f72, %f69, %f71;
	cvt.f64.f32 	%fd19, %f72;
	mul.f64 	%fd20, %fd19, 0dBFE0000000000000;
	mul.f64 	%fd21, %fd20, %fd2;
	cvt.rn.f32.f64 	%f73, %fd21;
	add.f32 	%f74, %f66, %f73;
	ld.global.nc.f32 	%f75, [%rd37+128];
	ld.global.f32 	%f76, [%rd82+128];
	mul.f32 	%f77, %f75, %f76;
	ld.global.f32 	%f78, [%rd38+128];
	sub.f32 	%f79, %f78, %f1;
	mul.f32 	%f80, %f77, %f79;
	cvt.f64.f32 	%fd22, %f80;
	mul.f64 	%fd23, %fd22, 0dBFE0000000000000;
	mul.f64 	%fd24, %fd23, %fd2;
	cvt.rn.f32.f64 	%f81, %fd24;
	add.f32 	%f82, %f74, %f81;
	ld.global.nc.f32 	%f83, [%rd37+256];
	ld.global.f32 	%f84, [%rd82+256];
	mul.f32 	%f85, %f83, %f84;
	ld.global.f32 	%f86, [%rd38+256];
	sub.f32 	%f87, %f86, %f1;
	mul.f32 	%f88, %f85, %f87;
	cvt.f64.f32 	%fd25, %f88;
	mul.f64 	%fd26, %fd25, 0dBFE0000000000000;
	mul.f64 	%fd27, %fd26, %fd2;
	cvt.rn.f32.f64 	%f89, %fd27;
	add.f32 	%f90, %f82, %f89;
	ld.global.nc.f32 	%f91, [%rd37+384];
	ld.global.f32 	%f92, [%rd82+384];
	mul.f32 	%f93, %f91, %f92;
	ld.global.f32 	%f94, [%rd38+384];
	sub.f32 	%f95, %f94, %f1;
	mul.f32 	%f96, %f93, %f95;
	cvt.f64.f32 	%fd28, %f96;
	mul.f64 	%fd29, %fd28, 0dBFE0000000000000;
	mul.f64 	%fd30, %fd29, %fd2;
	cvt.rn.f32.f64 	%f97, %fd30;
	add.f32 	%f284, %f90, %f97;
	add.s32 	%r105, %r105, 256;
	add.s32 	%r103, %r103, 8;
	add.s32 	%r102, %r102, 256;
	add.s64 	%rd82, %rd82, 1024;
	setp.ne.s32 	%p4, %r103, 0;
	@%p4 bra 	$L__BB10_5;
$L__BB10_6:
	setp.eq.s32 	%p5, %r7, 0;
	@%p5 bra 	$L__BB10_14;
	setp.lt.u32 	%p6, %r8, 3;
	@%p6 bra 	$L__BB10_9;
	add.s32 	%r62, %r105, %r15;
	mul.wide.s32 	%rd39, %r62, 4;
	add.s64 	%rd40, %rd1, %rd39;
	ld.global.nc.f32 	%f99, [%rd40];
	mul.wide.u32 	%rd41, %r105, 4;
	add.s64 	%rd42, %rd2, %rd41;
	ld.global.f32 	%f100, [%rd42];
	mul.f32 	%f101, %f99, %f100;
	add.s64 	%rd43, %rd3, %rd39;
	ld.global.f32 	%f102, [%rd43];
	sub.f32 	%f103, %f102, %f1;
	mul.f32 	%f104, %f101, %f103;
	cvt.f64.f32 	%fd31, %f104;
	mul.f64 	%fd32, %fd31, 0dBFE0000000000000;
	mul.f64 	%fd33, %fd32, %fd2;
	cvt.rn.f32.f64 	%f105, %fd33;
	add.f32 	%f106, %f284, %f105;
	ld.global.nc.f32 	%f107, [%rd40+128];
	ld.global.f32 	%f108, [%rd42+128];
	mul.f32 	%f109, %f107, %f108;
	ld.global.f32 	%f110, [%rd43+128];
	sub.f32 	%f111, %f110, %f1;
	mul.f32 	%f112, %f109, %f111;
	cvt.f64.f32 	%fd34, %f112;
	mul.f64 	%fd35, %fd34, 0dBFE0000000000000;
	mul.f64 	%fd36, %fd35, %fd2;
	cvt.rn.f32.f64 	%f113, %fd36;
	add.f32 	%f114, %f106, %f113;
	ld.global.nc.f32 	%f115, [%rd40+256];
	ld.global.f32 	%f116, [%rd42+256];
	mul.f32 	%f117, %f115, %f116;
	ld.global.f32 	%f118, [%rd43+256];
	sub.f32 	%f119, %f118, %f1;
	mul.f32 	%f120, %f117, %f119;
	cvt.f64.f32 	%fd37, %f120;
	mul.f64 	%fd38, %fd37, 0dBFE0000000000000;
	mul.f64 	%fd39, %fd38, %fd2;
	cvt.rn.f32.f64 	%f121, %fd39;
	add.f32 	%f122, %f114, %f121;
	ld.global.nc.f32 	%f123, [%rd40+384];
	ld.global.f32 	%f124, [%rd42+384];
	mul.f32 	%f125, %f123, %f124;
	ld.global.f32 	%f126, [%rd43+384];
	sub.f32 	%f127, %f126, %f1;
	mul.f32 	%f128, %f125, %f127;
	cvt.f64.f32 	%fd40, %f128;
	mul.f64 	%fd41, %fd40, 0dBFE0000000000000;
	mul.f64 	%fd42, %fd41, %fd2;
	cvt.rn.f32.f64 	%f129, %fd42;
	add.f32 	%f284, %f122, %f129;
	add.s32 	%r105, %r105, 128;
$L__BB10_9:
	setp.eq.s32 	%p7, %r9, 0;
	@%p7 bra 	$L__BB10_14;
	setp.eq.s32 	%p8, %r10, 0;
	@%p8 bra 	$L__BB10_12;
	add.s32 	%r63, %r105, %r15;
	mul.wide.s32 	%rd44, %r63, 4;
	add.s64 	%rd45, %rd1, %rd44;
	ld.global.nc.f32 	%f131, [%rd45];
	mul.wide.u32 	%rd46, %r105, 4;
	add.s64 	%rd47, %rd2, %rd46;
	ld.global.f32 	%f132, [%rd47];
	mul.f32 	%f133, %f131, %f132;
	add.s64 	%rd48, %rd3, %rd44;
	ld.global.f32 	%f134, [%rd48];
	sub.f32 	%f135, %f134, %f1;
	mul.f32 	%f136, %f133, %f135;
	cvt.f64.f32 	%fd43, %f136;
	mul.f64 	%fd44, %fd43, 0dBFE0000000000000;
	mul.f64 	%fd45, %fd44, %fd2;
	cvt.rn.f32.f64 	%f137, %fd45;
	add.f32 	%f138, %f284, %f137;
	ld.global.nc.f32 	%f139, [%rd45+128];
	ld.global.f32 	%f140, [%rd47+128];
	mul.f32 	%f141, %f139, %f140;
	ld.global.f32 	%f142, [%rd48+128];
	sub.f32 	%f143, %f142, %f1;
	mul.f32 	%f144, %f141, %f143;
	cvt.f64.f32 	%fd46, %f144;
	mul.f64 	%fd47, %fd46, 0dBFE0000000000000;
	mul.f64 	%fd48, %fd47, %fd2;
	cvt.rn.f32.f64 	%f145, %fd48;
	add.f32 	%f284, %f138, %f145;
	add.s32 	%r105, %r105, 64;
$L__BB10_12:
	setp.ne.s32 	%p9, %r12, 0;
	@%p9 bra 	$L__BB10_14;
	add.s32 	%r64, %r105, %r15;
	mul.wide.s32 	%rd49, %r64, 4;
	add.s64 	%rd50, %rd1, %rd49;
	ld.global.nc.f32 	%f146, [%rd50];
	mul.wide.u32 	%rd51, %r105, 4;
	add.s64 	%rd52, %rd2, %rd51;
	ld.global.f32 	%f147, [%rd52];
	mul.f32 	%f148, %f146, %f147;
	add.s64 	%rd53, %rd3, %rd49;
	ld.global.f32 	%f149, [%rd53];
	sub.f32 	%f150, %f149, %f1;
	mul.f32 	%f151, %f148, %f150;
	cvt.f64.f32 	%fd49, %f151;
	mul.f64 	%fd50, %fd49, 0dBFE0000000000000;
	mul.f64 	%fd51, %fd50, %fd2;
	cvt.rn.f32.f64 	%f152, %fd51;
	add.f32 	%f284, %f284, %f152;
$L__BB10_14:
	setp.ne.s32 	%p10, %r3, 0;
	mov.b32 	%r65, 1;
	mov.b32 	%r78, 31;
	mov.b32 	%r79, -1;
	// begin inline asm
	{  .reg .f32 r0;  .reg .pred p;  shfl.sync.down.b32 r0|p, %f284, %r65, %r78, %r79;  @p add.f32 r0, r0, %f284;  mov.f32 %f153, r0;}
	// end inline asm
	mov.b32 	%r68, 2;
	// begin inline asm
	{  .reg .f32 r0;  .reg .pred p;  shfl.sync.down.b32 r0|p, %f153, %r68, %r78, %r79;  @p add.f32 r0, r0, %f153;  mov.f32 %f156, r0;}
	// end inline asm
	mov.b32 	%r71, 4;
	// begin inline asm
	{  .reg .f32 r0;  .reg .pred p;  shfl.sync.down.b32 r0|p, %f156, %r71, %r78, %r79;  @p add.f32 r0, r0, %f156;  mov.f32 %f159, r0;}
	// end inline asm
	mov.b32 	%r74, 8;
	// begin inline asm
	{  .reg .f32 r0;  .reg .pred p;  shfl.sync.down.b32 r0|p, %f159, %r74, %r78, %r79;  @p add.f32 r0, r0, %f159;  mov.f32 %f162, r0;}
	// end inline asm
	mov.b32 	%r77, 16;
	// begin inline asm
	{  .reg .f32 r0;  .reg .pred p;  shfl.sync.down.b32 r0|p, %f162, %r77, %r78, %r79;  @p add.f32 r0, r0, %f162;  mov.f32 %f165, r0;}
	// end inline asm
	mov.b32 	%r80, %f165;
	shfl.sync.idx.b32	%r28|%p11, %r80, 0, 31, -1;
	@%p10 bra 	$L__BB10_16;
	mul.wide.s32 	%rd54, %r101, 4;
	add.s64 	%rd55, %rd15, %rd54;
	st.global.u32 	[%rd55], %r28;
$L__BB10_16:
	setp.ge.s32 	%p12, %r3, %r41;
	mov.f32 	%f292, 0f00000000;
	@%p12 bra 	$L__BB10_28;
	setp.lt.u32 	%p13, %r6, 224;
	mul.lo.s32 	%r29, %r101, %r43;
	mul.wide.s32 	%rd56, %r101, 4;
	add.s64 	%rd57, %rd12, %rd56;
	ld.global.f32 	%f171, [%rd57];
	cvt.f64.f32 	%fd3, %f171;
	mov.b32 	%f172, %r28;
	cvt.f64.f32 	%fd52, %f172;
	mul.f64 	%fd4, %fd1, %fd52;
	cvta.to.global.u64 	%rd58, %rd28;
	add.s64 	%rd59, %rd58, %rd56;
	ld.global.f32 	%f14, [%rd59];
	mov.f32 	%f292, 0f00000000;
	mov.u32 	%r110, %r3;
	@%p13 bra 	$L__BB10_20;
	mov.b32 	%r109, 0;
	mov.f32 	%f292, 0f00000000;
	mov.u32 	%r110, %r3;
$L__BB10_19:
	.pragma "nounroll";
	add.s32 	%r82, %r110, %r29;
	mul.wide.s32 	%rd60, %r82, 4;
	add.s64 	%rd61, %rd1, %rd60;
	ld.global.nc.f32 	%f174, [%rd61];
	cvt.f64.f32 	%fd53, %f174;
	neg.f64 	%fd54, %fd53;
	mul.wide.u32 	%rd62, %r110, 4;
	add.s64 	%rd63, %rd6, %rd62;
	ld.global.f32 	%f175, [%rd63];
	cvt.f64.f32 	%fd55, %f175;
	mul.f64 	%fd56, %fd54, %fd55;
	mul.f64 	%fd57, %fd56, %fd3;
	add.s64 	%rd64, %rd7, %rd60;
	ld.global.f32 	%f176, [%rd64];
	sub.f32 	%f177, %f176, %f14;
	cvt.f64.f32 	%fd58, %f177;
	mul.f64 	%fd59, %fd4, %fd58;
	sub.f64 	%fd60, %fd57, %fd59;
	cvt.rn.f32.f64 	%f178, %fd60;
	add.f32 	%f179, %f292, %f178;
	ld.global.nc.f32 	%f180, [%rd61+128];
	cvt.f64.f32 	%fd61, %f180;
	neg.f64 	%fd62, %fd61;
	ld.global.f32 	%f181, [%rd63+128];
	cvt.f64.f32 	%fd63, %f181;
	mul.f64 	%fd64, %fd62, %fd63;
	mul.f64 	%fd65, %fd64, %fd3;
	ld.global.f32 	%f182, [%rd64+128];
	sub.f32 	%f183, %f182, %f14;
	cvt.f64.f32 	%fd66, %f183;
	mul.f64 	%fd67, %fd4, %fd66;
	sub.f64 	%fd68, %fd65, %fd67;
	cvt.rn.f32.f64 	%f184, %fd68;
	add.f32 	%f185, %f179, %f184;
	ld.global.nc.f32 	%f186, [%rd61+256];
	cvt.f64.f32 	%fd69, %f186;
	neg.f64 	%fd70, %fd69;
	ld.global.f32 	%f187, [%rd63+256];
	cvt.f64.f32 	%fd71, %f187;
	mul.f64 	%fd72, %fd70, %fd71;
	mul.f64 	%fd73, %fd72, %fd3;
	ld.global.f32 	%f188, [%rd64+256];
	sub.f32 	%f189, %f188, %f14;
	cvt.f64.f32 	%fd74, %f189;
	mul.f64 	%fd75, %fd4, %fd74;
	sub.f64 	%fd76, %fd73, %fd75;
	cvt.rn.f32.f64 	%f190, %fd76;
	add.f32 	%f191, %f185, %f190;
	ld.global.nc.f32 	%f192, [%rd61+384];
	cvt.f64.f32 	%fd77, %f192;
	neg.f64 	%fd78, %fd77;
	ld.global.f32 	%f193, [%rd63+384];
	cvt.f64.f32 	%fd79, %f193;
	mul.f64 	%fd80, %fd78, %fd79;
	mul.f64 	%fd81, %fd80, %fd3;
	ld.global.f32 	%f194, [%rd64+384];
	sub.f32 	%f195, %f194, %f14;
	cvt.f64.f32 	%fd82, %f195;
	mul.f64 	%fd83, %fd4, %fd82;
	sub.f64 	%fd84, %fd81, %fd83;
	cvt.rn.f32.f64 	%f196, %fd84;
	add.f32 	%f197, %f191, %f196;
	ld.global.nc.f32 	%f198, [%rd61+512];
	cvt.f64.f32 	%fd85, %f198;
	neg.f64 	%fd86, %fd85;
	ld.global.f32 	%f199, [%rd63+512];
	cvt.f64.f32 	%fd87, %f199;
	mul.f64 	%fd88, %fd86, %fd87;
	mul.f64 	%fd89, %fd88, %fd3;
	ld.global.f32 	%f200, [%rd64+512];
	sub.f32 	%f201, %f200, %f14;
	cvt.f64.f32 	%fd90, %f201;
	mul.f64 	%fd91, %fd4, %fd90;
	sub.f64 	%fd92, %fd89, %fd91;
	cvt.rn.f32.f64 	%f202, %fd92;
	add.f32 	%f203, %f197, %f202;
	ld.global.nc.f32 	%f204, [%rd61+640];
	cvt.f64.f32 	%fd93, %f204;
	neg.f64 	%fd94, %fd93;
	ld.global.f32 	%f205, [%rd63+640];
	cvt.f64.f32 	%fd95, %f205;
	mul.f64 	%fd96, %fd94, %fd95;
	mul.f64 	%fd97, %fd96, %fd3;
	ld.global.f32 	%f206, [%rd64+640];
	sub.f32 	%f207, %f206, %f14;
	cvt.f64.f32 	%fd98, %f207;
	mul.f64 	%fd99, %fd4, %fd98;
	sub.f64 	%fd100, %fd97, %fd99;
	cvt.rn.f32.f64 	%f208, %fd100;
	add.f32 	%f209, %f203, %f208;
	ld.global.nc.f32 	%f210, [%rd61+768];
	cvt.f64.f32 	%fd101, %f210;
	neg.f64 	%fd102, %fd101;
	ld.global.f32 	%f211, [%rd63+768];
	cvt.f64.f32 	%fd103, %f211;
	mul.f64 	%fd104, %fd102, %fd103;
	mul.f64 	%fd105, %fd104, %fd3;
	ld.global.f32 	%f212, [%rd64+768];
	sub.f32 	%f213, %f212, %f14;
	cvt.f64.f32 	%fd106, %f213;
	mul.f64 	%fd107, %fd4, %fd106;
	sub.f64 	%fd108, %fd105, %fd107;
	cvt.rn.f32.f64 	%f214, %fd108;
	add.f32 	%f215, %f209, %f214;
	ld.global.nc.f32 	%f216, [%rd61+896];
	cvt.f64.f32 	%fd109, %f216;
	neg.f64 	%fd110, %fd109;
	ld.global.f32 	%f217, [%rd63+896];
	cvt.f64.f32 	%fd111, %f217;
	mul.f64 	%fd112, %fd110, %fd111;
	mul.f64 	%fd113, %fd112, %fd3;
	ld.global.f32 	%f218, [%rd64+896];
	sub.f32 	%f219, %f218, %f14;
	cvt.f64.f32 	%fd114, %f219;
	mul.f64 	%fd115, %fd4, %fd114;
	sub.f64 	%fd116, %fd113, %fd115;
	cvt.rn.f32.f64 	%f220, %fd116;
	add.f32 	%f292, %f215, %f220;
	add.s32 	%r110, %r110, 256;
	add.s32 	%r109, %r109, 8;
	setp.ne.s32 	%p14, %r109, %r11;
	@%p14 bra 	$L__BB10_19;
$L__BB10_20:
	setp.eq.s32 	%p15, %r7, 0;
	@%p15 bra 	$L__BB10_28;
	setp.lt.u32 	%p16, %r8, 3;
	@%p16 bra 	$L__BB10_23;
	add.s32 	%r83, %r110, %r29;
	mul.wide.s32 	%rd65, %r83, 4;
	add.s64 	%rd66, %rd1, %rd65;
	ld.global.nc.f32 	%f222, [%rd66];
	cvt.f64.f32 	%fd117, %f222;
	neg.f64 	%fd118, %fd117;
	mul.wide.u32 	%rd67, %r110, 4;
	add.s64 	%rd68, %rd6, %rd67;
	ld.global.f32 	%f223, [%rd68];
	cvt.f64.f32 	%fd119, %f223;
	mul.f64 	%fd120, %fd118, %fd119;
	mul.f64 	%fd121, %fd120, %fd3;
	add.s64 	%rd69, %rd7, %rd65;
	ld.global.f32 	%f224, [%rd69];
	sub.f32 	%f225, %f224, %f14;
	cvt.f64.f32 	%fd122, %f225;
	mul.f64 	%fd123, %fd4, %fd122;
	sub.f64 	%fd124, %fd121, %fd123;
	cvt.rn.f32.f64 	%f226, %fd124;
	add.f32 	%f227, %f292, %f226;
	ld.global.nc.f32 	%f228, [%rd66+128];
	cvt.f64.f32 	%fd125, %f228;
	neg.f64 	%fd126, %fd125;
	ld.global.f32 	%f229, [%rd68+128];
	cvt.f64.f32 	%fd127, %f229;
	mul.f64 	%fd128, %fd126, %fd127;
	mul.f64 	%fd129, %fd128, %fd3;
	ld.global.f32 	%f230, [%rd69+128];
	sub.f32 	%f231, %f230, %f14;
	cvt.f64.f32 	%fd130, %f231;
	mul.f64 	%fd131, %fd4, %fd130;
	sub.f64 	%fd132, %fd129, %fd131;
	cvt.rn.f32.f64 	%f232, %fd132;
	add.f32 	%f233, %f227, %f232;
	ld.global.nc.f32 	%f234, [%rd66+256];
	cvt.f64.f32 	%fd133, %f234;
	neg.f64 	%fd134, %fd133;
	ld.global.f32 	%f235, [%rd68+256];
	cvt.f64.f32 	%fd135, %f235;
	mul.f64 	%fd136, %fd134, %fd135;
	mul.f64 	%fd137, %fd136, %fd3;
	ld.global.f32 	%f236, [%rd69+256];
	sub.f32 	%f237, %f236, %f14;
	cvt.f64.f32 	%fd138, %f237;
	mul.f64 	%fd139, %fd4, %fd138;
	sub.f64 	%fd140, %fd137, %fd139;
	cvt.rn.f32.f64 	%f238, %fd140;
	add.f32 	%f239, %f233, %f238;
	ld.global.nc.f32 	%f240, [%rd66+384];
	cvt.f64.f32 	%fd141, %f240;
	neg.f64 	%fd142, %fd141;
	ld.global.f32 	%f241, [%rd68+384];
	cvt.f64.f32 	%fd143, %f241;
	mul.f64 	%fd144, %fd142, %fd143;
	mul.f64 	%fd145, %fd144, %fd3;
	ld.global.f32 	%f242, [%rd69+384];
	sub.f32 	%f243, %f242, %f14;
	cvt.f64.f32 	%fd146, %f243;
	mul.f64 	%fd147, %fd4, %fd146;
	sub.f64 	%fd148, %fd145, %fd147;
	cvt.rn.f32.f64 	%f244, %fd148;
	add.f32 	%f292, %f239, %f244;
	add.s32 	%r110, %r110, 128;
$L__BB10_23:
	setp.eq.s32 	%p17, %r9, 0;
	@%p17 bra 	$L__BB10_28;
	setp.eq.s32 	%p18, %r10, 0;
	@%p18 bra 	$L__BB10_26;
	add.s32 	%r84, %r110, %r29;
	mul.wide.s32 	%rd70, %r84, 4;
	add.s64 	%rd71, %rd1, %rd70;
	ld.global.nc.f32 	%f246, [%rd71];
	cvt.f64.f32 	%fd149, %f246;
	neg.f64 	%fd150, %fd149;
	mul.wide.u32 	%rd72, %r110, 4;
	add.s64 	%rd73, %rd6, %rd72;
	ld.global.f32 	%f247, [%rd73];
	cvt.f64.f32 	%fd151, %f247;
	mul.f64 	%fd152, %fd150, %fd151;
	mul.f64 	%fd153, %fd152, %fd3;
	add.s64 	%rd74, %rd7, %rd70;
	ld.global.f32 	%f248, [%rd74];
	sub.f32 	%f249, %f248, %f14;
	cvt.f64.f32 	%fd154, %f249;
	mul.f64 	%fd155, %fd4, %fd154;
	sub.f64 	%fd156, %fd153, %fd155;
	cvt.rn.f32.f64 	%f250, %fd156;
	add.f32 	%f251, %f292, %f250;
	ld.global.nc.f32 	%f252, [%rd71+128];
	cvt.f64.f32 	%fd157, %f252;
	neg.f64 	%fd158, %fd157;
	ld.global.f32 	%f253, [%rd73+128];
	cvt.f64.f32 	%fd159, %f253;
	mul.f64 	%fd160, %fd158, %fd159;
	mul.f64 	%fd161, %fd160, %fd3;
	ld.global.f32 	%f254, [%rd74+128];
	sub.f32 	%f255, %f254, %f14;
	cvt.f64.f32 	%fd162, %f255;
	mul.f64 	%fd163, %fd4, %fd162;
	sub.f64 	%fd164, %fd161, %fd163;
	cvt.rn.f32.f64 	%f256, %fd164;
	add.f32 	%f292, %f251, %f256;
	add.s32 	%r110, %r110, 64;
$L__BB10_26:
	setp.ne.s32 	%p19, %r12, 0;
	@%p19 bra 	$L__BB10_28;
	add.s32 	%r85, %r110, %r29;
	mul.wide.s32 	%rd75, %r85, 4;
	add.s64 	%rd76, %rd1, %rd75;
	ld.global.nc.f32 	%f257, [%rd76];
	cvt.f64.f32 	%fd165, %f257;
	neg.f64 	%fd166, %fd165;
	mul.wide.u32 	%rd77, %r110, 4;
	add.s64 	%rd78, %rd6, %rd77;
	ld.global.f32 	%f258, [%rd78];
	cvt.f64.f32 	%fd167, %f258;
	mul.f64 	%fd168, %fd166, %fd167;
	mul.f64 	%fd169, %fd168, %fd3;
	add.s64 	%rd79, %rd7, %rd75;
	ld.global.f32 	%f259, [%rd79];
	sub.f32 	%f260, %f259, %f14;
	cvt.f64.f32 	%fd170, %f260;
	mul.f64 	%fd171, %fd4, %fd170;
	sub.f64 	%fd172, %fd169, %fd171;
	cvt.rn.f32.f64 	%f261, %fd172;
	add.f32 	%f292, %f292, %f261;
$L__BB10_28:
	setp.ne.s32 	%p20, %r3, 0;
	mov.b32 	%r86, 1;
	mov.b32 	%r99, 31;
	mov.b32 	%r100, -1;
	// begin inline asm
	{  .reg .f32 r0;  .reg .pred p;  shfl.sync.down.b32 r0|p, %f292, %r86, %r99, %r100;  @p add.f32 r0, r0, %f292;  mov.f32 %f262, r0;}
	// end inline asm
	mov.b32 	%r89, 2;
	// begin inline asm
	{  .reg .f32 r0;  .reg .pred p;  shfl.sync.down.b32 r0|p, %f262, %r89, %r99, %r100;  @p add.f32 r0, r0, %f262;  mov.f32 %f265, r0;}
	// end inline asm
	mov.b32 	%r92, 4;
	// begin inline asm
	{  .reg .f32 r0;  .reg .pred p;  shfl.sync.down.b32 r0|p, %f265, %r92, %r99, %r100;  @p add.f32 r0, r0, %f265;  mov.f32 %f268, r0;}
	// end inline asm
	mov.b32 	%r95, 8;
	// begin inline asm
	{  .reg .f32 r0;  .reg .pred p;  shfl.sync.down.b32 r0|p, %f268, %r95, %r99, %r100;  @p add.f32 r0, r0, %f268;  mov.f32 %f271, r0;}
	// end inline asm
	mov.b32 	%r98, 16;
	// begin inline asm
	{  .reg .f32 r0;  .reg .pred p;  shfl.sync.down.b32 r0|p, %f271, %r98, %r99, %r100;  @p add.f32 r0, r0, %f271;  mov.f32 %f274, r0;}
	// end inline asm
	@%p20 bra 	$L__BB10_30;
	mul.wide.s32 	%rd80, %r101, 4;
	add.s64 	%rd81, %rd16, %rd80;
	st.global.f32 	[%rd81], %f274;
$L__BB10_30:
	add.s32 	%r101, %r101, %r5;
	setp.lt.s32 	%p21, %r101, %r40;
	@%p21 bra 	$L__BB10_2;
$L__BB10_31:
	ret;

}
	// .globl	_Z25LayerNormRowReduceInToOutIff6DvarOpIffE7DmeanOpIffEEvPKT_iiPT0_S8_T1_T2_
.visible .entry _Z25LayerNormRowReduceInToOutIff6DvarOpIffE7DmeanOpIffEEvPKT_iiPT0_S8_T1_T2_(
	.param .u64 .ptr .align 1 _Z25LayerNormRowReduceInToOutIff6DvarOpIffE7DmeanOpIffEEvPKT_iiPT0_S8_T1_T2__param_0,
	.param .u32 _Z25LayerNormRowReduceInToOutIff6DvarOpIffE7DmeanOpIffEEvPKT_iiPT0_S8_T1_T2__param_1,
	.param .u32 _Z25LayerNormRowReduceInToOutIff6DvarOpIffE7DmeanOpIffEEvPKT_iiPT0_S8_T1_T2__param_2,
	.param .u64 .ptr .align 1 _Z25LayerNormRowReduceInToOutIff6DvarOpIffE7DmeanOpIffEEvPKT_iiPT0_S8_T1_T2__param_3,
	.param .u64 .ptr .align 1 _Z25LayerNormRowReduceInToOutIff6DvarOpIffE7DmeanOpIffEEvPKT_iiPT0_S8_T1_T2__param_4,
	.param .align 8 .b8 _Z25LayerNormRowReduceInToOutIff6DvarOpIffE7DmeanOpIffEEvPKT_iiPT0_S8_T1_T2__param_5[40],
	.param .align 8 .b8 _Z25LayerNormRowReduceInToOutIff6DvarOpIffE7DmeanOpIffEEvPKT_iiPT0_S8_T1_T2__param_6[48]
)
{
	.reg .pred 	%p<23>;
	.reg .b16 	%rs<9>;
	.reg .b32 	%r<112>;
	.reg .b32 	%f<306>;
	.reg .b64 	%rd<82>;
	.reg .b64 	%fd<173>;
	// demoted variable
	.shared .align 4 .b8 _ZZ25LayerNormRowReduceInToOutIff6DvarOpIffE7DmeanOpIffEEvPKT_iiPT0_S8_T1_T2_E12temp_storage[24];
	ld.param.u32 	%r43, [_Z25LayerNormRowReduceInToOutIff6DvarOpIffE7DmeanOpIffEEvPKT_iiPT0_S8_T1_T2__param_6+40];
	ld.param.u64 	%rd26, [_Z25LayerNormRowReduceInToOutIff6DvarOpIffE7DmeanOpIffEEvPKT_iiPT0_S8_T1_T2__param_6+24];
	ld.param.u64 	%rd25, [_Z25LayerNormRowReduceInToOutIff6DvarOpIffE7DmeanOpIffEEvPKT_iiPT0_S8_T1_T2__param_6+16];
	ld.param.u32 	%r42, [_Z25LayerNormRowReduceInToOutIff6DvarOpIffE7DmeanOpIffEEvPKT_iiPT0_S8_T1_T2__param_5+32];
	ld.param.u64 	%rd22, [_Z25LayerNormRowReduceInToOutIff6DvarOpIffE7DmeanOpIffEEvPKT_iiPT0_S8_T1_T2__param_5+24];
	ld.param.u64 	%rd21, [_Z25LayerNormRowReduceInToOutIff6DvarOpIffE7DmeanOpIffEEvPKT_iiPT0_S8_T1_T2__param_5+16];
	ld.param.u64 	%rd24, [_Z25LayerNormRowReduceInToOutIff6DvarOpIffE7DmeanOpIffEEvPKT_iiPT0_S8_T1_T2__param_6+8];
	ld.param.u64 	%rd23, [_Z25LayerNormRowReduceInToOutIff6DvarOpIffE7DmeanOpIffEEvPKT_iiPT0_S8_T1_T2__param_6];
	ld.param.u64 	%rd20, [_Z25LayerNormRowReduceInToOutIff6DvarOpIffE7DmeanOpIffEEvPKT_iiPT0_S8_T1_T2__param_5+8];
	ld.param.u64 	%rd19, [_Z25LayerNormRowReduceInToOutIff6DvarOpIffE7DmeanOpIffEEvPKT_iiPT0_S8_T1_T2__param_5];
	ld.param.u64 	%rd28, [_Z25LayerNormRowReduceInToOutIff6DvarOpIffE7DmeanOpIffEEvPKT_iiPT0_S8_T1_T2__param_0];
	ld.param.u32 	%r40, [_Z25LayerNormRowReduceInToOutIff6DvarOpIffE7DmeanOpIffEEvPKT_iiPT0_S8_T1_T2__param_1];
	ld.param.u32 	%r41, [_Z25LayerNormRowReduceInToOutIff6DvarOpIffE7DmeanOpIffEEvPKT_iiPT0_S8_T1_T2__param_2];
	ld.param.u64 	%rd17, [_Z25LayerNormRowReduceInToOutIff6DvarOpIffE7DmeanOpIffEEvPKT_iiPT0_S8_T1_T2__param_3];
	ld.param.u64 	%rd18, [_Z25LayerNormRowReduceInToOutIff6DvarOpIffE7DmeanOpIffEEvPKT_iiPT0_S8_T1_T2__param_4];
	cvta.to.global.u64 	%rd1, %rd28;
	cvta.to.global.u64 	%rd2, %rd19;
	cvta.to.global.u64 	%rd3, %rd20;
	cvta.to.global.u64 	%rd6, %rd23;
	cvta.to.global.u64 	%rd7, %rd24;
	mov.u32 	%r2, %tid.x;
	mov.u32 	%r100, %ctaid.x;
	setp.ge.s32 	%p1, %r100, %r40;
	@%p1 bra 	$L__BB11_35;
	// begin inline asm
	mov.u32 %r54, %laneid;
	// end inline asm
	shr.u32 	%r55, %r2, 3;
	and.b32  	%r56, %r55, 124;
	mov.u32 	%r57, _ZZ25LayerNormRowReduceInToOutIff6DvarOpIffE7DmeanOpIffEEvPKT_iiPT0_S8_T1_T2_E12temp_storage;
	add.s32 	%r58, %r57, %r56;
	add.s32 	%r5, %r58, 4;
	cvt.rn.f64.s32 	%fd5, %r43;
	mov.f64 	%fd6, 0d4000000000000000;
	div.rn.f64 	%fd1, %fd6, %fd5;
	mov.u32 	%r6, %nctaid.x;
	not.b32 	%r59, %r2;
	add.s32 	%r7, %r41, %r59;
	shr.u32 	%r60, %r7, 7;
	add.s32 	%r61, %r60, 1;
	and.b32  	%r8, %r61, 7;
	add.s32 	%r9, %r8, -1;
	and.b32  	%r10, %r61, 3;
	add.s32 	%r11, %r10, -1;
	and.b32  	%r12, %r61, 67108856;
	and.b32  	%r13, %r7, 128;
	neg.s32 	%r14, %r12;
	add.s64 	%rd8, %rd1, 2048;
	add.s64 	%rd9, %rd3, 2048;
	mul.wide.u32 	%rd29, %r2, 4;
	add.s64 	%rd30, %rd29, %rd2;
	add.s64 	%rd10, %rd30, 2048;
	cvta.to.global.u64 	%rd11, %rd22;
	cvta.to.global.u64 	%rd12, %rd21;
	cvta.to.global.u64 	%rd13, %rd17;
	cvta.to.global.u64 	%rd14, %rd18;
$L__BB11_2:
	setp.ge.s32 	%p2, %r2, %r41;
	mov.f32 	%f297, 0f00000000;
	@%p2 bra 	$L__BB11_14;
	setp.lt.u32 	%p3, %r7, 896;
	mul.lo.s32 	%r16, %r100, %r42;
	mul.wide.s32 	%rd31, %r100, 4;
	add.s64 	%rd32, %rd11, %rd31;
	ld.global.f32 	%f1, [%rd32];
	add.s64 	%rd33, %rd12, %rd31;
	ld.global.f32 	%f32, [%rd33];
	mul.f32 	%f33, %f32, %f32;
	mul.f32 	%f34, %f32, %f33;
	cvt.f64.f32 	%fd2, %f34;
	mov.f32 	%f297, 0f00000000;
	mov.u32 	%r104, %r2;
	@%p3 bra 	$L__BB11_6;
	add.s32 	%r101, %r2, %r16;
	mov.f32 	%f297, 0f00000000;
	mov.u64 	%rd81, %rd10;
	mov.u32 	%r102, %r14;
	mov.u32 	%r104, %r2;
$L__BB11_5:
	.pragma "nounroll";
	mul.wide.s32 	%rd34, %r101, 4;
	add.s64 	%rd35, %rd8, %rd34;
	add.s64 	%rd36, %rd9, %rd34;
	ld.global.nc.f32 	%f36, [%rd35+-2048];
	ld.global.f32 	%f37, [%rd81+-2048];
	mul.f32 	%f38, %f36, %f37;
	ld.global.f32 	%f39, [%rd36+-2048];
	sub.f32 	%f40, %f39, %f1;
	mul.f32 	%f41, %f38, %f40;
	cvt.f64.f32 	%fd7, %f41;
	mul.f64 	%fd8, %fd7, 0dBFE0000000000000;
	mul.f64 	%fd9, %fd8, %fd2;
	cvt.rn.f32.f64 	%f42, %fd9;
	add.f32 	%f43, %f297, %f42;
	ld.global.nc.f32 	%f44, [%rd35+-1536];
	ld.global.f32 	%f45, [%rd81+-1536];
	mul.f32 	%f46, %f44, %f45;
	ld.global.f32 	%f47, [%rd36+-1536];
	sub.f32 	%f48, %f47, %f1;
	mul.f32 	%f49, %f46, %f48;
	cvt.f64.f32 	%fd10, %f49;
	mul.f64 	%fd11, %fd10, 0dBFE0000000000000;
	mul.f64 	%fd12, %fd11, %fd2;
	cvt.rn.f32.f64 	%f50, %fd12;
	add.f32 	%f51, %f43, %f50;
	ld.global.nc.f32 	%f52, [%rd35+-1024];
	ld.global.f32 	%f53, [%rd81+-1024];
	mul.f32 	%f54, %f52, %f53;
	ld.global.f32 	%f55, [%rd36+-1024];
	sub.f32 	%f56, %f55, %f1;
	mul.f32 	%f57, %f54, %f56;
	cvt.f64.f32 	%fd13, %f57;
	mul.f64 	%fd14, %fd13, 0dBFE0000000000000;
	mul.f64 	%fd15, %fd14, %fd2;
	cvt.rn.f32.f64 	%f58, %fd15;
	add.f32 	%f59, %f51, %f58;
	ld.global.nc.f32 	%f60, [%rd35+-512];
	ld.global.f32 	%f61, [%rd81+-512];
	mul.f32 	%f62, %f60, %f61;
	ld.global.f32 	%f63, [%rd36+-512];
	sub.f32 	%f64, %f63, %f1;
	mul.f32 	%f65, %f62, %f64;
	cvt.f64.f32 	%fd16, %f65;
	mul.f64 	%fd17, %fd16, 0dBFE0000000000000;
	mul.f64 	%fd18, %fd17, %fd2;
	cvt.rn.f32.f64 	%f66, %fd18;
	add.f32 	%f67, %f59, %f66;
	ld.global.nc.f32 	%f68, [%rd35];
	ld.global.f32 	%f69, [%rd81];
	mul.f32 	%f70, %f68, %f69;
	ld.global.f32 	%f71, [%rd36];
	sub.f32 	%f72, %f71, %f1;
	mul.f32 	%f73, %f70, %f72;
	cvt.f64.f32 	%fd19, %f73;
	mul.f64 	%fd20, %fd19, 0dBFE0000000000000;
	mul.f64 	%fd21, %fd20, %fd2;
	cvt.rn.f32.f64 	%f74, %fd21;
	add.f32 	%f75, %f67, %f74;
	ld.global.nc.f32 	%f76, [%rd35+512];
	ld.global.f32 	%f77, [%rd81+512];
	mul.f32 	%f78, %f76, %f77;
	ld.global.f32 	%f79, [%rd36+512];
	sub.f32 	%f80, %f79, %f1;
	mul.f32 	%f81, %f78, %f80;
	cvt.f64.f32 	%fd22, %f81;
	mul.f64 	%fd23, %fd22, 0dBFE0000000000000;
	mul.f64 	%fd24, %fd23, %fd2;
	cvt.rn.f32.f64 	%f82, %fd24;
	add.f32 	%f83, %f75, %f82;
	ld.global.nc.f32 	%f84, [%rd35+1024];
	ld.global.f32 	%f85, [%rd81+1024];
	mul.f32 	%f86, %f84, %f85;
	ld.global.f32 	%f87, [%rd36+1024];
	sub.f32 	%f88, %f87, %f1;
	mul.f32 	%f89, %f86, %f88;
	cvt.f64.f32 	%fd25, %f89;
	mul.f64 	%fd26, %fd25, 0dBFE0000000000000;
	mul.f64 	%fd27, %fd26, %fd2;
	cvt.rn.f32.f64 	%f90, %fd27;
	add.f32 	%f91, %f83, %f90;
	ld.global.nc.f32 	%f92, [%rd35+1536];
	ld.global.f32 	%f93, [%rd81+1536];
	mul.f32 	%f94, %f92, %f93;
	ld.global.f32 	%f95, [%rd36+1536];
	sub.f32 	%f96, %f95, %f1;
	mul.f32 	%f97, %f94, %f96;
	cvt.f64.f32 	%fd28, %f97;
	mul.f64 	%fd29, %fd28, 0dBFE0000000000000;
	mul.f64 	%fd30, %fd29, %fd2;
	cvt.rn.f32.f64 	%f98, %fd30;
	add.f32 	%f297, %f91, %f98;
	add.s32 	%r104, %r104, 1024;
	add.s32 	%r102, %r102, 8;
	add.s32 	%r101, %r101, 1024;
	add.s64 	%rd81, %rd81, 4096;
	setp.ne.s32 	%p4, %r102, 0;
	@%p4 bra 	$L__BB11_5;
$L__BB11_6:
	setp.eq.s32 	%p5, %r8, 0;
	@%p5 bra 	$L__BB11_14;
	setp.lt.u32 	%p6, %r9, 3;
	@%p6 bra 	$L__BB11_9;
	add.s32 	%r62, %r104, %r16;
	mul.wide.s32 	%rd37, %r62, 4;
	add.s64 	%rd38, %rd1, %rd37;
	ld.global.nc.f32 	%f100, [%rd38];
	mul.wide.u32 	%rd39, %r104, 4;
	add.s64 	%rd40, %rd2, %rd39;
	ld.global.f32 	%f101, [%rd40];
	mul.f32 	%f102, %f100, %f101;
	add.s64 	%rd41, %rd3, %rd37;
	ld.global.f32 	%f103, [%rd41];
	sub.f32 	%f104, %f103, %f1;
	mul.f32 	%f105, %f102, %f104;
	cvt.f64.f32 	%fd31, %f105;
	mul.f64 	%fd32, %fd31, 0dBFE0000000000000;
	mul.f64 	%fd33, %fd32, %fd2;
	cvt.rn.f32.f64 	%f106, %fd33;
	add.f32 	%f107, %f297, %f106;
	ld.global.nc.f32 	%f108, [%rd38+512];
	ld.global.f32 	%f109, [%rd40+512];
	mul.f32 	%f110, %f108, %f109;
	ld.global.f32 	%f111, [%rd41+512];
	sub.f32 	%f112, %f111, %f1;
	mul.f32 	%f113, %f110, %f112;
	cvt.f64.f32 	%fd34, %f113;
	mul.f64 	%fd35, %fd34, 0dBFE0000000000000;
	mul.f64 	%fd36, %fd35, %fd2;
	cvt.rn.f32.f64 	%f114, %fd36;
	add.f32 	%f115, %f107, %f114;
	ld.global.nc.f32 	%f116, [%rd38+1024];
	ld.global.f32 	%f117, [%rd40+1024];
	mul.f32 	%f118, %f116, %f117;
	ld.global.f32 	%f119, [%rd41+1024];
	sub.f32 	%f120, %f119, %f1;
	mul.f32 	%f121, %f118, %f120;
	cvt.f64.f32 	%fd37, %f121;
	mul.f64 	%fd38, %fd37, 0dBFE0000000000000;
	mul.f64 	%fd39, %fd38, %fd2;
	cvt.rn.f32.f64 	%f122, %fd39;
	add.f32 	%f123, %f115, %f122;
	ld.global.nc.f32 	%f124, [%rd38+1536];
	ld.global.f32 	%f125, [%rd40+1536];
	mul.f32 	%f126, %f124, %f125;
	ld.global.f32 	%f127, [%rd41+1536];
	sub.f32 	%f128, %f127, %f1;
	mul.f32 	%f129, %f126, %f128;
	cvt.f64.f32 	%fd40, %f129;
	mul.f64 	%fd41, %fd40, 0dBFE0000000000000;
	mul.f64 	%fd42, %fd41, %fd2;
	cvt.rn.f32.f64 	%f130, %fd42;
	add.f32 	%f297, %f123, %f130;
	add.s32 	%r104, %r104, 512;
$L__BB11_9:
	setp.eq.s32 	%p7, %r10, 0;
	@%p7 bra 	$L__BB11_14;
	setp.eq.s32 	%p8, %r11, 0;
	@%p8 bra 	$L__BB11_12;
	add.s32 	%r63, %r104, %r16;
	mul.wide.s32 	%rd42, %r63, 4;
	add.s64 	%rd43, %rd1, %rd42;
	ld.global.nc.f32 	%f132, [%rd43];
	mul.wide.u32 	%rd44, %r104, 4;
	add.s64 	%rd45, %rd2, %rd44;
	ld.global.f32 	%f133, [%rd45];
	mul.f32 	%f134, %f132, %f133;
	add.s64 	%rd46, %rd3, %rd42;
	ld.global.f32 	%f135, [%rd46];
	sub.f32 	%f136, %f135, %f1;
	mul.f32 	%f137, %f134, %f136;
	cvt.f64.f32 	%fd43, %f137;
	mul.f64 	%fd44, %fd43, 0dBFE0000000000000;
	mul.f64 	%fd45, %fd44, %fd2;
	cvt.rn.f32.f64 	%f138, %fd45;
	add.f32 	%f139, %f297, %f138;
	ld.global.nc.f32 	%f140, [%rd43+512];
	ld.global.f32 	%f141, [%rd45+512];
	mul.f32 	%f142, %f140, %f141;
	ld.global.f32 	%f143, [%rd46+512];
	sub.f32 	%f144, %f143, %f1;
	mul.f32 	%f145, %f142, %f144;
	cvt.f64.f32 	%fd46, %f145;
	mul.f64 	%fd47, %fd46, 0dBFE0000000000000;
	mul.f64 	%fd48, %fd47, %fd2;
	cvt.rn.f32.f64 	%f146, %fd48;
	add.f32 	%f297, %f139, %f146;
	add.s32 	%r104, %r104, 256;
$L__BB11_12:
	setp.ne.s32 	%p9, %r13, 0;
	@%p9 bra 	$L__BB11_14;
	add.s32 	%r64, %r104, %r16;
	mul.wide.s32 	%rd47, %r64, 4;
	add.s64 	%rd48, %rd1, %rd47;
	ld.global.nc.f32 	%f147, [%rd48];
	mul.wide.u32 	%rd49, %r104, 4;
	add.s64 	%rd50, %rd2, %rd49;
	ld.global.f32 	%f148, [%rd50];
	mul.f32 	%f149, %f147, %f148;
	add.s64 	%rd51, %rd3, %rd47;
	ld.global.f32 	%f150, [%rd51];
	sub.f32 	%f151, %f150, %f1;
	mul.f32 	%f152, %f149, %f151;
	cvt.f64.f32 	%fd49, %f152;
	mul.f64 	%fd50, %fd49, 0dBFE0000000000000;
	mul.f64 	%fd51, %fd50, %fd2;
	cvt.rn.f32.f64 	%f153, %fd51;
	add.f32 	%f297, %f297, %f153;
$L__BB11_14:
	setp.ne.s32 	%p10, %r54, 0;
	mov.b32 	%r65, 1;
	mov.b32 	%r78, 31;
	mov.b32 	%r79, -1;
	// begin inline asm
	{  .reg .f32 r0;  .reg .pred p;  shfl.sync.down.b32 r0|p, %f297, %r65, %r78, %r79;  @p add.f32 r0, r0, %f297;  mov.f32 %f154, r0;}
	// end inline asm
	mov.b32 	%r68, 2;
	// begin inline asm
	{  .reg .f32 r0;  .reg .pred p;  shfl.sync.down.b32 r0|p, %f154, %r68, %r78, %r79;  @p add.f32 r0, r0, %f154;  mov.f32 %f157, r0;}
	// end inline asm
	mov.b32 	%r71, 4;
	// begin inline asm
	{  .reg .f32 r0;  .reg .pred p;  shfl.sync.down.b32 r0|p, %f157, %r71, %r78, %r79;  @p add.f32 r0, r0, %f157;  mov.f32 %f160, r0;}
	// end inline asm
	mov.b32 	%r74, 8;
	// begin inline asm
	{  .reg .f32 r0;  .reg .pred p;  shfl.sync.down.b32 r0|p, %f160, %r74, %r78, %r79;  @p add.f32 r0, r0, %f160;  mov.f32 %f163, r0;}
	// end inline asm
	mov.b32 	%r77, 16;
	// begin inline asm
	{  .reg .f32 r0;  .reg .pred p;  shfl.sync.down.b32 r0|p, %f163, %r77, %r78, %r79;  @p add.f32 r0, r0, %f163;  mov.f32 %f166, r0;}
	// end inline asm
	@%p10 bra 	$L__BB11_16;
	st.shared.f32 	[%r5], %f166;
$L__BB11_16:
	setp.ne.s32 	%p11, %r2, 0;
	bar.sync 	0;
	@%p11 bra 	$L__BB11_18;
	ld.shared.f32 	%f169, [_ZZ25LayerNormRowReduceInToOutIff6DvarOpIffE7DmeanOpIffEEvPKT_iiPT0_S8_T1_T2_E12temp_storage+8];
	add.f32 	%f170, %f166, %f169;
	ld.shared.f32 	%f171, [_ZZ25LayerNormRowReduceInToOutIff6DvarOpIffE7DmeanOpIffEEvPKT_iiPT0_S8_T1_T2_E12temp_storage+12];
	add.f32 	%f172, %f170, %f171;
	ld.shared.f32 	%f173, [_ZZ25LayerNormRowReduceInToOutIff6DvarOpIffE7DmeanOpIffEEvPKT_iiPT0_S8_T1_T2_E12temp_storage+16];
	add.f32 	%f174, %f172, %f173;
	st.shared.f32 	[_ZZ25LayerNormRowReduceInToOutIff6DvarOpIffE7DmeanOpIffEEvPKT_iiPT0_S8_T1_T2_E12temp_storage], %f174;
	mul.wide.s32 	%rd52, %r100, 4;
	add.s64 	%rd53, %rd13, %rd52;
	st.global.f32 	[%rd53], %f174;
$L__BB11_18:
	setp.ge.s32 	%p12, %r2, %r41;
	bar.sync 	0;
	mov.f32 	%f305, 0f00000000;
	@%p12 bra 	$L__BB11_30;
	setp.lt.u32 	%p13, %r7, 896;
	ld.shared.f32 	%f178, [_ZZ25LayerNormRowReduceInToOutIff6DvarOpIffE7DmeanOpIffEEvPKT_iiPT0_S8_T1_T2_E12temp_storage];
	mul.lo.s32 	%r29, %r100, %r43;
	cvta.to.global.u64 	%rd54, %rd25;
	mul.wide.s32 	%rd55, %r100, 4;
	add.s64 	%rd56, %rd54, %rd55;
	ld.global.f32 	%f179, [%rd56];
	cvt.f64.f32 	%fd3, %f179;
	cvt.f64.f32 	%fd52, %f178;
	mul.f64 	%fd4, %fd1, %fd52;
	cvta.to.global.u64 	%rd57, %rd26;
	add.s64 	%rd58, %rd57, %rd55;
	ld.global.f32 	%f15, [%rd58];
	mov.f32 	%f305, 0f00000000;
	mov.u32 	%r109, %r2;
	@%p13 bra 	$L__BB11_22;
	mov.b32 	%r108, 0;
	mov.f32 	%f305, 0f00000000;
	mov.u32 	%r109, %r2;
$L__BB11_21:
	.pragma "nounroll";
	add.s32 	%r81, %r109, %r29;
	mul.wide.s32 	%rd59, %r81, 4;
	add.s64 	%rd60, %rd1, %rd59;
	ld.global.nc.f32 	%f181, [%rd60];
	cvt.f64.f32 	%fd53, %f181;
	neg.f64 	%fd54, %fd53;
	mul.wide.u32 	%rd61, %r109, 4;
	add.s64 	%rd62, %rd6, %rd61;
	ld.global.f32 	%f182, [%rd62];
	cvt.f64.f32 	%fd55, %f182;
	mul.f64 	%fd56, %fd54, %fd55;
	mul.f64 	%fd57, %fd56, %fd3;
	add.s64 	%rd63, %rd7, %rd59;
	ld.global.f32 	%f183, [%rd63];
	sub.f32 	%f184, %f183, %f15;
	cvt.f64.f32 	%fd58, %f184;
	mul.f64 	%fd59, %fd4, %fd58;
	sub.f64 	%fd60, %fd57, %fd59;
	cvt.rn.f32.f64 	%f185, %fd60;
	add.f32 	%f186, %f305, %f185;
	ld.global.nc.f32 	%f187, [%rd60+512];
	cvt.f64.f32 	%fd61, %f187;
	neg.f64 	%fd62, %fd61;
	ld.global.f32 	%f188, [%rd62+512];
	cvt.f64.f32 	%fd63, %f188;
	mul.f64 	%fd64, %fd62, %fd63;
	mul.f64 	%fd65, %fd64, %fd3;
	ld.global.f32 	%f189, [%rd63+512];
	sub.f32 	%f190, %f189, %f15;
	cvt.f64.f32 	%fd66, %f190;
	mul.f64 	%fd67, %fd4, %fd66;
	sub.f64 	%fd68, %fd65, %fd67;
	cvt.rn.f32.f64 	%f191, %fd68;
	add.f32 	%f192, %f186, %f191;
	ld.global.nc.f32 	%f193, [%rd60+1024];
	cvt.f64.f32 	%fd69, %f193;
	neg.f64 	%fd70, %fd69;
	ld.global.f32 	%f194, [%rd62+1024];
	cvt.f64.f32 	%fd71, %f194;
	mul.f64 	%fd72, %fd70, %fd71;
	mul.f64 	%fd73, %fd72, %fd3;
	ld.global.f32 	%f195, [%rd63+1024];
	sub.f32 	%f196, %f195, %f15;
	cvt.f64.f32 	%fd74, %f196;
	mul.f64 	%fd75, %fd4, %fd74;
	sub.f64 	%fd76, %fd73, %fd75;
	cvt.rn.f32.f64 	%f197, %fd76;
	add.f32 	%f198, %f192, %f197;
	ld.global.nc.f32 	%f199, [%rd60+1536];
	cvt.f64.f32 	%fd77, %f199;
	neg.f64 	%fd78, %fd77;
	ld.global.f32 	%f200, [%rd62+1536];
	cvt.f64.f32 	%fd79, %f200;
	mul.f64 	%fd80, %fd78, %fd79;
	mul.f64 	%fd81, %fd80, %fd3;
	ld.global.f32 	%f201, [%rd63+1536];
	sub.f32 	%f202, %f201, %f15;
	cvt.f64.f32 	%fd82, %f202;
	mul.f64 	%fd83, %fd4, %fd82;
	sub.f64 	%fd84, %fd81, %fd83;
	cvt.rn.f32.f64 	%f203, %fd84;
	add.f32 	%f204, %f198, %f203;
	ld.global.nc.f32 	%f205, [%rd60+2048];
	cvt.f64.f32 	%fd85, %f205;
	neg.f64 	%fd86, %fd85;
	ld.global.f32 	%f206, [%rd62+2048];
	cvt.f64.f32 	%fd87, %f206;
	mul.f64 	%fd88, %fd86, %fd87;
	mul.f64 	%fd89, %fd88, %fd3;
	ld.global.f32 	%f207, [%rd63+2048];
	sub.f32 	%f208, %f207, %f15;
	cvt.f64.f32 	%fd90, %f208;
	mul.f64 	%fd91, %fd4, %fd90;
	sub.f64 	%fd92, %fd89, %fd91;
	cvt.rn.f32.f64 	%f209, %fd92;
	add.f32 	%f210, %f204, %f209;
	ld.global.nc.f32 	%f211, [%rd60+2560];
	cvt.f64.f32 	%fd93, %f211;
	neg.f64 	%fd94, %fd93;
	ld.global.f32 	%f212, [%rd62+2560];
	cvt.f64.f32 	%fd95, %f212;
	mul.f64 	%fd96, %fd94, %fd95;
	mul.f64 	%fd97, %fd96, %fd3;
	ld.global.f32 	%f213, [%rd63+2560];
	sub.f32 	%f214, %f213, %f15;
	cvt.f64.f32 	%fd98, %f214;
	mul.f64 	%fd99, %fd4, %fd98;
	sub.f64 	%fd100, %fd97, %fd99;
	cvt.rn.f32.f64 	%f215, %fd100;
	add.f32 	%f216, %f210, %f215;
	ld.global.nc.f32 	%f217, [%rd60+3072];
	cvt.f64.f32 	%fd101, %f217;
	neg.f64 	%fd102, %fd101;
	ld.global.f32 	%f218, [%rd62+3072];
	cvt.f64.f32 	%fd103, %f218;
	mul.f64 	%fd104, %fd102, %fd103;
	mul.f64 	%fd105, %fd104, %fd3;
	ld.global.f32 	%f219, [%rd63+3072];
	sub.f32 	%f220, %f219, %f15;
	cvt.f64.f32 	%fd106, %f220;
	mul.f64 	%fd107, %fd4, %fd106;
	sub.f64 	%fd108, %fd105, %fd107;
	cvt.rn.f32.f64 	%f221, %fd108;
	add.f32 	%f222, %f216, %f221;
	ld.global.nc.f32 	%f223, [%rd60+3584];
	cvt.f64.f32 	%fd109, %f223;
	neg.f64 	%fd110, %fd109;
	ld.global.f32 	%f224, [%rd62+3584];
	cvt.f64.f32 	%fd111, %f224;
	mul.f64 	%fd112, %fd110, %fd111;
	mul.f64 	%fd113, %fd112, %fd3;
	ld.global.f32 	%f225, [%rd63+3584];
	sub.f32 	%f226, %f225, %f15;
	cvt.f64.f32 	%fd114, %f226;
	mul.f64 	%fd115, %fd4, %fd114;
	sub.f64 	%fd116, %fd113, %fd115;
	cvt.rn.f32.f64 	%f227, %fd116;
	add.f32 	%f305, %f222, %f227;
	add.s32 	%r109, %r109, 1024;
	add.s32 	%r108, %r108, 8;
	setp.ne.s32 	%p14, %r108, %r12;
	@%p14 bra 	$L__BB11_21;
$L__BB11_22:
	setp.eq.s32 	%p15, %r8, 0;
	@%p15 bra 	$L__BB11_30;
	setp.lt.u32 	%p16, %r9, 3;
	@%p16 bra 	$L__BB11_25;
	add.s32 	%r82, %r109, %r29;
	mul.wide.s32 	%rd64, %r82, 4;
	add.s64 	%rd65, %rd1, %rd64;
	ld.global.nc.f32 	%f229, [%rd65];
	cvt.f64.f32 	%fd117, %f229;
	neg.f64 	%fd118, %fd117;
	mul.wide.u32 	%rd66, %r109, 4;
	add.s64 	%rd67, %rd6, %rd66;
	ld.global.f32 	%f230, [%rd67];
	cvt.f64.f32 	%fd119, %f230;
	mul.f64 	%fd120, %fd118, %fd119;
	mul.f64 	%fd121, %fd120, %fd3;
	add.s64 	%rd68, %rd7, %rd64;
	ld.global.f32 	%f231, [%rd68];
	sub.f32 	%f232, %f231, %f15;
	cvt.f64.f32 	%fd122, %f232;
	mul.f64 	%fd123, %fd4, %fd122;
	sub.f64 	%fd124, %fd121, %fd123;
	cvt.rn.f32.f64 	%f233, %fd124;
	add.f32 	%f234, %f305, %f233;
	ld.global.nc.f32 	%f235, [%rd65+512];
	cvt.f64.f32 	%fd125, %f235;
	neg.f64 	%fd126, %fd125;
	ld.global.f32 	%f236, [%rd67+512];
	cvt.f64.f32 	%fd127, %f236;
	mul.f64 	%fd128, %fd126, %fd127;
	mul.f64 	%fd129, %fd128, %fd3;
	ld.global.f32 	%f237, [%rd68+512];
	sub.f32 	%f238, %f237, %f15;
	cvt.f64.f32 	%fd130, %f238;
	mul.f64 	%fd131, %fd4, %fd130;
	sub.f64 	%fd132, %fd129, %fd131;
	cvt.rn.f32.f64 	%f239, %fd132;
	add.f32 	%f240, %f234, %f239;
	ld.global.nc.f32 	%f241, [%rd65+1024];
	cvt.f64.f32 	%fd133, %f241;
	neg.f64 	%fd134, %fd133;
	ld.global.f32 	%f242, [%rd67+1024];
	cvt.f64.f32 	%fd135, %f242;
	mul.f64 	%fd136, %fd134, %fd135;
	mul.f64 	%fd137, %fd136, %fd3;
	ld.global.f32 	%f243, [%rd68+1024];
	sub.f32 	%f244, %f243, %f15;
	cvt.f64.f32 	%fd138, %f244;
	mul.f64 	%fd139, %fd4, %fd138;
	sub.f64 	%fd140, %fd137, %fd139;
	cvt.rn.f32.f64 	%f245, %fd140;
	add.f32 	%f246, %f240, %f245;
	ld.global.nc.f32 	%f247, [%rd65+1536];
	cvt.f64.f32 	%fd141, %f247;
	neg.f64 	%fd142, %fd141;
	ld.global.f32 	%f248, [%rd67+1536];
	cvt.f64.f32 	%fd143, %f248;
	mul.f64 	%fd144, %fd142, %fd143;
	mul.f64 	%fd145, %fd144, %fd3;
	ld.global.f32 	%f249, [%rd68+1536];
	sub.f32 	%f250, %f249, %f15;
	cvt.f64.f32 	%fd146, %f250;
	mul.f64 	%fd147, %fd4, %fd146;
	sub.f64 	%fd148, %fd145, %fd147;
	cvt.rn.f32.f64 	%f251, %fd148;
	add.f32 	%f305, %f246, %f251;
	add.s32 	%r109, %r109, 512;
$L__BB11_25:
	setp.eq.s32 	%p17, %r10, 0;
	@%p17 bra 	$L__BB11_30;
	setp.eq.s32 	%p18, %r11, 0;
	@%p18 bra 	$L__BB11_28;
	add.s32 	%r83, %r109, %r29;
	mul.wide.s32 	%rd69, %r83, 4;
	add.s64 	%rd70, %rd1, %rd69;
	ld.global.nc.f32 	%f253, [%rd70];
	cvt.f64.f32 	%fd149, %f253;
	neg.f64 	%fd150, %fd149;
	mul.wide.u32 	%rd71, %r109, 4;
	add.s64 	%rd72, %rd6, %rd71;
	ld.global.f32 	%f254, [%rd72];
	cvt.f64.f32 	%fd151, %f254;
	mul.f64 	%fd152, %fd150, %fd151;
	mul.f64 	%fd153, %fd152, %fd3;
	add.s64 	%rd73, %rd7, %rd69;
	ld.global.f32 	%f255, [%rd73];
	sub.f32 	%f256, %f255, %f15;
	cvt.f64.f32 	%fd154, %f256;
	mul.f64 	%fd155, %fd4, %fd154;
	sub.f64 	%fd156, %fd153, %fd155;
	cvt.rn.f32.f64 	%f257, %fd156;
	add.f32 	%f258, %f305, %f257;
	ld.global.nc.f32 	%f259, [%rd70+512];
	cvt.f64.f32 	%fd157, %f259;
	neg.f64 	%fd158, %fd157;
	ld.global.f32 	%f260, [%rd72+512];
	cvt.f64.f32 	%fd159, %f260;
	mul.f64 	%fd160, %fd158, %fd159;
	mul.f64 	%fd161, %fd160, %fd3;
	ld.global.f32 	%f261, [%rd73+512];
	sub.f32 	%f262, %f261, %f15;
	cvt.f64.f32 	%fd162, %f262;
	mul.f64 	%fd163, %fd4, %fd162;
	sub.f64 	%fd164, %fd161, %fd163;
	cvt.rn.f32.f64 	%f263, %fd164;
	add.f32 	%f305, %f258, %f263;
	add.s32 	%r109, %r109, 256;
$L__BB11_28:
	setp.ne.s32 	%p19, %r13, 0;
	@%p19 bra 	$L__BB11_30;
	add.s32 	%r84, %r109, %r29;
	mul.wide.s32 	%rd74, %r84, 4;
	add.s64 	%rd75, %rd1, %rd74;
	ld.global.nc.f32 	%f264, [%rd75];
	cvt.f64.f32 	%fd165, %f264;
	neg.f64 	%fd166, %fd165;
	mul.wide.u32 	%rd76, %r109, 4;
	add.s64 	%rd77, %rd6, %rd76;
	ld.global.f32 	%f265, [%rd77];
	cvt.f64.f32 	%fd167, %f265;
	mul.f64 	%fd168, %fd166, %fd167;
	mul.f64 	%fd169, %fd168, %fd3;
	add.s64 	%rd78, %rd7, %rd74;
	ld.global.f32 	%f266, [%rd78];
	sub.f32 	%f267, %f266, %f15;
	cvt.f64.f32 	%fd170, %f267;
	mul.f64 	%fd171, %fd4, %fd170;
	sub.f64 	%fd172, %fd169, %fd171;
	cvt.rn.f32.f64 	%f268, %fd172;
	add.f32 	%f305, %f305, %f268;
$L__BB11_30:
	setp.ne.s32 	%p20, %r54, 0;
	mov.b32 	%r85, 1;
	mov.b32 	%r98, 31;
	mov.b32 	%r99, -1;
	// begin inline asm
	{  .reg .f32 r0;  .reg .pred p;  shfl.sync.down.b32 r0|p, %f305, %r85, %r98, %r99;  @p add.f32 r0, r0, %f305;  mov.f32 %f269, r0;}
	// end inline asm
	mov.b32 	%r88, 2;
	// begin inline asm
	{  .reg .f32 r0;  .reg .pred p;  shfl.sync.down.b32 r0|p, %f269, %r88, %r98, %r99;  @p add.f32 r0, r0, %f269;  mov.f32 %f272, r0;}
	// end inline asm
	mov.b32 	%r91, 4;
	// begin inline asm
	{  .reg .f32 r0;  .reg .pred p;  shfl.sync.down.b32 r0|p, %f272, %r91, %r98, %r99;  @p add.f32 r0, r0, %f272;  mov.f32 %f275, r0;}
	// end inline asm
	mov.b32 	%r94, 8;
	// begin inline asm
	{  .reg .f32 r0;  .reg .pred p;  shfl.sync.down.b32 r0|p, %f275, %r94, %r98, %r99;  @p add.f32 r0, r0, %f275;  mov.f32 %f278, r0;}
	// end inline asm
	mov.b32 	%r97, 16;
	// begin inline asm
	{  .reg .f32 r0;  .reg .pred p;  shfl.sync.down.b32 r0|p, %f278, %r97, %r98, %r99;  @p add.f32 r0, r0, %f278;  mov.f32 %f281, r0;}
	// end inline asm
	@%p20 bra 	$L__BB11_32;
	st.shared.f32 	[%r5], %f281;
$L__BB11_32:
	setp.ne.s32 	%p21, %r2, 0;
	bar.sync 	0;
	@%p21 bra 	$L__BB11_34;
	ld.shared.f32 	%f284, [_ZZ25LayerNormRowReduceInToOutIff6DvarOpIffE7DmeanOpIffEEvPKT_iiPT0_S8_T1_T2_E12temp_storage+8];
	add.f32 	%f285, %f281, %f284;
	ld.shared.f32 	%f286, [_ZZ25LayerNormRowReduceInToOutIff6DvarOpIffE7DmeanOpIffEEvPKT_iiPT0_S8_T1_T2_E12temp_storage+12];
	add.f32 	%f287, %f285, %f286;
	ld.shared.f32 	%f288, [_ZZ25LayerNormRowReduceInToOutIff6DvarOpIffE7DmeanOpIffEEvPKT_iiPT0_S8_T1_T2_E12temp_storage+16];
	add.f32 	%f289, %f287, %f288;
	mul.wide.s32 	%rd79, %r100, 4;
	add.s64 	%rd80, %rd14, %rd79;
	st.global.f32 	[%rd80], %f289;
$L__BB11_34:
	add.s32 	%r100, %r100, %r6;
	setp.lt.s32 	%p22, %r100, %r40;
	@%p22 bra 	$L__BB11_2;
$L__BB11_35:
	ret;

}
	// .globl	_Z26LayerNormRowReduceInToTempIff6DvarOpIffEEvPKT_iiPT0_T1_
.visible .entry _Z26LayerNormRowReduceInToTempIff6DvarOpIffEEvPKT_iiPT0_T1_(
	.param .u64 .ptr .align 1 _Z26LayerNormRowReduceInToTempIff6DvarOpIffEEvPKT_iiPT0_T1__param_0,
	.param .u32 _Z26LayerNormRowReduceInToTempIff6DvarOpIffEEvPKT_iiPT0_T1__param_1,
	.param .u32 _Z26LayerNormRowReduceInToTempIff6DvarOpIffEEvPKT_iiPT0_T1__param_2,
	.param .u64 .ptr .align 1 _Z26LayerNormRowReduceInToTempIff6DvarOpIffEEvPKT_iiPT0_T1__param_3,
	.param .align 8 .b8 _Z26LayerNormRowReduceInToTempIff6DvarOpIffEEvPKT_iiPT0_T1__param_4[40]
)
{
	.reg .pred 	%p<7>;
	.reg .b16 	%rs<5>;
	.reg .b32 	%r<48>;
	.reg .b32 	%f<41>;
	.reg .b64 	%rd<25>;
	.reg .b64 	%fd<5>;
	// demoted variable
	.shared .align 4 .b8 _ZZ26LayerNormRowReduceInToTempIff6DvarOpIffEEvPKT_iiPT0_T1_E12temp_storage[24];
	ld.param.u32 	%r18, [_Z26LayerNormRowReduceInToTempIff6DvarOpIffEEvPKT_iiPT0_T1__param_4+32];
	ld.param.u64 	%rd12, [_Z26LayerNormRowReduceInToTempIff6DvarOpIffEEvPKT_iiPT0_T1__param_4+24];
	ld.param.u64 	%rd11, [_Z26LayerNormRowReduceInToTempIff6DvarOpIffEEvPKT_iiPT0_T1__param_4+16];
	ld.param.u64 	%rd10, [_Z26LayerNormRowReduceInToTempIff6DvarOpIffEEvPKT_iiPT0_T1__param_4+8];
	ld.param.u64 	%rd9, [_Z26LayerNormRowReduceInToTempIff6DvarOpIffEEvPKT_iiPT0_T1__param_4];
	ld.param.u64 	%rd7, [_Z26LayerNormRowReduceInToTempIff6DvarOpIffEEvPKT_iiPT0_T1__param_0];
	ld.param.u32 	%r16, [_Z26LayerNormRowReduceInToTempIff6DvarOpIffEEvPKT_iiPT0_T1__param_1];
	ld.param.u32 	%r17, [_Z26LayerNormRowReduceInToTempIff6DvarOpIffEEvPKT_iiPT0_T1__param_2];
	ld.param.u64 	%rd8, [_Z26LayerNormRowReduceInToTempIff6DvarOpIffEEvPKT_iiPT0_T1__param_3];
	mov.u32 	%r1, %tid.x;
	mov.u32 	%r2, %ctaid.x;
	mov.u32 	%r3, %ntid.x;
	mad.lo.s32 	%r4, %r2, %r3, %r1;
	mov.u32 	%r46, %ctaid.y;
	setp.ge.s32 	%p1, %r46, %r16;
	@%p1 bra 	$L__BB12_10;
	mov.u32 	%r6, %nctaid.x;
	mul.lo.s32 	%r7, %r6, %r3;
	// begin inline asm
	mov.u32 %r24, %laneid;
	// end inline asm
	shr.u32 	%r25, %r1, 3;
	and.b32  	%r26, %r25, 124;
	mov.u32 	%r27, _ZZ26LayerNormRowReduceInToTempIff6DvarOpIffEEvPKT_iiPT0_T1_E12temp_storage;
	add.s32 	%r28, %r27, %r26;
	add.s32 	%r9, %r28, 4;
	mov.u32 	%r10, %nctaid.y;
	cvta.to.global.u64 	%rd3, %rd10;
	cvta.to.global.u64 	%rd4, %rd9;
	cvta.to.global.u64 	%rd5, %rd8;
	cvta.to.global.u64 	%rd6, %rd7;
$L__BB12_2:
	setp.ge.s32 	%p2, %r4, %r17;
	mov.f32 	%f40, 0f00000000;
	@%p2 bra 	$L__BB12_5;
	mul.lo.s32 	%r12, %r46, %r18;
	cvta.to.global.u64 	%rd13, %rd12;
	mul.wide.s32 	%rd14, %r46, 4;
	add.s64 	%rd15, %rd13, %rd14;
	ld.global.f32 	%f1, [%rd15];
	cvta.to.global.u64 	%rd16, %rd11;
	add.s64 	%rd17, %rd16, %rd14;
	ld.global.f32 	%f8, [%rd17];
	mul.f32 	%f9, %f8, %f8;
	mul.f32 	%f10, %f8, %f9;
	cvt.f64.f32 	%fd1, %f10;
	mov.f32 	%f40, 0f00000000;
	mov.u32 	%r47, %r4;
$L__BB12_4:
	add.s32 	%r29, %r47, %r12;
	mul.wide.s32 	%rd18, %r29, 4;
	add.s64 	%rd19, %rd6, %rd18;
	ld.global.nc.f32 	%f11, [%rd19];
	mul.wide.s32 	%rd20, %r47, 4;
	add.s64 	%rd21, %rd4, %rd20;
	ld.global.f32 	%f12, [%rd21];
	mul.f32 	%f13, %f11, %f12;
	add.s64 	%rd22, %rd3, %rd18;
	ld.global.f32 	%f14, [%rd22];
	sub.f32 	%f15, %f14, %f1;
	mul.f32 	%f16, %f13, %f15;
	cvt.f64.f32 	%fd2, %f16;
	mul.f64 	%fd3, %fd2, 0dBFE0000000000000;
	mul.f64 	%fd4, %fd3, %fd1;
	cvt.rn.f32.f64 	%f17, %fd4;
	add.f32 	%f40, %f40, %f17;
	add.s32 	%r47, %r47, %r7;
	setp.lt.s32 	%p3, %r47, %r17;
	@%p3 bra 	$L__BB12_4;
$L__BB12_5:
	setp.ne.s32 	%p4, %r24, 0;
	mov.b32 	%r30, 1;
	mov.b32 	%r43, 31;
	mov.b32 	%r44, -1;
	// begin inline asm
	{  .reg .f32 r0;  .reg .pred p;  shfl.sync.down.b32 r0|p, %f40, %r30, %r43, %r44;  @p add.f32 r0, r0, %f40;  mov.f32 %f18, r0;}
	// end inline asm
	mov.b32 	%r33, 2;
	// begin inline asm
	{  .reg .f32 r0;  .reg .pred p;  shfl.sync.down.b32 r0|p, %f18, %r33, %r43, %r44;  @p add.f32 r0, r0, %f18;  mov.f32 %f21, r0;}
	// end inline asm
	mov.b32 	%r36, 4;
	// begin inline asm
	{  .reg .f32 r0;  .reg .pred p;  shfl.sync.down.b32 r0|p, %f21, %r36, %r43, %r44;  @p add.f32 r0, r0, %f21;  mov.f32 %f24, r0;}
	// end inline asm
	mov.b32 	%r39, 8;
	// begin inline asm
	{  .reg .f32 r0;  .reg .pred p;  shfl.sync.down.b32 r0|p, %f24, %r39, %r43, %r44;  @p add.f32 r0, r0, %f24;  mov.f32 %f27, r0;}
	// end inline asm
	mov.b32 	%r42, 16;
	// begin inline asm
	{  .reg .f32 r0;  .reg .pred p;  shfl.sync.down.b32 r0|p, %f27, %r42, %r43, %r44;  @p add.f32 r0, r0, %f27;  mov.f32 %f30, r0;}
	// end inline asm
	@%p4 bra 	$L__BB12_7;
	st.shared.f32 	[%r9], %f30;
$L__BB12_7:
	setp.ne.s32 	%p5, %r1, 0;
	bar.sync 	0;
	@%p5 bra 	$L__BB12_9;
	ld.shared.f32 	%f33, [_ZZ26LayerNormRowReduceInToTempIff6DvarOpIffEEvPKT_iiPT0_T1_E12temp_storage+8];
	add.f32 	%f34, %f30, %f33;
	ld.shared.f32 	%f35, [_ZZ26LayerNormRowReduceInToTempIff6DvarOpIffEEvPKT_iiPT0_T1_E12temp_storage+12];
	add.f32 	%f36, %f34, %f35;
	ld.shared.f32 	%f37, [_ZZ26LayerNormRowReduceInToTempIff6DvarOpIffEEvPKT_iiPT0_T1_E12temp_storage+16];
	add.f32 	%f38, %f36, %f37;
	mad.lo.s32 	%r45, %r46, %r6, %r2;
	mul.wide.u32 	%rd23, %r45, 4;
	add.s64 	%rd24, %rd5, %rd23;
	st.global.f32 	[%rd24], %f38;
$L__BB12_9:
	add.s32 	%r46, %r46, %r10;
	setp.lt.s32 	%p6, %r46, %r16;
	@%p6 bra 	$L__BB12_2;
$L__BB12_10:
	ret;

}
	// .globl	_Z27LayerNormRowReduceTempToOutIf6DvarOpIffEEvPKT_iiPS2_T0_
.visible .entry _Z27LayerNormRowReduceTempToOutIf6DvarOpIffEEvPKT_iiPS2_T0_(
	.param .u64 .ptr .align 1 _Z27LayerNormRowReduceTempToOutIf6DvarOpIffEEvPKT_iiPS2_T0__param_0,
	.param .u32 _Z27LayerNormRowReduceTempToOutIf6DvarOpIffEEvPKT_iiPS2_T0__param_1,
	.param .u32 _Z27LayerNormRowReduceTempToOutIf6DvarOpIffEEvPKT_iiPS2_T0__param_2,
	.param .u64 .ptr .align 1 _Z27LayerNormRowReduceTempToOutIf6DvarOpIffEEvPKT_iiPS2_T0__param_3,
	.param .align 8 .b8 _Z27LayerNormRowReduceTempToOutIf6DvarOpIffEEvPKT_iiPS2_T0__param_4[40]
)
{
	.reg .pred 	%p<15>;
	.reg .b32 	%r<64>;
	.reg .b32 	%f<107>;
	.reg .b64 	%rd<16>;
	// demoted variable
	.shared .align 4 .b8 _ZZ27LayerNormRowReduceTempToOutIf6DvarOpIffEEvPKT_iiPS2_T0_E12temp_storage[24];
	ld.param.u64 	%rd6, [_Z27LayerNormRowReduceTempToOutIf6DvarOpIffEEvPKT_iiPS2_T0__param_0];
	ld.param.u32 	%r28, [_Z27LayerNormRowReduceTempToOutIf6DvarOpIffEEvPKT_iiPS2_T0__param_1];
	ld.param.u32 	%r29, [_Z27LayerNormRowReduceTempToOutIf6DvarOpIffEEvPKT_iiPS2_T0__param_2];
	ld.param.u64 	%rd5, [_Z27LayerNormRowReduceTempToOutIf6DvarOpIffEEvPKT_iiPS2_T0__param_3];
	cvta.to.global.u64 	%rd1, %rd6;
	mov.u32 	%r57, %ctaid.x;
	setp.ge.s32 	%p1, %r57, %r28;
	@%p1 bra 	$L__BB13_21;
	mov.u32 	%r2, %tid.x;
	// begin inline asm
	mov.u32 %r30, %laneid;
	// end inline asm
	shr.u32 	%r31, %r2, 3;
	and.b32  	%r32, %r31, 124;
	mov.u32 	%r33, _ZZ27LayerNormRowReduceTempToOutIf6DvarOpIffEEvPKT_iiPS2_T0_E12temp_storage;
	add.s32 	%r34, %r33, %r32;
	add.s32 	%r4, %r34, 4;
	mov.u32 	%r5, %nctaid.x;
	not.b32 	%r35, %r2;
	add.s32 	%r6, %r29, %r35;
	shr.u32 	%r36, %r6, 7;
	add.s32 	%r37, %r36, 1;
	and.b32  	%r7, %r37, 15;
	add.s32 	%r8, %r7, -1;
	and.b32  	%r9, %r37, 7;
	add.s32 	%r10, %r9, -1;
	and.b32  	%r11, %r37, 3;
	and.b32  	%r38, %r37, 67108848;
	neg.s32 	%r12, %r38;
	add.s64 	%rd2, %rd1, 4096;
	cvta.to.global.u64 	%rd3, %rd5;
$L__BB13_2:
	setp.ge.s32 	%p2, %r2, %r29;
	mov.f32 	%f106, 0f00000000;
	@%p2 bra 	$L__BB13_16;
	setp.lt.u32 	%p3, %r6, 1920;
	mul.lo.s32 	%r14, %r57, %r29;
	mov.f32 	%f106, 0f00000000;
	mov.u32 	%r61, %r2;
	@%p3 bra 	$L__BB13_6;
	add.s32 	%r58, %r2, %r14;
	mov.f32 	%f106, 0f00000000;
	mov.u32 	%r59, %r12;
	mov.u32 	%r61, %r2;
$L__BB13_5:
	.pragma "nounroll";
	mul.wide.s32 	%rd7, %r58, 4;
	add.s64 	%rd8, %rd2, %rd7;
	ld.global.nc.f32 	%f20, [%rd8+-4096];
	add.f32 	%f21, %f106, %f20;
	ld.global.nc.f32 	%f22, [%rd8+-3584];
	add.f32 	%f23, %f21, %f22;
	ld.global.nc.f32 	%f24, [%rd8+-3072];
	add.f32 	%f25, %f23, %f24;
	ld.global.nc.f32 	%f26, [%rd8+-2560];
	add.f32 	%f27, %f25, %f26;
	ld.global.nc.f32 	%f28, [%rd8+-2048];
	add.f32 	%f29, %f27, %f28;
	ld.global.nc.f32 	%f30, [%rd8+-1536];
	add.f32 	%f31, %f29, %f30;
	ld.global.nc.f32 	%f32, [%rd8+-1024];
	add.f32 	%f33, %f31, %f32;
	ld.global.nc.f32 	%f34, [%rd8+-512];
	add.f32 	%f35, %f33, %f34;
	ld.global.nc.f32 	%f36, [%rd8];
	add.f32 	%f37, %f35, %f36;
	ld.global.nc.f32 	%f38, [%rd8+512];
	add.f32 	%f39, %f37, %f38;
	ld.global.nc.f32 	%f40, [%rd8+1024];
	add.f32 	%f41, %f39, %f40;
	ld.global.nc.f32 	%f42, [%rd8+1536];
	add.f32 	%f43, %f41, %f42;
	ld.global.nc.f32 	%f44, [%rd8+2048];
	add.f32 	%f45, %f43, %f44;
	ld.global.nc.f32 	%f46, [%rd8+2560];
	add.f32 	%f47, %f45, %f46;
	ld.global.nc.f32 	%f48, [%rd8+3072];
	add.f32 	%f49, %f47, %f48;
	ld.global.nc.f32 	%f50, [%rd8+3584];
	add.f32 	%f106, %f49, %f50;
	add.s32 	%r61, %r61, 2048;
	add.s32 	%r59, %r59, 16;
	add.s32 	%r58, %r58, 2048;
	setp.ne.s32 	%p4, %r59, 0;
	@%p4 bra 	$L__BB13_5;
$L__BB13_6:
	setp.eq.s32 	%p5, %r7, 0;
	@%p5 bra 	$L__BB13_16;
	setp.lt.u32 	%p6, %r8, 7;
	@%p6 bra 	$L__BB13_9;
	add.s32 	%r39, %r61, %r14;
	mul.wide.s32 	%rd9, %r39, 4;
	add.s64 	%rd10, %rd1, %rd9;
	ld.global.nc.f32 	%f52, [%rd10];
	add.f32 	%f53, %f106, %f52;
	ld.global.nc.f32 	%f54, [%rd10+512];
	add.f32 	%f55, %f53, %f54;
	ld.global.nc.f32 	%f56, [%rd10+1024];
	add.f32 	%f57, %f55, %f56;
	ld.global.nc.f32 	%f58, [%rd10+1536];
	add.f32 	%f59, %f57, %f58;
	ld.global.nc.f32 	%f60, [%rd10+2048];
	add.f32 	%f61, %f59, %f60;
	ld.global.nc.f32 	%f62, [%rd10+2560];
	add.f32 	%f63, %f61, %f62;
	ld.global.nc.f32 	%f64, [%rd10+3072];
	add.f32 	%f65, %f63, %f64;
	ld.global.nc.f32 	%f66, [%rd10+3584];
	add.f32 	%f106, %f65, %f66;
	add.s32 	%r61, %r61, 1024;
$L__BB13_9:
	setp.eq.s32 	%p7, %r9, 0;
	@%p7 bra 	$L__BB13_16;
	setp.lt.u32 	%p8, %r10, 3;
	@%p8 bra 	$L__BB13_12;
	add.s32 	%r40, %r61, %r14;
	mul.wide.s32 	%rd11, %r40, 4;
	add.s64 	%rd12, %rd1, %rd11;
	ld.global.nc.f32 	%f68, [%rd12];
	add.f32 	%f69, %f106, %f68;
	ld.global.nc.f32 	%f70, [%rd12+512];
	add.f32 	%f71, %f69, %f70;
	ld.global.nc.f32 	%f72, [%rd12+1024];
	add.f32 	%f73, %f71, %f72;
	ld.global.nc.f32 	%f74, [%rd12+1536];
	add.f32 	%f106, %f73, %f74;
	add.s32 	%r61, %r61, 512;
$L__BB13_12:
	setp.eq.s32 	%p9, %r11, 0;
	@%p9 bra 	$L__BB13_16;
	setp.eq.s32 	%p10, %r11, 1;
	add.s32 	%r41, %r61, %r14;
	mul.wide.s32 	%rd13, %r41, 4;
	add.s64 	%rd4, %rd1, %rd13;
	ld.global.nc.f32 	%f75, [%rd4];
	add.f32 	%f106, %f106, %f75;
	@%p10 bra 	$L__BB13_16;
	setp.eq.s32 	%p11, %r11, 2;
	ld.global.nc.f32 	%f76, [%rd4+512];
	add.f32 	%f106, %f106, %f76;
	@%p11 bra 	$L__BB13_16;
	ld.global.nc.f32 	%f77, [%rd4+1024];
	add.f32 	%f106, %f106, %f77;
$L__BB13_16:
	setp.ne.s32 	%p12, %r30, 0;
	mov.b32 	%r42, 1;
	mov.b32 	%r55, 31;
	mov.b32 	%r56, -1;
	// begin inline asm
	{  .reg .f32 r0;  .reg .pred p;  shfl.sync.down.b32 r0|p, %f106, %r42, %r55, %r56;  @p add.f32 r0, r0, %f106;  mov.f32 %f78, r0;}
	// end inline asm
	mov.b32 	%r45, 2;
	// begin inline asm
	{  .reg .f32 r0;  .reg .pred p;  shfl.sync.down.b32 r0|p, %f78, %r45, %r55, %r56;  @p add.f32 r0, r0, %f78;  mov.f32 %f81, r0;}
	// end inline asm
	mov.b32 	%r48, 4;
	// begin inline asm
	{  .reg .f32 r0;  .reg .pred p;  shfl.sync.down.b32 r0|p, %f81, %r48, %r55, %r56;  @p add.f32 r0, r0, %f81;  mov.f32 %f84, r0;}
	// end inline asm
	mov.b32 	%r51, 8;
	// begin inline asm
	{  .reg .f32 r0;  .reg .pred p;  shfl.sync.down.b32 r0|p, %f84, %r51, %r55, %r56;  @p add.f32 r0, r0, %f84;  mov.f32 %f87, r0;}
	// end inline asm
	mov.b32 	%r54, 16;
	// begin inline asm
	{  .reg .f32 r0;  .reg .pred p;  shfl.sync.down.b32 r0|p, %f87, %r54, %r55, %r56;  @p add.f32 r0, r0, %f87;  mov.f32 %f90, r0;}
	// end inline asm
	@%p12 bra 	$L__BB13_18;
	st.shared.f32 	[%r4], %f90;
$L__BB13_18:
	setp.ne.s32 	%p13, %r2, 0;
	bar.sync 	0;
	@%p13 bra 	$L__BB13_20;
	ld.shared.f32 	%f93, [_ZZ27LayerNormRowReduceTempToOutIf6DvarOpIffEEvPKT_iiPS2_T0_E12temp_storage+8];
	add.f32 	%f94, %f90, %f93;
	ld.shared.f32 	%f95, [_ZZ27LayerNormRowReduceTempToOutIf6DvarOpIffEEvPKT_iiPS2_T0_E12temp_storage+12];
	add.f32 	%f96, %f94, %f95;
	ld.shared.f32 	%f97, [_ZZ27LayerNormRowReduceTempToOutIf6DvarOpIffEEvPKT_iiPS2_T0_E12temp_storage+16];
	add.f32 	%f98, %f96, %f97;
	mul.wide.s32 	%rd14, %r57, 4;
	add.s64 	%rd15, %rd3, %rd14;
	st.global.f32 	[%rd15], %f98;
$L__BB13_20:
	add.s32 	%r57, %r57, %r5;
	setp.lt.s32 	%p14, %r57, %r28;
	@%p14 bra 	$L__BB13_2;
$L__BB13_21:
	ret;

}
	// .globl	_Z26LayerNormRowReduceInToTempIff7DmeanOpIffEEvPKT_iiPT0_T1_
.visible .entry _Z26LayerNormRowReduceInToTempIff7DmeanOpIffEEvPKT_iiPT0_T1_(
	.param .u64 .ptr .align 1 _Z26LayerNormRowReduceInToTempIff7DmeanOpIffEEvPKT_iiPT0_T1__param_0,
	.param .u32 _Z26LayerNormRowReduceInToTempIff7DmeanOpIffEEvPKT_iiPT0_T1__param_1,
	.param .u32 _Z26LayerNormRowReduceInToTempIff7DmeanOpIffEEvPKT_iiPT0_T1__param_2,
	.param .u64 .ptr .align 1 _Z26LayerNormRowReduceInToTempIff7DmeanOpIffEEvPKT_iiPT0_T1__param_3,
	.param .align 8 .b8 _Z26LayerNormRowReduceInToTempIff7DmeanOpIffEEvPKT_iiPT0_T1__param_4[48]
)
{
	.reg .pred 	%p<7>;
	.reg .b16 	%rs<5>;
	.reg .b32 	%r<49>;
	.reg .b32 	%f<38>;
	.reg .b64 	%rd<29>;
	.reg .b64 	%fd<15>;
	// demoted variable
	.shared .align 4 .b8 _ZZ26LayerNormRowReduceInToTempIff7DmeanOpIffEEvPKT_iiPT0_T1_E12temp_storage[24];
	ld.param.u32 	%r19, [_Z26LayerNormRowReduceInToTempIff7DmeanOpIffEEvPKT_iiPT0_T1__param_4+40];
	ld.param.u64 	%rd15, [_Z26LayerNormRowReduceInToTempIff7DmeanOpIffEEvPKT_iiPT0_T1__param_4+32];
	ld.param.u64 	%rd14, [_Z26LayerNormRowReduceInToTempIff7DmeanOpIffEEvPKT_iiPT0_T1__param_4+24];
	ld.param.u64 	%rd13, [_Z26LayerNormRowReduceInToTempIff7DmeanOpIffEEvPKT_iiPT0_T1__param_4+16];
	ld.param.u64 	%rd12, [_Z26LayerNormRowReduceInToTempIff7DmeanOpIffEEvPKT_iiPT0_T1__param_4+8];
	ld.param.u64 	%rd11, [_Z26LayerNormRowReduceInToTempIff7DmeanOpIffEEvPKT_iiPT0_T1__param_4];
	ld.param.u64 	%rd9, [_Z26LayerNormRowReduceInToTempIff7DmeanOpIffEEvPKT_iiPT0_T1__param_0];
	ld.param.u32 	%r17, [_Z26LayerNormRowReduceInToTempIff7DmeanOpIffEEvPKT_iiPT0_T1__param_1];
	ld.param.u32 	%r18, [_Z26LayerNormRowReduceInToTempIff7DmeanOpIffEEvPKT_iiPT0_T1__param_2];
	ld.param.u64 	%rd10, [_Z26LayerNormRowReduceInToTempIff7DmeanOpIffEEvPKT_iiPT0_T1__param_3];
	mov.u32 	%r2, %tid.x;
	mov.u32 	%r3, %ctaid.x;
	mov.u32 	%r4, %ntid.x;
	mad.lo.s32 	%r5, %r3, %r4, %r2;
	mov.u32 	%r47, %ctaid.y;
	setp.ge.s32 	%p1, %r47, %r17;
	@%p1 bra 	$L__BB14_10;
	cvt.rn.f64.s32 	%fd4, %r19;
	mov.f64 	%fd5, 0d4000000000000000;
	div.rn.f64 	%fd1, %fd5, %fd4;
	mov.u32 	%r7, %nctaid.x;
	mul.lo.s32 	%r8, %r7, %r4;
	// begin inline asm
	mov.u32 %r25, %laneid;
	// end inline asm
	shr.u32 	%r26, %r2, 3;
	and.b32  	%r27, %r26, 124;
	mov.u32 	%r28, _ZZ26LayerNormRowReduceInToTempIff7DmeanOpIffEEvPKT_iiPT0_T1_E12temp_storage;
	add.s32 	%r29, %r28, %r27;
	add.s32 	%r10, %r29, 4;
	mov.u32 	%r11, %nctaid.y;
	cvta.to.global.u64 	%rd4, %rd14;
	cvta.to.global.u64 	%rd5, %rd12;
	cvta.to.global.u64 	%rd6, %rd11;
	cvta.to.global.u64 	%rd7, %rd10;
	cvta.to.global.u64 	%rd8, %rd9;
$L__BB14_2:
	setp.ge.s32 	%p2, %r5, %r18;
	mov.f32 	%f37, 0f00000000;
	@%p2 bra 	$L__BB14_5;
	cvta.to.global.u64 	%rd16, %rd15;
	mul.wide.s32 	%rd17, %r47, 4;
	add.s64 	%rd18, %rd16, %rd17;
	mul.lo.s32 	%r13, %r47, %r19;
	cvta.to.global.u64 	%rd19, %rd13;
	add.s64 	%rd20, %rd19, %rd17;
	ld.global.f32 	%f8, [%rd20];
	cvt.f64.f32 	%fd2, %f8;
	ld.global.f32 	%f9, [%rd18];
	cvt.f64.f32 	%fd6, %f9;
	mul.f64 	%fd3, %fd1, %fd6;
	add.s64 	%rd21, %rd4, %rd17;
	ld.global.f32 	%f1, [%rd21];
	mov.f32 	%f37, 0f00000000;
	mov.u32 	%r48, %r5;
$L__BB14_4:
	add.s32 	%r30, %r48, %r13;
	mul.wide.s32 	%rd22, %r30, 4;
	add.s64 	%rd23, %rd8, %rd22;
	ld.global.nc.f32 	%f10, [%rd23];
	cvt.f64.f32 	%fd7, %f10;
	neg.f64 	%fd8, %fd7;
	mul.wide.s32 	%rd24, %r48, 4;
	add.s64 	%rd25, %rd6, %rd24;
	ld.global.f32 	%f11, [%rd25];
	cvt.f64.f32 	%fd9, %f11;
	mul.f64 	%fd10, %fd8, %fd9;
	mul.f64 	%fd11, %fd10, %fd2;
	add.s64 	%rd26, %rd5, %rd22;
	ld.global.f32 	%f12, [%rd26];
	sub.f32 	%f13, %f12, %f1;
	cvt.f64.f32 	%fd12, %f13;
	mul.f64 	%fd13, %fd3, %fd12;
	sub.f64 	%fd14, %fd11, %fd13;
	cvt.rn.f32.f64 	%f14, %fd14;
	add.f32 	%f37, %f37, %f14;
	add.s32 	%r48, %r48, %r8;
	setp.lt.s32 	%p3, %r48, %r18;
	@%p3 bra 	$L__BB14_4;
$L__BB14_5:
	setp.ne.s32 	%p4, %r25, 0;
	mov.b32 	%r31, 1;
	mov.b32 	%r44, 31;
	mov.b32 	%r45, -1;
	// begin inline asm
	{  .reg .f32 r0;  .reg .pred p;  shfl.sync.down.b32 r0|p, %f37, %r31, %r44, %r45;  @p add.f32 r0, r0, %f37;  mov.f32 %f15, r0;}
	// end inline asm
	mov.b32 	%r34, 2;
	// begin inline asm
	{  .reg .f32 r0;  .reg .pred p;  shfl.sync.down.b32 r0|p, %f15, %r34, %r44, %r45;  @p add.f32 r0, r0, %f15;  mov.f32 %f18, r0;}
	// end inline asm
	mov.b32 	%r37, 4;
	// begin inline asm
	{  .reg .f32 r0;  .reg .pred p;  shfl.sync.down.b32 r0|p, %f18, %r37, %r44, %r45;  @p add.f32 r0, r0, %f18;  mov.f32 %f21, r0;}
	// end inline asm
	mov.b32 	%r40, 8;
	// begin inline asm
	{  .reg .f32 r0;  .reg .pred p;  shfl.sync.down.b32 r0|p, %f21, %r40, %r44, %r45;  @p add.f32 r0, r0, %f21;  mov.f32 %f24, r0;}
	// end inline asm
	mov.b32 	%r43, 16;
	// begin inline asm
	{  .reg .f32 r0;  .reg .pred p;  shfl.sync.down.b32 r0|p, %f24, %r43, %r44, %r45;  @p add.f32 r0, r0, %f24;  mov.f32 %f27, r0;}
	// end inline asm
	@%p4 bra 	$L__BB14_7;
	st.shared.f32 	[%r10], %f27;
$L__BB14_7:
	setp.ne.s32 	%p5, %r2, 0;
	bar.sync 	0;
	@%p5 bra 	$L__BB14_9;
	ld.shared.f32 	%f30, [_ZZ26LayerNormRowReduceInToTempIff7DmeanOpIffEEvPKT_iiPT0_T1_E12temp_storage+8];
	add.f32 	%f31, %f27, %f30;
	ld.shared.f32 	%f32, [_ZZ26LayerNormRowReduceInToTempIff7DmeanOpIffEEvPKT_iiPT0_T1_E12temp_storage+12];
	add.f32 	%f33, %f31, %f32;
	ld.shared.f32 	%f34, [_ZZ26LayerNormRowReduceInToTempIff7DmeanOpIffEEvPKT_iiPT0_T1_E12temp_storage+16];
	add.f32 	%f35, %f33, %f34;
	mad.lo.s32 	%r46, %r47, %r7, %r3;
	mul.wide.u32 	%rd27, %r46, 4;
	add.s64 	%rd28, %rd7, %rd27;
	st.global.f32 	[%rd28], %f35;
$L__BB14_9:
	add.s32 	%r47, %r47, %r11;
	setp.lt.s32 	%p6, %r47, %r17;
	@%p6 bra 	$L__BB14_2;
$L__BB14_10:
	ret;

}
	// .globl	_Z27LayerNormRowReduceTempToOutIf7DmeanOpIffEEvPKT_iiPS2_T0_
.visible .entry _Z27LayerNormRowReduceTempToOutIf7DmeanOpIffEEvPKT_iiPS2_T0_(
	.param .u64 .ptr .align 1 _Z27LayerNormRowReduceTempToOutIf7DmeanOpIffEEvPKT_iiPS2_T0__param_0,
	.param .u32 _Z27LayerNormRowReduceTempToOutIf7DmeanOpIffEEvPKT_iiPS2_T0__param_1,
	.param .u32 _Z27LayerNormRowReduceTempToOutIf7DmeanOpIffEEvPKT_iiPS2_T0__param_2,
	.param .u64 .ptr .align 1 _Z27LayerNormRowReduceTempToOutIf7DmeanOpIffEEvPKT_iiPS2_T0__param_3,
	.param .align 8 .b8 _Z27LayerNormRowReduceTempToOutIf7DmeanOpIffEEvPKT_iiPS2_T0__param_4[48]
)
{
	.reg .pred 	%p<15>;
	.reg .b32 	%r<64>;
	.reg .b32 	%f<107>;
	.reg .b64 	%rd<16>;
	// demoted variable
	.shared .align 4 .b8 _ZZ27LayerNormRowReduceTempToOutIf7DmeanOpIffEEvPKT_iiPS2_T0_E12temp_storage[24];
	ld.param.u64 	%rd6, [_Z27LayerNormRowReduceTempToOutIf7DmeanOpIffEEvPKT_iiPS2_T0__param_0];
	ld.param.u32 	%r28, [_Z27LayerNormRowReduceTempToOutIf7DmeanOpIffEEvPKT_iiPS2_T0__param_1];
	ld.param.u32 	%r29, [_Z27LayerNormRowReduceTempToOutIf7DmeanOpIffEEvPKT_iiPS2_T0__param_2];
	ld.param.u64 	%rd5, [_Z27LayerNormRowReduceTempToOutIf7DmeanOpIffEEvPKT_iiPS2_T0__param_3];
	cvta.to.global.u64 	%rd1, %rd6;
	mov.u32 	%r57, %ctaid.x;
	setp.ge.s32 	%p1, %r57, %r28;
	@%p1 bra 	$L__BB15_21;
	mov.u32 	%r2, %tid.x;
	// begin inline asm
	mov.u32 %r30, %laneid;
	// end inline asm
	shr.u32 	%r31, %r2, 3;
	and.b32  	%r32, %r31, 124;
	mov.u32 	%r33, _ZZ27LayerNormRowReduceTempToOutIf7DmeanOpIffEEvPKT_iiPS2_T0_E12temp_storage;
	add.s32 	%r34, %r33, %r32;
	add.s32 	%r4, %r34, 4;
	mov.u32 	%r5, %nctaid.x;
	not.b32 	%r35, %r2;
	add.s32 	%r6, %r29, %r35;
	shr.u32 	%r36, %r6, 7;
	add.s32 	%r37, %r36, 1;
	and.b32  	%r7, %r37, 15;
	add.s32 	%r8, %r7, -1;
	and.b32  	%r9, %r37, 7;
	add.s32 	%r10, %r9, -1;
	and.b32  	%r11, %r37, 3;
	and.b32  	%r38, %r37, 67108848;
	neg.s32 	%r12, %r38;
	add.s64 	%rd2, %rd1, 4096;
	cvta.to.global.u64 	%rd3, %rd5;
$L__BB15_2:
	setp.ge.s32 	%p2, %r2, %r29;
	mov.f32 	%f106, 0f00000000;
	@%p2 bra 	$L__BB15_16;
	setp.lt.u32 	%p3, %r6, 1920;
	mul.lo.s32 	%r14, %r57, %r29;
	mov.f32 	%f106, 0f00000000;
	mov.u32 	%r61, %r2;
	@%p3 bra 	$L__BB15_6;
	add.s32 	%r58, %r2, %r14;
	mov.f32 	%f106, 0f00000000;
	mov.u32 	%r59, %r12;
	mov.u32 	%r61, %r2;
$L__BB15_5:
	.pragma "nounroll";
	mul.wide.s32 	%rd7, %r58, 4;
	add.s64 	%rd8, %rd2, %rd7;
	ld.global.nc.f32 	%f20, [%rd8+-4096];
	add.f32 	%f21, %f106, %f20;
	ld.global.nc.f32 	%f22, [%rd8+-3584];
	add.f32 	%f23, %f21, %f22;
	ld.global.nc.f32 	%f24, [%rd8+-3072];
	add.f32 	%f25, %f23, %f24;
	ld.global.nc.f32 	%f26, [%rd8+-2560];
	add.f32 	%f27, %f25, %f26;
	ld.global.nc.f32 	%f28, [%rd8+-2048];
	add.f32 	%f29, %f27, %f28;
	ld.global.nc.f32 	%f30, [%rd8+-1536];
	add.f32 	%f31, %f29, %f30;
	ld.global.nc.f32 	%f32, [%rd8+-1024];
	add.f32 	%f33, %f31, %f32;
	ld.global.nc.f32 	%f34, [%rd8+-512];
	add.f32 	%f35, %f33, %f34;
	ld.global.nc.f32 	%f36, [%rd8];
	add.f32 	%f37, %f35, %f36;
	ld.global.nc.f32 	%f38, [%rd8+512];
	add.f32 	%f39, %f37, %f38;
	ld.global.nc.f32 	%f40, [%rd8+1024];
	add.f32 	%f41, %f39, %f40;
	ld.global.nc.f32 	%f42, [%rd8+1536];
	add.f32 	%f43, %f41, %f42;
	ld.global.nc.f32 	%f44, [%rd8+2048];
	add.f32 	%f45, %f43, %f44;
	ld.global.nc.f32 	%f46, [%rd8+2560];
	add.f32 	%f47, %f45, %f46;
	ld.global.nc.f32 	%f48, [%rd8+3072];
	add.f32 	%f49, %f47, %f48;
	ld.global.nc.f32 	%f50, [%rd8+3584];
	add.f32 	%f106, %f49, %f50;
	add.s32 	%r61, %r61, 2048;
	add.s32 	%r59, %r59, 16;
	add.s32 	%r58, %r58, 2048;
	setp.ne.s32 	%p4, %r59, 0;
	@%p4 bra 	$L__BB15_5;
$L__BB15_6:
	setp.eq.s32 	%p5, %r7, 0;
	@%p5 bra 	$L__BB15_16;
	setp.lt.u32 	%p6, %r8, 7;
	@%p6 bra 	$L__BB15_9;
	add.s32 	%r39, %r61, %r14;
	mul.wide.s32 	%rd9, %r39, 4;
	add.s64 	%rd10, %rd1, %rd9;
	ld.global.nc.f32 	%f52, [%rd10];
	add.f32 	%f53, %f106, %f52;
	ld.global.nc.f32 	%f54, [%rd10+512];
	add.f32 	%f55, %f53, %f54;
	ld.global.nc.f32 	%f56, [%rd10+1024];
	add.f32 	%f57, %f55, %f56;
	ld.global.nc.f32 	%f58, [%rd10+1536];
	add.f32 	%f59, %f57, %f58;
	ld.global.nc.f32 	%f60, [%rd10+2048];
	add.f32 	%f61, %f59, %f60;
	ld.global.nc.f32 	%f62, [%rd10+2560];
	add.f32 	%f63, %f61, %f62;
	ld.global.nc.f32 	%f64, [%rd10+3072];
	add.f32 	%f65, %f63, %f64;
	ld.global.nc.f32 	%f66, [%rd10+3584];
	add.f32 	%f106, %f65, %f66;
	add.s32 	%r61, %r61, 1024;
$L__BB15_9:
	setp.eq.s32 	%p7, %r9, 0;
	@%p7 bra 	$L__BB15_16;
	setp.lt.u32 	%p8, %r10, 3;
	@%p8 bra 	$L__BB15_12;
	add.s32 	%r40, %r61, %r14;
	mul.wide.s32 	%rd11, %r40, 4;
	add.s64 	%rd12, %rd1, %rd11;
	ld.global.nc.f32 	%f68, [%rd12];
	add.f32 	%f69, %f106, %f68;
	ld.global.nc.f32 	%f70, [%rd12+512];
	add.f32 	%f71, %f69, %f70;
	ld.global.nc.f32 	%f72, [%rd12+1024];
	add.f32 	%f73, %f71, %f72;
	ld.global.nc.f32 	%f74, [%rd12+1536];
	add.f32 	%f106, %f73, %f74;
	add.s32 	%r61, %r61, 512;
$L__BB15_12:
	setp.eq.s32 	%p9, %r11, 0;
	@%p9 bra 	$L__BB15_16;
	setp.eq.s32 	%p10, %r11, 1;
	add.s32 	%r41, %r61, %r14;
	mul.wide.s32 	%rd13, %r41, 4;
	add.s64 	%rd4, %rd1, %rd13;
	ld.global.nc.f32 	%f75, [%rd4];
	add.f32 	%f106, %f106, %f75;
	@%p10 bra 	$L__BB15_16;
	setp.eq.s32 	%p11, %r11, 2;
	ld.global.nc.f32 	%f76, [%rd4+512];
	add.f32 	%f106, %f106, %f76;
	@%p11 bra 	$L__BB15_16;
	ld.global.nc.f32 	%f77, [%rd4+1024];
	add.f32 	%f106, %f106, %f77;
$L__BB15_16:
	setp.ne.s32 	%p12, %r30, 0;
	mov.b32 	%r42, 1;
	mov.b32 	%r55, 31;
	mov.b32 	%r56, -1;
	// begin inline asm
	{  .reg .f32 r0;  .reg .pred p;  shfl.sync.down.b32 r0|p, %f106, %r42, %r55, %r56;  @p add.f32 r0, r0, %f106;  mov.f32 %f78, r0;}
	// end inline asm
	mov.b32 	%r45, 2;
	// begin inline asm
	{  .reg .f32 r0;  .reg .pred p;  shfl.sync.down.b32 r0|p, %f78, %r45, %r55, %r56;  @p add.f32 r0, r0, %f78;  mov.f32 %f81, r0;}
	// end inline asm
	mov.b32 	%r48, 4;
	// begin inline asm
	{  .reg .f32 r0;  .reg .pred p;  shfl.sync.down.b32 r0|p, %f81, %r48, %r55, %r56;  @p add.f32 r0, r0, %f81;  mov.f32 %f84, r0;}
	// end inline asm
	mov.b32 	%r51, 8;
	// begin inline asm
	{  .reg .f32 r0;  .reg .pred p;  shfl.sync.down.b32 r0|p, %f84, %r51, %r55, %r56;  @p add.f32 r0, r0, %f84;  mov.f32 %f87, r0;}
	// end inline asm
	mov.b32 	%r54, 16;
	// begin inline asm
	{  .reg .f32 r0;  .reg .pred p;  shfl.sync.down.b32 r0|p, %f87, %r54, %r55, %r56;  @p add.f32 r0, r0, %f87;  mov.f32 %f90, r0;}
	// end inline asm
	@%p12 bra 	$L__BB15_18;
	st.shared.f32 	[%r4], %f90;
$L__BB15_18:
	setp.ne.s32 	%p13, %r2, 0;
	bar.sync 	0;
	@%p13 bra 	$L__BB15_20;
	ld.shared.f32 	%f93, [_ZZ27LayerNormRowReduceTempToOutIf7DmeanOpIffEEvPKT_iiPS2_T0_E12temp_storage+8];
	add.f32 	%f94, %f90, %f93;
	ld.shared.f32 	%f95, [_ZZ27LayerNormRowReduceTempToOutIf7DmeanOpIffEEvPKT_iiPS2_T0_E12temp_storage+12];
	add.f32 	%f96, %f94, %f95;
	ld.shared.f32 	%f97, [_ZZ27LayerNormRowReduceTempToOutIf7DmeanOpIffEEvPKT_iiPS2_T0_E12temp_storage+16];
	add.f32 	%f98, %f96, %f97;
	mul.wide.s32 	%rd14, %r57, 4;
	add.s64 	%rd15, %rd3, %rd14;
	st.global.f32 	[%rd15], %f98;
$L__BB15_20:
	add.s32 	%r57, %r57, %r5;
	setp.lt.s32 	%p14, %r57, %r28;
	@%p14 bra 	$L__BB15_2;
$L__BB15_21:
	ret;

}
	// .globl	_Z15LayerNormUpdateIf4DxOpIffEEvPKT_iiPS2_T0_
.visible .entry _Z15LayerNormUpdateIf4DxOpIffEEvPKT_iiPS2_T0_(
	.param .u64 .ptr .align 1 _Z15LayerNormUpdateIf4DxOpIffEEvPKT_iiPS2_T0__param_0,
	.param .u32 _Z15LayerNormUpdateIf4DxOpIffEEvPKT_iiPS2_T0__param_1,
	.param .u32 _Z15LayerNormUpdateIf4DxOpIffEEvPKT_iiPS2_T0__param_2,
	.param .u64 .ptr .align 1 _Z15LayerNormUpdateIf4DxOpIffEEvPKT_iiPS2_T0__param_3,
	.param .align 8 .b8 _Z15LayerNormUpdateIf4DxOpIffEEvPKT_iiPS2_T0__param_4[56]
)
{
	.reg .pred 	%p<2>;
	.reg .b16 	%rs<5>;
	.reg .b32 	%r<18>;
	.reg .b32 	%f<15>;
	.reg .b64 	%rd<29>;
	.reg .b64 	%fd<6>;

	ld.param.u32 	%r3, [_Z15LayerNormUpdateIf4DxOpIffEEvPKT_iiPS2_T0__param_4+48];
	ld.param.u64 	%rd8, [_Z15LayerNormUpdateIf4DxOpIffEEvPKT_iiPS2_T0__param_4+40];
	ld.param.u64 	%rd7, [_Z15LayerNormUpdateIf4DxOpIffEEvPKT_iiPS2_T0__param_4+32];
	ld.param.u64 	%rd6, [_Z15LayerNormUpdateIf4DxOpIffEEvPKT_iiPS2_T0__param_4+24];
	ld.param.u64 	%rd5, [_Z15LayerNormUpdateIf4DxOpIffEEvPKT_iiPS2_T0__param_4+16];
	ld.param.u64 	%rd4, [_Z15LayerNormUpdateIf4DxOpIffEEvPKT_iiPS2_T0__param_4+8];
	ld.param.u64 	%rd3, [_Z15LayerNormUpdateIf4DxOpIffEEvPKT_iiPS2_T0__param_4];
	ld.param.u64 	%rd1, [_Z15LayerNormUpdateIf4DxOpIffEEvPKT_iiPS2_T0__param_0];
	ld.param.u32 	%r9, [_Z15LayerNormUpdateIf4DxOpIffEEvPKT_iiPS2_T0__param_1];
	ld.param.u32 	%r2, [_Z15LayerNormUpdateIf4DxOpIffEEvPKT_iiPS2_T0__param_2];
	ld.param.u64 	%rd2, [_Z15LayerNormUpdateIf4DxOpIffEEvPKT_iiPS2_T0__param_3];
	mov.u32 	%r10, %tid.x;
	mov.u32 	%r11, %ctaid.x;
	mov.u32 	%r12, %ntid.x;
	mad.lo.s32 	%r1, %r11, %r12, %r10;
	mul.lo.s32 	%r13, %r2, %r9;
	setp.ge.s32 	%p1, %r1, %r13;
	@%p1 bra 	$L__BB16_2;
	cvta.to.global.u64 	%rd9, %rd8;
	cvta.to.global.u64 	%rd10, %rd7;
	cvta.to.global.u64 	%rd11, %rd6;
	cvta.to.global.u64 	%rd12, %rd5;
	cvta.to.global.u64 	%rd13, %rd4;
	cvta.to.global.u64 	%rd14, %rd3;
	cvta.to.global.u64 	%rd15, %rd1;
	cvta.to.global.u64 	%rd16, %rd2;
	div.s32 	%r14, %r1, %r2;
	mul.lo.s32 	%r15, %r14, %r2;
	sub.s32 	%r16, %r1, %r15;
	mad.lo.s32 	%r17, %r14, %r3, %r16;
	mul.wide.s32 	%rd17, %r17, 4;
	add.s64 	%rd18, %rd15, %rd17;
	ld.global.nc.f32 	%f1, [%rd18];
	mul.wide.s32 	%rd19, %r16, 4;
	add.s64 	%rd20, %rd11, %rd19;
	ld.global.f32 	%f2, [%rd20];
	mul.f32 	%f3, %f1, %f2;
	mul.wide.s32 	%rd21, %r14, 4;
	add.s64 	%rd22, %rd12, %rd21;
	ld.global.f32 	%f4, [%rd22];
	add.s64 	%rd23, %rd14, %rd17;
	ld.global.f32 	%f5, [%rd23];
	add.s64 	%rd24, %rd13, %rd21;
	ld.global.f32 	%f6, [%rd24];
	sub.f32 	%f7, %f5, %f6;
	cvt.f64.f32 	%fd1, %f7;
	add.f64 	%fd2, %fd1, %fd1;
	cvt.rn.f64.s32 	%fd3, %r3;
	div.rn.f64 	%fd4, %fd2, %fd3;
	cvt.rn.f32.f64 	%f8, %fd4;
	rcp.rn.f64 	%fd5, %fd3;
	cvt.rn.f32.f64 	%f9, %fd5;
	add.s64 	%rd25, %rd10, %rd21;
	ld.global.f32 	%f10, [%rd25];
	mul.f32 	%f11, %f10, %f8;
	fma.rn.f32 	%f12, %f3, %f4, %f11;
	add.s64 	%rd26, %rd9, %rd21;
	ld.global.f32 	%f13, [%rd26];
	fma.rn.f32 	%f14, %f13, %f9, %f12;
	mul.wide.s32 	%rd27, %r1, 4;
	add.s64 	%rd28, %rd16, %rd27;
	st.global.f32 	[%rd28], %f14;
$L__BB16_2:
	ret;

}


// ===== COMPILED SASS (sm_100) =====

	.target	sm_100

	.elftype	@"ET_EXEC"


//--------------------- .note.nv.tkinfo           --------------------------
	.section	.note.nv.tkinfo,"",@"SHT_NOTE"
	.sectionflags	@"SHF_NOTE_NV_TKINFO"
	.tkinfo
        /*0018*/ 	.word	0x00000002
        /*0030*/ 	.string	""
        /*0030*/ 	.string	"ptxas"
        /*0030*/ 	.string	"Cuda compilation tools, release 13.0, V13.0.88"
        /*0030*/ 	.string	"Build cuda_13.0.r13.0/compiler.36424714_0"
        /*0030*/ 	.string	"-arch sm_100 -m 64 "



//--------------------- .note.nv.cuinfo           --------------------------
	.section	.note.nv.cuinfo,"",@"SHT_NOTE"
	.sectionflags	@"SHF_NOTE_NV_CUINFO"
        /*0018*/ 	.short	0x0002
        /*001a*/ 	.short	0x0064
        /*001c*/ 	.short	0x0082
	.zero		2


//--------------------- .nv.info                  --------------------------
	.section	.nv.info,"",@"SHT_CUDA_INFO"
	.align	4


	//----- nvinfo : EIATTR_REGCOUNT
	.align		4
        /*0000*/ 	.byte	0x04, 0x2f
        /*0002*/ 	.short	(.L_29 - .L_28)
	.align		4
.L_28:
        /*0004*/ 	.word	index@(_Z29LayerNormRowReduceInToOutWarpIff6MeanOpIffE6IvarOpIffEEvPKT_iiPT0_S8_T1_T2_)
        /*0008*/ 	.word	0x00000020


	//----- nvinfo : EIATTR_FRAME_SIZE
	.align		4
.L_29:
        /*000c*/ 	.byte	0x04, 0x11
        /*000e*/ 	.short	(.L_31 - .L_30)
	.align		4
.L_30:
        /*0010*/ 	.word	index@($__internal_8_$__cuda_sm3x_div_rn_noftz_f32_slowpath)
        /*0014*/ 	.word	0x00000000


	//----- nvinfo : EIATTR_FRAME_SIZE
	.align		4
.L_31:
        /*0018*/ 	.byte	0x04, 0x11
        /*001a*/ 	.short	(.L_33 - .L_32)
	.align		4
.L_32:
        /*001c*/ 	.word	index@(_Z29LayerNormRowReduceInToOutWarpIff6MeanOpIffE6IvarOpIffEEvPKT_iiPT0_S8_T1_T2_)
        /*0020*/ 	.word	0x00000000


	//----- nvinfo : EIATTR_REGCOUNT
	.align		4
.L_33:
        /*0024*/ 	.byte	0x04, 0x2f
        /*0026*/ 	.short	(.L_35 - .L_34)
	.align		4
.L_34:
        /*0028*/ 	.word	index@(_Z25LayerNormRowReduceInToOutIff6MeanOpIffE6IvarOpIffEEvPKT_iiPT0_S8_T1_T2_)
        /*002c*/ 	.word	0x00000020


	//----- nvinfo : EIATTR_FRAME_SIZE
	.align		4
.L_35:
        /*0030*/ 	.byte	0x04, 0x11
        /*0032*/ 	.short	(.L_37 - .L_36)
	.align		4
.L_36:
        /*0034*/ 	.word	index@($__internal_7_$__cuda_sm3x_div_rn_noftz_f32_slowpath)
        /*0038*/ 	.word	0x00000000


	//----- nvinfo : EIATTR_FRAME_SIZE
	.align		4
.L_37:
        /*003c*/ 	.byte	0x04, 0x11
        /*003e*/ 	.short	(.L_39 - .L_38)
	.align		4
.L_38:
        /*0040*/ 	.word	index@(_Z25LayerNormRowReduceInToOutIff6MeanOpIffE6IvarOpIffEEvPKT_iiPT0_S8_T1_T2_)
        /*0044*/ 	.word	0x00000000


	//----- nvinfo : EIATTR_REGCOUNT
	.align		4
.L_39:
        /*0048*/ 	.byte	0x04, 0x2f
        /*004a*/ 	.short	(.L_41 - .L_40)
	.align		4
.L_40:
        /*004c*/ 	.word	index@(_Z26LayerNormRowReduceInToTempIff6MeanOpIffEEvPKT_iiPT0_T1_)
        /*0050*/ 	.word	0x00000011


	//----- nvinfo : EIATTR_FRAME_SIZE
	.align		4
.L_41:
        /*0054*/ 	.byte	0x04, 0x11
        /*0056*/ 	.short	(.L_43 - .L_42)
	.align		4
.L_42:
        /*0058*/ 	.word	index@(_Z26LayerNormRowReduceInToTempIff6MeanOpIffEEvPKT_iiPT0_T1_)
        /*005c*/ 	.word	0x00000000


	//----- nvinfo : EIATTR_REGCOUNT
	.align		4
.L_43:
        /*0060*/ 	.byte	0x04, 0x2f
        /*0062*/ 	.short	(.L_45 - .L_44)
	.align		4
.L_44:
        /*0064*/ 	.word	index@(_Z27LayerNormRowReduceTempToOutIf6MeanOpIffEEvPKT_iiPS2_T0_)
        /*0068*/ 	.word	0x0000001f


	//----- nvinfo : EIATTR_FRAME_SIZE
	.align		4
.L_45:
        /*006c*/ 	.byte	0x04, 0x11
        /*006e*/ 	.short	(.L_47 - .L_46)
	.align		4
.L_46:
        /*0070*/ 	.word	index@($__internal_6_$__cuda_sm3x_div_rn_noftz_f32_slowpath)
        /*0074*/ 	.word	0x00000000


	//----- nvinfo : EIATTR_FRAME_SIZE
	.align		4
.L_47:
        /*0078*/ 	.byte	0x04, 0x11
        /*007a*/ 	.short	(.L_49 - .L_48)
	.align		4
.L_48:
        /*007c*/ 	.word	index@(_Z27LayerNormRowReduceTempToOutIf6MeanOpIffEEvPKT_iiPS2_T0_)
        /*0080*/ 	.word	0x00000000


	//----- nvinfo : EIATTR_REGCOUNT
	.align		4
.L_49:
        /*0084*/ 	.byte	0x04, 0x2f
        /*0086*/ 	.short	(.L_51 - .L_50)
	.align		4
.L_50:
        /*0088*/ 	.word	index@(_Z26LayerNormRowReduceInToTempIff6IvarOpIffEEvPKT_iiPT0_T1_)
        /*008c*/ 	.word	0x00000012


	//----- nvinfo : EIATTR_FRAME_SIZE
	.align		4
.L_51:
        /*0090*/ 	.byte	0x04, 0x11
        /*0092*/ 	.short	(.L_53 - .L_52)
	.align		4
.L_52:
        /*0094*/ 	.word	index@(_Z26LayerNormRowReduceInToTempIff6IvarOpIffEEvPKT_iiPT0_T1_)
        /*0098*/ 	.word	0x00000000


	//----- nvinfo : EIATTR_REGCOUNT
	.align		4
.L_53:
        /*009c*/ 	.byte	0x04, 0x2f
        /*009e*/ 	.short	(.L_55 - .L_54)
	.align		4
.L_54:
        /*00a0*/ 	.word	index@(_Z27LayerNormRowReduceTempToOutIf6IvarOpIffEEvPKT_iiPS2_T0_)
        /*00a4*/ 	.word	0x0000001f


	//----- nvinfo : EIATTR_FRAME_SIZE
	.align		4
.L_55:
        /*00a8*/ 	.byte	0x04, 0x11
        /*00aa*/ 	.short	(.L_57 - .L_56)
	.align		4
.L_56:
        /*00ac*/ 	.word	index@($__internal_5_$__cuda_sm3x_div_rn_noftz_f32_slowpath)
        /*00b0*/ 	.word	0x00000000


	//----- nvinfo : EIATTR_FRAME_SIZE
	.align		4
.L_57:
        /*00b4*/ 	.byte	0x04, 0x11
        /*00b6*/ 	.short	(.L_59 - .L_58)
	.align		4
.L_58:
        /*00b8*/ 	.word	index@(_Z27LayerNormRowReduceTempToOutIf6IvarOpIffEEvPKT_iiPS2_T0_)
        /*00bc*/ 	.word	0x00000000


	//----- nvinfo : EIATTR_REGCOUNT
	.align		4
.L_59:
        /*00c0*/ 	.byte	0x04, 0x2f
        /*00c2*/ 	.short	(.L_61 - .L_60)
	.align		4
.L_60:
        /*00c4*/ 	.word	index@(_Z15LayerNormUpdateIf3YOpIffEEvPKT_iiPS2_T0_)
        /*00c8*/ 	.word	0x00000016


	//----- nvinfo : EIATTR_FRAME_SIZE
	.align		4
.L_61:
        /*00cc*/ 	.byte	0x04, 0x11
        /*00ce*/ 	.short	(.L_63 - .L_62)
	.align		4
.L_62:
        /*00d0*/ 	.word	index@(_Z15LayerNormUpdateIf3YOpIffEEvPKT_iiPS2_T0_)
        /*00d4*/ 	.word	0x00000000


	//----- nvinfo : EIATTR_REGCOUNT
	.align		4
.L_63:
        /*00d8*/ 	.byte	0x04, 0x2f
        /*00da*/ 	.short	(.L_65 - .L_64)
	.align		4
.L_64:
        /*00dc*/ 	.word	index@(_Z22LayerNormGradBetaGammaIffEvPKT_S2_PKT0_S5_iiPS3_S6_)
        /*00e0*/ 	.word	0x00000020


	//----- nvinfo : EIATTR_FRAME_SIZE
	.align		4
.L_65:
        /*00e4*/ 	.byte	0x04, 0x11
        /*00e6*/ 	.short	(.L_67 - .L_66)
	.align		4
.L_66:
        /*00e8*/ 	.word	index@(_Z22LayerNormGradBetaGammaIffEvPKT_S2_PKT0_S5_iiPS3_S6_)
        /*00ec*/ 	.word	0x00000000


	//----- nvinfo : EIATTR_REGCOUNT
	.align		4
.L_67:
        /*00f0*/ 	.byte	0x04, 0x2f
        /*00f2*/ 	.short	(.L_69 - .L_68)
	.align		4
.L_68:
        /*00f4*/ 	.word	index@(_Z30LayerNormGradBetaGammaInToTempIffEvPKT_S2_PKT0_S5_iiiPS3_S6_)
        /*00f8*/ 	.word	0x00000020


	//----- nvinfo : EIATTR_FRAME_SIZE
	.align		4
.L_69:
        /*00fc*/ 	.byte	0x04, 0x11
        /*00fe*/ 	.short	(.L_71 - .L_70)
	.align		4
.L_70:
        /*0100*/ 	.word	index@(_Z30LayerNormGradBetaGammaInToTempIffEvPKT_S2_PKT0_S5_iiiPS3_S6_)
        /*0104*/ 	.word	0x00000000


	//----- nvinfo : EIATTR_REGCOUNT
	.align		4
.L_71:
        /*0108*/ 	.byte	0x04, 0x2f
        /*010a*/ 	.short	(.L_73 - .L_72)
	.align		4
.L_72:
        /*010c*/ 	.word	index@(_Z31LayerNormGradBetaGammaTempToOutIfEvPKT_S2_iiPS0_S3_)
        /*0110*/ 	.word	0x00000028


	//----- nvinfo : EIATTR_FRAME_SIZE
	.align		4
.L_73:
        /*0114*/ 	.byte	0x04, 0x11
        /*0116*/ 	.short	(.L_75 - .L_74)
	.align		4
.L_74:
        /*0118*/ 	.word	index@(_Z31LayerNormGradBetaGammaTempToOutIfEvPKT_S2_iiPS0_S3_)
        /*011c*/ 	.word	0x00000000


	//----- nvinfo : EIATTR_REGCOUNT
	.align		4
.L_75:
        /*0120*/ 	.byte	0x04, 0x2f
        /*0122*/ 	.short	(.L_77 - .L_76)
	.align		4
.L_76:
        /*0124*/ 	.word	index@(_Z29LayerNormRowReduceInToOutWarpIff6DvarOpIffE7DmeanOpIffEEvPKT_iiPT0_S8_T1_T2_)
        /*0128*/ 	.word	0x00000020


	//----- nvinfo : EIATTR_FRAME_SIZE
	.align		4
.L_77:
        /*012c*/ 	.byte	0x04, 0x11
        /*012e*/ 	.short	(.L_79 - .L_78)
	.align		4
.L_78:
        /*0130*/ 	.word	index@($__internal_4_$__cuda_sm20_div_rn_f64_full)
        /*0134*/ 	.word	0x00000000


	//----- nvinfo : EIATTR_FRAME_SIZE
	.align		4
.L_79:
        /*0138*/ 	.byte	0x04, 0x11
        /*013a*/ 	.short	(.L_81 - .L_80)
	.align		4
.L_80:
        /*013c*/ 	.word	index@(_Z29LayerNormRowReduceInToOutWarpIff6DvarOpIffE7DmeanOpIffEEvPKT_iiPT0_S8_T1_T2_)
        /*0140*/ 	.word	0x00000000


	//----- nvinfo : EIATTR_REGCOUNT
	.align		4
.L_81:
        /*0144*/ 	.byte	0x04, 0x2f
        /*0146*/ 	.short	(.L_83 - .L_82)
	.align		4
.L_82:
        /*0148*/ 	.word	index@(_Z25LayerNormRowReduceInToOutIff6DvarOpIffE7DmeanOpIffEEvPKT_iiPT0_S8_T1_T2_)
        /*014c*/ 	.word	0x00000020


	//----- nvinfo : EIATTR_FRAME_SIZE
	.align		4
.L_83:
        /*0150*/ 	.byte	0x04, 0x11
        /*0152*/ 	.short	(.L_85 - .L_84)
	.align		4
.L_84:
        /*0154*/ 	.word	index@($__internal_3_$__cuda_sm20_div_rn_f64_full)
        /*0158*/ 	.word	0x00000000


	//----- nvinfo : EIATTR_FRAME_SIZE
	.align		4
.L_85:
        /*015c*/ 	.byte	0x04, 0x11
        /*015e*/ 	.short	(.L_87 - .L_86)
	.align		4
.L_86:
        /*0160*/ 	.word	index@(_Z25LayerNormRowReduceInToOutIff6DvarOpIffE7DmeanOpIffEEvPKT_iiPT0_S8_T1_T2_)
        /*0164*/ 	.word	0x00000000


	//----- nvinfo : EIATTR_REGCOUNT
	.align		4
.L_87:
        /*0168*/ 	.byte	0x04, 0x2f
        /*016a*/ 	.short	(.L_89 - .L_88)
	.align		4
.L_88:
        /*016c*/ 	.word	index@(_Z26LayerNormRowReduceInToTempIff6DvarOpIffEEvPKT_iiPT0_T1_)
        /*0170*/ 	.word	0x0000001e


	//----- nvinfo : EIATTR_FRAME_SIZE
	.align		4
.L_89:
        /*0174*/ 	.byte	0x04, 0x11
        /*0176*/ 	.short	(.L_91 - .L_90)
	.align		4
.L_90:
        /*0178*/ 	.word	index@(_Z26LayerNormRowReduceInToTempIff6DvarOpIffEEvPKT_iiPT0_T1_)
        /*017c*/ 	.word	0x00000000


	//----- nvinfo : EIATTR_REGCOUNT
	.align		4
.L_91:
        /*0180*/ 	.byte	0x04, 0x2f
        /*0182*/ 	.short	(.L_93 - .L_92)
	.align		4
.L_92:
        /*0184*/ 	.word	index@(_Z27LayerNormRowReduceTempToOutIf6DvarOpIffEEvPKT_iiPS2_T0_)
        /*0188*/ 	.word	0x0000001f


	//----- nvinfo : EIATTR_FRAME_SIZE
	.align		4
.L_93:
        /*018c*/ 	.byte	0x04, 0x11
        /*018e*/ 	.short	(.L_95 - .L_94)
	.align		4
.L_94:
        /*0190*/ 	.word	index@(_Z27LayerNormRowReduceTempToOutIf6DvarOpIffEEvPKT_iiPS2_T0_)
        /*0194*/ 	.word	0x00000000


	//----- nvinfo : EIATTR_REGCOUNT
	.align		4
.L_95:
        /*0198*/ 	.byte	0x04, 0x2f
        /*019a*/ 	.short	(.L_97 - .L_96)
	.align		4
.L_96:
        /*019c*/ 	.word	index@(_Z26LayerNormRowReduceInToTempIff7DmeanOpIffEEvPKT_iiPT0_T1_)
        /*01a0*/ 	.word	0x00000020


	//----- nvinfo : EIATTR_FRAME_SIZE
	.align		4
.L_97:
        /*01a4*/ 	.byte	0x04, 0x11
        /*01a6*/ 	.short	(.L_99 - .L_98)
	.align		4
.L_98:
        /*01a8*/ 	.word	index@($__internal_2_$__cuda_sm20_div_rn_f64_full)
        /*01ac*/ 	.word	0x00000000


	//----- nvinfo : EIATTR_FRAME_SIZE
	.align		4
.L_99:
        /*01b0*/ 	.byte	0x04, 0x11
        /*01b2*/ 	.short	(.L_101 - .L_100)
	.align		4
.L_100:
        /*01b4*/ 	.word	index@(_Z26LayerNormRowReduceInToTempIff7DmeanOpIffEEvPKT_iiPT0_T1_)
        /*01b8*/ 	.word	0x00000000


	//----- nvinfo : EIATTR_REGCOUNT
	.align		4
.L_101:
        /*01bc*/ 	.byte	0x04, 0x2f
        /*01be*/ 	.short	(.L_103 - .L_102)
	.align		4
.L_102:
        /*01c0*/ 	.word	index@(_Z27LayerNormRowReduceTempToOutIf7DmeanOpIffEEvPKT_iiPS2_T0_)
        /*01c4*/ 	.word	0x0000001f


	//----- nvinfo : EIATTR_FRAME_SIZE
	.align		4
.L_103:
        /*01c8*/ 	.byte	0x04, 0x11
        /*01ca*/ 	.short	(.L_105 - .L_104)
	.align		4
.L_104:
        /*01cc*/ 	.word	index@(_Z27LayerNormRowReduceTempToOutIf7DmeanOpIffEEvPKT_iiPS2_T0_)
        /*01d0*/ 	.word	0x00000000


	//----- nvinfo : EIATTR_REGCOUNT
	.align		4
.L_105:
        /*01d4*/ 	.byte	0x04, 0x2f
        /*01d6*/ 	.short	(.L_107 - .L_106)
	.align		4
.L_106:
        /*01d8*/ 	.word	index@(_Z15LayerNormUpdateIf4DxOpIffEEvPKT_iiPS2_T0_)
        /*01dc*/ 	.word	0x0000001b


	//----- nvinfo : EIATTR_FRAME_SIZE
	.align		4
.L_107:
        /*01e0*/ 	.byte	0x04, 0x11
        /*01e2*/ 	.short	(.L_109 - .L_108)
	.align		4
.L_108:
        /*01e4*/ 	.word	index@($__internal_1_$__cuda_sm20_div_rn_f64_full)
        /*01e8*/ 	.word	0x00000000


	//----- nvinfo : EIATTR_FRAME_SIZE
	.align		4
.L_109:
        /*01ec*/ 	.byte	0x04, 0x11
        /*01ee*/ 	.short	(.L_111 - .L_110)
	.align		4
.L_110:
        /*01f0*/ 	.word	index@($__internal_0_$__cuda_sm20_dblrcp_rn_slowpath_v3)
        /*01f4*/ 	.word	0x00000000


	//----- nvinfo : EIATTR_FRAME_SIZE
	.align		4
.L_111:
        /*01f8*/ 	.byte	0x04, 0x11
        /*01fa*/ 	.short	(.L_113 - .L_112)
	.align		4
.L_112:
        /*01fc*/ 	.word	index@(_Z15LayerNormUpdateIf4DxOpIffEEvPKT_iiPS2_T0_)
        /*0200*/ 	.word	0x00000000


	//----- nvinfo : EIATTR_MIN_STACK_SIZE
	.align		4
.L_113:
        /*0204*/ 	.byte	0x04, 0x12
        /*0206*/ 	.short	(.L_115 - .L_114)
	.align		4
.L_114:
        /*0208*/ 	.word	index@(_Z15LayerNormUpdateIf4DxOpIffEEvPKT_iiPS2_T0_)
        /*020c*/ 	.word	0x00000000


	//----- nvinfo : EIATTR_MIN_STACK_SIZE
	.align		4
.L_115:
        /*0210*/ 	.byte	0x04, 0x12
        /*0212*/ 	.short	(.L_117 - .L_116)
	.align		4
.L_116:
        /*0214*/ 	.word	index@(_Z27LayerNormRowReduceTempToOutIf7DmeanOpIffEEvPKT_iiPS2_T0_)
        /*0218*/ 	.word	0x00000000


	//----- nvinfo : EIATTR_MIN_STACK_SIZE
	.align		4
.L_117:
        /*021c*/ 	.byte	0x04, 0x12
        /*021e*/ 	.short	(.L_119 - .L_118)
	.align		4
.L_118:
        /*0220*/ 	.word	index@(_Z26LayerNormRowReduceInToTempIff7DmeanOpIffEEvPKT_iiPT0_T1_)
        /*0224*/ 	.word	0x00000000


	//----- nvinfo : EIATTR_MIN_STACK_SIZE
	.align		4
.L_119:
        /*0228*/ 	.byte	0x04, 0x12
        /*022a*/ 	.short	(.L_121 - .L_120)
	.align		4
.L_120:
        /*022c*/ 	.word	index@(_Z27LayerNormRowReduceTempToOutIf6DvarOpIffEEvPKT_iiPS2_T0_)
        /*0230*/ 	.word	0x00000000


	//----- nvinfo : EIATTR_MIN_STACK_SIZE
	.align		4
.L_121:
        /*0234*/ 	.byte	0x04, 0x12
        /*0236*/ 	.short	(.L_123 - .L_122)
	.align		4
.L_122:
        /*0238*/ 	.word	index@(_Z26LayerNormRowReduceInToTempIff6DvarOpIffEEvPKT_iiPT0_T1_)
        /*023c*/ 	.word	0x00000000


	//----- nvinfo : EIATTR_MIN_STACK_SIZE
	.align		4
.L_123:
        /*0240*/ 	.byte	0x04, 0x12
        /*0242*/ 	.short	(.L_125 - .L_124)
	.align		4
.L_124:
        /*0244*/ 	.word	index@(_Z25LayerNormRowReduceInToOutIff6DvarOpIffE7DmeanOpIffEEvPKT_iiPT0_S8_T1_T2_)
        /*0248*/ 	.word	0x00000000


	//----- nvinfo : EIATTR_MIN_STACK_SIZE
	.align		4
.L_125:
        /*024c*/ 	.byte	0x04, 0x12
        /*024e*/ 	.short	(.L_127 - .L_126)
	.align		4
.L_126:
        /*0250*/ 	.word	index@(_Z29LayerNormRowReduceInToOutWarpIff6DvarOpIffE7DmeanOpIffEEvPKT_iiPT0_S8_T1_T2_)
        /*0254*/ 	.word	0x00000000


	//----- nvinfo : EIATTR_MIN_STACK_SIZE
	.align		4
.L_127:
        /*0258*/ 	.byte	0x04, 0x12
        /*025a*/ 	.short	(.L_129 - .L_128)
	.align		4
.L_128:
        /*025c*/ 	.word	index@(_Z31LayerNormGradBetaGammaTempToOutIfEvPKT_S2_iiPS0_S3_)
        /*0260*/ 	.word	0x00000000


	//----- nvinfo : EIATTR_MIN_STACK_SIZE
	.align		4
.L_129:
        /*0264*/ 	.byte	0x04, 0x12
        /*0266*/ 	.short	(.L_131 - .L_130)
	.align		4
.L_130:
        /*0268*/ 	.word	index@(_Z30LayerNormGradBetaGammaInToTempIffEvPKT_S2_PKT0_S5_iiiPS3_S6_)
        /*026c*/ 	.word	0x00000000


	//----- nvinfo : EIATTR_MIN_STACK_SIZE
	.align		4
.L_131:
        /*0270*/ 	.byte	0x04, 0x12
        /*0272*/ 	.short	(.L_133 - .L_132)
	.align		4
.L_132:
        /*0274*/ 	.word	index@(_Z22LayerNormGradBetaGammaIffEvPKT_S2_PKT0_S5_iiPS3_S6_)
        /*0278*/ 	.word	0x00000000


	//----- nvinfo : EIATTR_MIN_STACK_SIZE
	.align		4
.L_133:
        /*027c*/ 	.byte	0x04, 0x12
        /*027e*/ 	.short	(.L_135 - .L_134)
	.align		4
.L_134:
        /*0280*/ 	.word	index@(_Z15LayerNormUpdateIf3YOpIffEEvPKT_iiPS2_T0_)
        /*0284*/ 	.word	0x00000000


	//----- nvinfo : EIATTR_MIN_STACK_SIZE
	.align		4
.L_135:
        /*0288*/ 	.byte	0x04, 0x12
        /*028a*/ 	.short	(.L_137 - .L_136)
	.align		4
.L_136:
        /*028c*/ 	.word	index@(_Z27LayerNormRowReduceTempToOutIf6IvarOpIffEEvPKT_iiPS2_T0_)
        /*0290*/ 	.word	0x00000000


	//----- nvinfo : EIATTR_MIN_STACK_SIZE
	.align		4
.L_137:
        /*0294*/ 	.byte	0x04, 0x12
        /*0296*/ 	.short	(.L_139 - .L_138)
	.align		4
.L_138:
        /*0298*/ 	.word	index@(_Z26LayerNormRowReduceInToTempIff6IvarOpIffEEvPKT_iiPT0_T1_)
        /*029c*/ 	.word	0x00000000


	//----- nvinfo : EIATTR_MIN_STACK_SIZE
	.align		4
.L_139:
        /*02a0*/ 	.byte	0x04, 0x12
        /*02a2*/ 	.short	(.L_141 - .L_140)
	.align		4
.L_140:
        /*02a4*/ 	.word	index@(_Z27LayerNormRowReduceTempToOutIf6MeanOpIffEEvPKT_iiPS2_T0_)
        /*02a8*/ 	.word	0x00000000


	//----- nvinfo : EIATTR_MIN_STACK_SIZE
	.align		4
.L_141:
        /*02ac*/ 	.byte	0x04, 0x12
        /*02ae*/ 	.short	(.L_143 - .L_142)
	.align		4
.L_142:
        /*02b0*/ 	.word	index@(_Z26LayerNormRowReduceInToTempIff6MeanOpIffEEvPKT_iiPT0_T1_)
        /*02b4*/ 	.word	0x00000000


	//----- nvinfo : EIATTR_MIN_STACK_SIZE
	.align		4
.L_143:
        /*02b8*/ 	.byte	0x04, 0x12
        /*02ba*/ 	.short	(.L_145 - .L_144)
	.align		4
.L_144:
        /*02bc*/ 	.word	index@(_Z25LayerNormRowReduceInToOutIff6MeanOpIffE6IvarOpIffEEvPKT_iiPT0_S8_T1_T2_)
        /*02c0*/ 	.word	0x00000000


	//----- nvinfo : EIATTR_MIN_STACK_SIZE
	.align		4
.L_145:
        /*02c4*/ 	.byte	0x04, 0x12
        /*02c6*/ 	.short	(.L_147 - .L_146)
	.align		4
.L_146:
        /*02c8*/ 	.word	index@(_Z29LayerNormRowReduceInToOutWarpIff6MeanOpIffE6IvarOpIffEEvPKT_iiPT0_S8_T1_T2_)
        /*02cc*/ 	.word	0x00000000
.L_147:


//--------------------- .nv.compat                --------------------------
	.section	.nv.compat,"",@"SHT_CUDA_COMPAT_INFO"
	.align	4
        /*0000*/ 	.byte	0x02, 0x09, 0x00, 0x00, 0x02, 0x02, 0x01, 0x00, 0x02, 0x05, 0x05, 0x00, 0x03, 0x07, 0x01, 0x01
        /*0010*/ 	.byte	0x02, 0x03, 0x00, 0x00, 0x02, 0x06, 0x01, 0x00, 0x04, 0x0b, 0x08, 0x00, 0x01, 0x00, 0x00, 0x00
        /*0020*/ 	.byte	0x00, 0x00, 0x00, 0x00


//--------------------- .nv.info._Z15LayerNormUpdateIf4DxOpIffEEvPKT_iiPS2_T0_ --------------------------
	.section	.nv.info._Z15LayerNormUpdateIf4DxOpIffEEvPKT_iiPS2_T0_,"",@"SHT_CUDA_INFO"
	.sectionflags	@""
	.align	4


	//----- nvinfo : EIATTR_CUDA_API_VERSION
	.align		4
        /*0000*/ 	.byte	0x04, 0x37
        /*0002*/ 	.short	(.L_149 - .L_148)
.L_148:
        /*0004*/ 	.word	0x00000082


	//----- nvinfo : EIATTR_KPARAM_INFO
	.align		4
.L_149:
        /*0008*/ 	.byte	0x04, 0x17
        /*000a*/ 	.short	(.L_151 - .L_150)
.L_150:
        /*000c*/ 	.word	0x00000000
        /*0010*/ 	.short	0x0004
        /*0012*/ 	.short	0x0018
        /*0014*/ 	.byte	0x00, 0xf0, 0xe1, 0x00


	//----- nvinfo : EIATTR_KPARAM_INFO
	.align		4
.L_151:
        /*0018*/ 	.byte	0x04, 0x17
        /*001a*/ 	.short	(.L_153 - .L_152)
.L_152:
        /*001c*/ 	.word	0x00000000
        /*0020*/ 	.short	0x0003
        /*0022*/ 	.short	0x0010
        /*0024*/ 	.byte	0x00, 0xf5, 0x21, 0x00


	//----- nvinfo : EIATTR_KPARAM_INFO
	.align		4
.L_153:
        /*0028*/ 	.byte	0x04, 0x17
        /*002a*/ 	.short	(.L_155 - .L_154)
.L_154:
        /*002c*/ 	.word	0x00000000
        /*0030*/ 	.short	0x0002
        /*0032*/ 	.short	0x000c
        /*0034*/ 	.byte	0x00, 0xf0, 0x11, 0x00


	//----- nvinfo : EIATTR_KPARAM_INFO
	.align		4
.L_155:
        /*0038*/ 	.byte	0x04, 0x17
        /*003a*/ 	.short	(.L_157 - .L_156)
.L_156:
        /*003c*/ 	.word	0x00000000
        /*0040*/ 	.short	0x0001
        /*0042*/ 	.short	0x0008
        /*0044*/ 	.byte	0x00, 0xf0, 0x11, 0x00


	//----- nvinfo : EIATTR_KPARAM_INFO
	.align		4
.L_157:
        /*0048*/ 	.byte	0x04, 0x17
        /*004a*/ 	.short	(.L_159 - .L_158)
.L_158:
        /*004c*/ 	.word	0x00000000
        /*0050*/ 	.short	0x0000
        /*0052*/ 	.short	0x0000
        /*0054*/ 	.byte	0x00, 0xf5, 0x21, 0x00


	//----- nvinfo : EIATTR_SPARSE_MMA_MASK
	.align		4
.L_159:
        /*0058*/ 	.byte	0x03, 0x50
        /*005a*/ 	.short	0x0000


	//----- nvinfo : EIATTR_MAXREG_COUNT
	.align		4
        /*005c*/ 	.byte	0x03, 0x1b
        /*005e*/ 	.short	0x00ff


	//----- nvinfo : EIATTR_MERCURY_ISA_VERSION
	.align		4
        /*0060*/ 	.byte	0x03, 0x5f
        /*0062*/ 	.short	0x0101


	//----- nvinfo : EIATTR_VRC_CTA_INIT_COUNT
	.align		4
        /*0064*/ 	.byte	0x02, 0x4a
	.zero		1
	.zero		1


	//----- nvinfo : EIATTR_EXIT_INSTR_OFFSETS
	.align		4
        /*0068*/ 	.byte	0x04, 0x1c
        /*006a*/ 	.short	(.L_161 - .L_160)


	//   ....[0]....
.L_160:
        /*006c*/ 	.word	0x00000080


	//   ....[1]....
        /*0070*/ 	.word	0x00000660


	//----- nvinfo : EIATTR_CRS_STACK_SIZE
	.align		4
.L_161:
        /*0074*/ 	.byte	0x04, 0x1e
        /*0076*/ 	.short	(.L_163 - .L_162)
.L_162:
        /*0078*/ 	.word	0x00000000


	//----- nvinfo : EIATTR_CBANK_PARAM_SIZE
	.align		4
.L_163:
        /*007c*/ 	.byte	0x03, 0x19
        /*007e*/ 	.short	0x0050


	//----- nvinfo : EIATTR_PARAM_CBANK
	.align		4
        /*0080*/ 	.byte	0x04, 0x0a
        /*0082*/ 	.short	(.L_165 - .L_164)
	.align		4
.L_164:
        /*0084*/ 	.word	index@(.nv.constant0._Z15LayerNormUpdateIf4DxOpIffEEvPKT_iiPS2_T0_)
        /*0088*/ 	.short	0x0380
        /*008a*/ 	.short	0x0050


	//----- nvinfo : EIATTR_SW_WAR
	.align		4
.L_165:
        /*008c*/ 	.byte	0x04, 0x36
        /*008e*/ 	.short	(.L_167 - .L_166)
.L_166:
        /*0090*/ 	.word	0x00000008
.L_167:


//--------------------- .nv.info._Z27LayerNormRowReduceTempToOutIf7DmeanOpIffEEvPKT_iiPS2_T0_ --------------------------
	.section	.nv.info._Z27LayerNormRowReduceTempToOutIf7DmeanOpIffEEvPKT_iiPS2_T0_,"",@"SHT_CUDA_INFO"
	.sectionflags	@""
	.align	4


	//----- nvinfo : EIATTR_CUDA_API_VERSION
	.align		4
        /*0000*/ 	.byte	0x04, 0x37
        /*0002*/ 	.short	(.L_169 - .L_168)
.L_168:
        /*0004*/ 	.word	0x00000082


	//----- nvinfo : EIATTR_KPARAM_INFO
	.align		4
.L_169:
        /*0008*/ 	.byte	0x04, 0x17
        /*000a*/ 	.short	(.L_171 - .L_170)
.L_170:
        /*000c*/ 	.word	0x00000000
        /*0010*/ 	.short	0x0004
        /*0012*/ 	.short	0x0018
        /*0014*/ 	.byte	0x00, 0xf0, 0xc1, 0x00


	//----- nvinfo : EIATTR_KPARAM_INFO
	.align		4
.L_171:
        /*0018*/ 	.byte	0x04, 0x17
        /*001a*/ 	.short	(.L_173 - .L_172)
.L_172:
        /*001c*/ 	.word	0x00000000
        /*0020*/ 	.short	0x0003
        /*0022*/ 	.short	0x0010
        /*0024*/ 	.byte	0x00, 0xf5, 0x21, 0x00


	//----- nvinfo : EIATTR_KPARAM_INFO
	.align		4
.L_173:
        /*0028*/ 	.byte	0x04, 0x17
        /*002a*/ 	.short	(.L_175 - .L_174)
.L_174:
        /*002c*/ 	.word	0x00000000
        /*0030*/ 	.short	0x0002
        /*0032*/ 	.short	0x000c
        /*0034*/ 	.byte	0x00, 0xf0, 0x11, 0x00


	//----- nvinfo : EIATTR_KPARAM_INFO
	.align		4
.L_175:
        /*0038*/ 	.byte	0x04, 0x17
        /*003a*/ 	.short	(.L_177 - .L_176)
.L_176:
        /*003c*/ 	.word	0x00000000
        /*0040*/ 	.short	0x0001
        /*0042*/ 	.short	0x0008
        /*0044*/ 	.byte	0x00, 0xf0, 0x11, 0x00


	//----- nvinfo : EIATTR_KPARAM_INFO
	.align		4
.L_177:
        /*0048*/ 	.byte	0x04, 0x17
        /*004a*/ 	.short	(.L_179 - .L_178)
.L_178:
        /*004c*/ 	.word	0x00000000
        /*0050*/ 	.short	0x0000
        /*0052*/ 	.short	0x0000
        /*0054*/ 	.byte	0x00, 0xf5, 0x21, 0x00


	//----- nvinfo : EIATTR_SPARSE_MMA_MASK
	.align		4
.L_179:
        /*0058*/ 	.byte	0x03, 0x50
        /*005a*/ 	.short	0x0000


	//----- nvinfo : EIATTR_MAXREG_COUNT
	.align		4
        /*005c*/ 	.byte	0x03, 0x1b
        /*005e*/ 	.short	0x00ff


	//----- nvinfo : EIATTR_NUM_BARRIERS
	.align		4
        /*0060*/ 	.byte	0x02, 0x4c
        /*0062*/ 	.byte	0x01
	.zero		1


	//----- nvinfo : EIATTR_MERCURY_ISA_VERSION
	.align		4
        /*0064*/ 	.byte	0x03, 0x5f
        /*0066*/ 	.short	0x0101


	//----- nvinfo : EIATTR_COOP_GROUP_MASK_REGIDS
	.align		4
        /*0068*/ 	.byte	0x04, 0x29
        /*006a*/ 	.short	(.L_181 - .L_180)


	//   ....[0]....
.L_180:
        /*006c*/ 	.word	0xffffffff


	//   ....[1]....
        /*0070*/ 	.word	0xffffffff


	//   ....[2]....
        /*0074*/ 	.word	0xffffffff


	//   ....[3]....
        /*0078*/ 	.word	0xffffffff


	//   ....[4]....
        /*007c*/ 	.word	0xffffffff


	//----- nvinfo : EIATTR_COOP_GROUP_INSTR_OFFSETS
	.align		4
.L_181:
        /*0080*/ 	.byte	0x04, 0x28
        /*0082*/ 	.short	(.L_183 - .L_182)


	//   ....[0]....
.L_182:
        /*0084*/ 	.word	0x000008f0


	//   ....[1]....
        /*0088*/ 	.word	0x00000930


	//   ....[2]....
        /*008c*/ 	.word	0x00000950


	//   ....[3]....
        /*0090*/ 	.word	0x00000970


	//   ....[4]....
        /*0094*/ 	.word	0x00000990


	//----- nvinfo : EIATTR_VRC_CTA_INIT_COUNT
	.align		4
.L_183:
        /*0098*/ 	.byte	0x02, 0x4a
	.zero		1
	.zero		1


	//----- nvinfo : EIATTR_EXIT_INSTR_OFFSETS
	.align		4
        /*009c*/ 	.byte	0x04, 0x1c
        /*009e*/ 	.short	(.L_185 - .L_184)


	//   ....[0]....
.L_184:
        /*00a0*/ 	.word	0x00000040


	//   ....[1]....
        /*00a4*/ 	.word	0x00000af0


	//----- nvinfo : EIATTR_CRS_STACK_SIZE
	.align		4
.L_185:
        /*00a8*/ 	.byte	0x04, 0x1e
        /*00aa*/ 	.short	(.L_187 - .L_186)
.L_186:
        /*00ac*/ 	.word	0x00000000


	//----- nvinfo : EIATTR_CBANK_PARAM_SIZE
	.align		4
.L_187:
        /*00b0*/ 	.byte	0x03, 0x19
        /*00b2*/ 	.short	0x0048


	//----- nvinfo : EIATTR_PARAM_CBANK
	.align		4
        /*00b4*/ 	.byte	0x04, 0x0a
        /*00b6*/ 	.short	(.L_189 - .L_188)
	.align		4
.L_188:
        /*00b8*/ 	.word	index@(.nv.constant0._Z27LayerNormRowReduceTempToOutIf7DmeanOpIffEEvPKT_iiPS2_T0_)
        /*00bc*/ 	.short	0x0380
        /*00be*/ 	.short	0x0048


	//----- nvinfo : EIATTR_SW_WAR
	.align		4
.L_189:
        /*00c0*/ 	.byte	0x04, 0x36
        /*00c2*/ 	.short	(.L_191 - .L_190)
.L_190:
        /*00c4*/ 	.word	0x00000008
.L_191:


//--------------------- .nv.info._Z26LayerNormRowReduceInToTempIff7DmeanOpIffEEvPKT_iiPT0_T1_ --------------------------
	.section	.nv.info._Z26LayerNormRowReduceInToTempIff7DmeanOpIffEEvPKT_iiPT0_T1_,"",@"SHT_CUDA_INFO"
	.sectionflags	@""
	.align	4


	//----- nvinfo : EIATTR_CUDA_API_VERSION
	.align		4
        /*0000*/ 	.byte	0x04, 0x37
        /*0002*/ 	.short	(.L_193 - .L_192)
.L_192:
        /*0004*/ 	.word	0x00000082


	//----- nvinfo : EIATTR_KPARAM_INFO
	.align		4
.L_193:
        /*0008*/ 	.byte	0x04, 0x17
        /*000a*/ 	.short	(.L_195 - .L_194)
.L_194:
        /*000c*/ 	.word	0x00000000
        /*0010*/ 	.short	0x0004
        /*0012*/ 	.short	0x0018
        /*0014*/ 	.byte	0x00, 0xf0, 0xc1, 0x00


	//----- nvinfo : EIATTR_KPARAM_INFO
	.align		4
.L_195:
        /*0018*/ 	.byte	0x04, 0x17
        /*001a*/ 	.short	(.L_197 - .L_196)
.L_196:
        /*001c*/ 	.word	0x00000000
        /*0020*/ 	.short	0x0003
        /*0022*/ 	.short	0x0010
        /*0024*/ 	.byte	0x00, 0xf5, 0x21, 0x00


	//----- nvinfo : EIATTR_KPARAM_INFO
	.align		4
.L_197:
        /*0028*/ 	.byte	0x04, 0x17
        /*002a*/ 	.short	(.L_199 - .L_198)
.L_198:
        /*002c*/ 	.word	0x00000000
        /*0030*/ 	.short	0x0002
        /*0032*/ 	.short	0x000c
        /*0034*/ 	.byte	0x00, 0xf0, 0x11, 0x00


	//----- nvinfo : EIATTR_KPARAM_INFO
	.align		4
.L_199:
        /*0038*/ 	.byte	0x04, 0x17
        /*003a*/ 	.short	(.L_201 - .L_200)
.L_200:
        /*003c*/ 	.word	0x00000000
        /*0040*/ 	.short	0x0001
        /*0042*/ 	.short	0x0008
        /*0044*/ 	.byte	0x00, 0xf0, 0x11, 0x00


	//----- nvinfo : EIATTR_KPARAM_INFO
	.align		4
.L_201:
        /*0048*/ 	.byte	0x04, 0x17
        /*004a*/ 	.short	(.L_203 - .L_202)
.L_202:
        /*004c*/ 	.word	0x00000000
        /*0050*/ 	.short	0x0000
        /*0052*/ 	.short	0x0000
        /*0054*/ 	.byte	0x00, 0xf5, 0x21, 0x00


	//----- nvinfo : EIATTR_SPARSE_MMA_MASK
	.align		4
.L_203:
        /*0058*/ 	.byte	0x03, 0x50
        /*005a*/ 	.short	0x0000


	//----- nvinfo : EIATTR_MAXREG_COUNT
	.align		4
        /*005c*/ 	.byte	0x03, 0x1b
        /*005e*/ 	.short	0x00ff


	//----- nvinfo : EIATTR_NUM_BARRIERS
	.align		4
        /*0060*/ 	.byte	0x02, 0x4c
        /*0062*/ 	.byte	0x01
	.zero		1


	//----- nvinfo : EIATTR_MERCURY_ISA_VERSION
	.align		4
        /*0064*/ 	.byte	0x03, 0x5f
        /*0066*/ 	.short	0x0101


	//----- nvinfo : EIATTR_COOP_GROUP_MASK_REGIDS
	.align		4
        /*0068*/ 	.byte	0x04, 0x29
        /*006a*/ 	.short	(.L_205 - .L_204)


	//   ....[0]....
.L_204:
        /*006c*/ 	.word	0xffffffff


	//   ....[1]....
        /*0070*/ 	.word	0xffffffff


	//   ....[2]....
        /*0074*/ 	.word	0xffffffff


	//   ....[3]....
        /*0078*/ 	.word	0xffffffff


	//   ....[4]....
        /*007c*/ 	.word	0xffffffff


	//----- nvinfo : EIATTR_COOP_GROUP_INSTR_OFFSETS
	.align		4
.L_205:
        /*0080*/ 	.byte	0x04, 0x28
        /*0082*/ 	.short	(.L_207 - .L_206)


	//   ....[0]....
.L_206:
        /*0084*/ 	.word	0x00000500


	//   ....[1]....
        /*0088*/ 	.word	0x00000540


	//   ....[2]....
        /*008c*/ 	.word	0x00000560


	//   ....[3]....
        /*0090*/ 	.word	0x00000580


	//   ....[4]....
        /*0094*/ 	.word	0x000005a0


	//----- nvinfo : EIATTR_VRC_CTA_INIT_COUNT
	.align		4
.L_207:
        /*0098*/ 	.byte	0x02, 0x4a
	.zero		1
	.zero		1


	//----- nvinfo : EIATTR_EXIT_INSTR_OFFSETS
	.align		4
        /*009c*/ 	.byte	0x04, 0x1c
        /*009e*/ 	.short	(.L_209 - .L_208)


	//   ....[0]....
.L_208:
        /*00a0*/ 	.word	0x00000040


	//   ....[1]....
        /*00a4*/ 	.word	0x00000710


	//----- nvinfo : EIATTR_CRS_STACK_SIZE
	.align		4
.L_209:
        /*00a8*/ 	.byte	0x04, 0x1e
        /*00aa*/ 	.short	(.L_211 - .L_210)
.L_210:
        /*00ac*/ 	.word	0x00000000


	//----- nvinfo : EIATTR_CBANK_PARAM_SIZE
	.align		4
.L_211:
        /*00b0*/ 	.byte	0x03, 0x19
        /*00b2*/ 	.short	0x0048


	//----- nvinfo : EIATTR_PARAM_CBANK
	.align		4
        /*00b4*/ 	.byte	0x04, 0x0a
        /*00b6*/ 	.short	(.L_213 - .L_212)
	.align		4
.L_212:
        /*00b8*/ 	.word	index@(.nv.constant0._Z26LayerNormRowReduceInToTempIff7DmeanOpIffEEvPKT_iiPT0_T1_)
        /*00bc*/ 	.short	0x0380
        /*00be*/ 	.short	0x0048


	//----- nvinfo : EIATTR_SW_WAR
	.align		4
.L_213:
        /*00c0*/ 	.byte	0x04, 0x36
        /*00c2*/ 	.short	(.L_215 - .L_214)
.L_214:
        /*00c4*/ 	.word	0x00000008
.L_215:


//--------------------- .nv.info._Z27LayerNormRowReduceTempToOutIf6DvarOpIffEEvPKT_iiPS2_T0_ --------------------------
	.section	.nv.info._Z27LayerNormRowReduceTempToOutIf6DvarOpIffEEvPKT_iiPS2_T0_,"",@"SHT_CUDA_INFO"
	.sectionflags	@""
	.align	4


	//----- nvinfo : EIATTR_CUDA_API_VERSION
	.align		4
        /*0000*/ 	.byte	0x04, 0x37
        /*0002*/ 	.short	(.L_217 - .L_216)
.L_216:
        /*0004*/ 	.word	0x00000082


	//----- nvinfo : EIATTR_KPARAM_INFO
	.align		4
.L_217:
        /*0008*/ 	.byte	0x04, 0x17
        /*000a*/ 	.short	(.L_219 - .L_218)
.L_218:
        /*000c*/ 	.word	0x00000000
        /*0010*/ 	.short	0x0004
        /*0012*/ 	.short	0x0018
        /*0014*/ 	.byte	0x00, 0xf0, 0xa1, 0x00


	//----- nvinfo : EIATTR_KPARAM_INFO
	.align		4
.L_219:
        /*0018*/ 	.byte	0x04, 0x17
        /*001a*/ 	.short	(.L_221 - .L_220)
.L_220:
        /*001c*/ 	.word	0x00000000
        /*0020*/ 	.short	0x0003
        /*0022*/ 	.short	0x0010
        /*0024*/ 	.byte	0x00, 0xf5, 0x21, 0x00


	//----- nvinfo : EIATTR_KPARAM_INFO
	.align		4
.L_221:
        /*0028*/ 	.byte	0x04, 0x17
        /*002a*/ 	.short	(.L_223 - .L_222)
.L_222:
        /*002c*/ 	.word	0x00000000
        /*0030*/ 	.short	0x0002
        /*0032*/ 	.short	0x000c
        /*0034*/ 	.byte	0x00, 0xf0, 0x11, 0x00


	//----- nvinfo : EIATTR_KPARAM_INFO
	.align		4
.L_223:
        /*0038*/ 	.byte	0x04, 0x17
        /*003a*/ 	.short	(.L_225 - .L_224)
.L_224:
        /*003c*/ 	.word	0x00000000
        /*0040*/ 	.short	0x0001
        /*0042*/ 	.short	0x0008
        /*0044*/ 	.byte	0x00, 0xf0, 0x11, 0x00


	//----- nvinfo : EIATTR_KPARAM_INFO
	.align		4
.L_225:
        /*0048*/ 	.byte	0x04, 0x17
        /*004a*/ 	.short	(.L_227 - .L_226)
.L_226:
        /*004c*/ 	.word	0x00000000
        /*0050*/ 	.short	0x0000
        /*0052*/ 	.short	0x0000
        /*0054*/ 	.byte	0x00, 0xf5, 0x21, 0x00


	//----- nvinfo : EIATTR_SPARSE_MMA_MASK
	.align		4
.L_227:
        /*0058*/ 	.byte	0x03, 0x50
        /*005a*/ 	.short	0x0000


	//----- nvinfo : EIATTR_MAXREG_COUNT
	.align		4
        /*005c*/ 	.byte	0x03, 0x1b
        /*005e*/ 	.short	0x00ff


	//----- nvinfo : EIATTR_NUM_BARRIERS
	.align		4
        /*0060*/ 	.byte	0x02, 0x4c
        /*0062*/ 	.byte	0x01
	.zero		1


	//----- nvinfo : EIATTR_MERCURY_ISA_VERSION
	.align		4
        /*0064*/ 	.byte	0x03, 0x5f
        /*0066*/ 	.short	0x0101


	//----- nvinfo : EIATTR_COOP_GROUP_MASK_REGIDS
	.align		4
        /*0068*/ 	.byte	0x04, 0x29
        /*006a*/ 	.short	(.L_229 - .L_228)


	//   ....[0]....
.L_228:
        /*006c*/ 	.word	0xffffffff


	//   ....[1]....
        /*0070*/ 	.word	0xffffffff


	//   ....[2]....
        /*0074*/ 	.word	0xffffffff


	//   ....[3]....
        /*0078*/ 	.word	0xffffffff


	//   ....[4]....
        /*007c*/ 	.word	0xffffffff


	//----- nvinfo : EIATTR_COOP_GROUP_INSTR_OFFSETS
	.align		4
.L_229:
        /*0080*/ 	.byte	0x04, 0x28
        /*0082*/ 	.short	(.L_231 - .L_230)


	//   ....[0]....
.L_230:
        /*0084*/ 	.word	0x000008f0


	//   ....[1]....
        /*0088*/ 	.word	0x00000930


	//   ....[2]....
        /*008c*/ 	.word	0x00000950


	//   ....[3]....
        /*0090*/ 	.word	0x00000970


	//   ....[4]....
        /*0094*/ 	.word	0x00000990


	//----- nvinfo : EIATTR_VRC_CTA_INIT_COUNT
	.align		4
.L_231:
        /*0098*/ 	.byte	0x02, 0x4a
	.zero		1
	.zero		1


	//----- nvinfo : EIATTR_EXIT_INSTR_OFFSETS
	.align		4
        /*009c*/ 	.byte	0x04, 0x1c
        /*009e*/ 	.short	(.L_233 - .L_232)


	//   ....[0]....
.L_232:
        /*00a0*/ 	.word	0x00000040


	//   ....[1]....
        /*00a4*/ 	.word	0x00000af0


	//----- nvinfo : EIATTR_CRS_STACK_SIZE
	.align		4
.L_233:
        /*00a8*/ 	.byte	0x04, 0x1e
        /*00aa*/ 	.short	(.L_235 - .L_234)
.L_234:
        /*00ac*/ 	.word	0x00000000


	//----- nvinfo : EIATTR_CBANK_PARAM_SIZE
	.align		4
.L_235:
        /*00b0*/ 	.byte	0x03, 0x19
        /*00b2*/ 	.short	0x0040


	//----- nvinfo : EIATTR_PARAM_CBANK
	.align		4
        /*00b4*/ 	.byte	0x04, 0x0a
        /*00b6*/ 	.short	(.L_237 - .L_236)
	.align		4
.L_236:
        /*00b8*/ 	.word	index@(.nv.constant0._Z27LayerNormRowReduceTempToOutIf6DvarOpIffEEvPKT_iiPS2_T0_)
        /*00bc*/ 	.short	0x0380
        /*00be*/ 	.short	0x0040


	//----- nvinfo : EIATTR_SW_WAR
	.align		4
.L_237:
        /*00c0*/ 	.byte	0x04, 0x36
        /*00c2*/ 	.short	(.L_239 - .L_238)
.L_238:
        /*00c4*/ 	.word	0x00000008
.L_239:


//--------------------- .nv.info._Z26LayerNormRowReduceInToTempIff6DvarOpIffEEvPKT_iiPT0_T1_ --------------------------
	.section	.nv.info._Z26LayerNormRowReduceInToTempIff6DvarOpIffEEvPKT_iiPT0_T1_,"",@"SHT_CUDA_INFO"
	.sectionflags	@""
	.align	4


	//----- nvinfo : EIATTR_CUDA_API_VERSION
	.align		4
        /*0000*/ 	.byte	0x04, 0x37
        /*0002*/ 	.short	(.L_241 - .L_240)
.L_240:
        /*0004*/ 	.word	0x00000082


	//----- nvinfo : EIATTR_KPARAM_INFO
	.align		4
.L_241:
        /*0008*/ 	.byte	0x04, 0x17
        /*000a*/ 	.short	(.L_243 - .L_242)
.L_242:
        /*000c*/ 	.word	0x00000000
        /*0010*/ 	.short	0x0004
        /*0012*/ 	.short	0x0018
        /*0014*/ 	.byte	0x00, 0xf0, 0xa1, 0x00


	//----- nvinfo : EIATTR_KPARAM_INFO
	.align		4
.L_243:
        /*0018*/ 	.byte	0x04, 0x17
        /*001a*/ 	.short	(.L_245 - .L_244)
.L_244:
        /*001c*/ 	.word	0x00000000
        /*0020*/ 	.short	0x0003
        /*0022*/ 	.short	0x0010
        /*0024*/ 	.byte	0x00, 0xf5, 0x21, 0x00


	//----- nvinfo : EIATTR_KPARAM_INFO
	.align		4
.L_245:
        /*0028*/ 	.byte	0x04, 0x17
        /*002a*/ 	.short	(.L_247 - .L_246)
.L_246:
        /*002c*/ 	.word	0x00000000
        /*0030*/ 	.short	0x0002
        /*0032*/ 	.short	0x000c
        /*0034*/ 	.byte	0x00, 0xf0, 0x11, 0x00


	//----- nvinfo : EIATTR_KPARAM_INFO
	.align		4
.L_247:
        /*0038*/ 	.byte	0x04, 0x17
        /*003a*/ 	.short	(.L_249 - .L_248)
.L_248:
        /*003c*/ 	.word	0x00000000
        /*0040*/ 	.short	0x0001
        /*0042*/ 	.short	0x0008
        /*0044*/ 	.byte	0x00, 0xf0, 0x11, 0x00


	//----- nvinfo : EIATTR_KPARAM_INFO
	.align		4
.L_249:
        /*0048*/ 	.byte	0x04, 0x17
        /*004a*/ 	.short	(.L_251 - .L_250)
.L_250:
        /*004c*/ 	.word	0x00000000
        /*0050*/ 	.short	0x0000
        /*0052*/ 	.short	0x0000
        /*0054*/ 	.byte	0x00, 0xf5, 0x21, 0x00


	//----- nvinfo : EIATTR_SPARSE_MMA_MASK
	.align		4
.L_251:
        /*0058*/ 	.byte	0x03, 0x50
        /*005a*/ 	.short	0x0000


	//----- nvinfo : EIATTR_MAXREG_COUNT
	.align		4
        /*005c*/ 	.byte	0x03, 0x1b
        /*005e*/ 	.short	0x00ff


	//----- nvinfo : EIATTR_NUM_BARRIERS
	.align		4
        /*0060*/ 	.byte	0x02, 0x4c
        /*0062*/ 	.byte	0x01
	.zero		1


	//----- nvinfo : EIATTR_MERCURY_ISA_VERSION
	.align		4
        /*0064*/ 	.byte	0x03, 0x5f
        /*0066*/ 	.short	0x0101


	//----- nvinfo : EIATTR_COOP_GROUP_MASK_REGIDS
	.align		4
        /*0068*/ 	.byte	0x04, 0x29
        /*006a*/ 	.short	(.L_253 - .L_252)


	//   ....[0]....
.L_252:
        /*006c*/ 	.word	0xffffffff


	//   ....[1]....
        /*0070*/ 	.word	0xffffffff


	//   ....[2]....
        /*0074*/ 	.word	0xffffffff


	//   ....[3]....
        /*0078*/ 	.word	0xffffffff


	//   ....[4]....
        /*007c*/ 	.word	0xffffffff


	//----- nvinfo : EIATTR_COOP_GROUP_INSTR_OFFSETS
	.align		4
.L_253:
        /*0080*/ 	.byte	0x04, 0x28
        /*0082*/ 	.short	(.L_255 - .L_254)


	//   ....[0]....
.L_254:
        /*0084*/ 	.word	0x000003b0


	//   ....[1]....
        /*0088*/ 	.word	0x000003f0


	//   ....[2]....
        /*008c*/ 	.word	0x00000410


	//   ....[3]....
        /*0090*/ 	.word	0x00000430


	//   ....[4]....
        /*0094*/ 	.word	0x00000450


	//----- nvinfo : EIATTR_VRC_CTA_INIT_COUNT
	.align		4
.L_255:
        /*0098*/ 	.byte	0x02, 0x4a
	.zero		1
	.zero		1


	//----- nvinfo : EIATTR_EXIT_INSTR_OFFSETS
	.align		4
        /*009c*/ 	.byte	0x04, 0x1c
        /*009e*/ 	.short	(.L_257 - .L_256)


	//   ....[0]....
.L_256:
        /*00a0*/ 	.word	0x00000040


	//   ....[1]....
        /*00a4*/ 	.word	0x000005c0


	//----- nvinfo : EIATTR_CRS_STACK_SIZE
	.align		4
.L_257:
        /*00a8*/ 	.byte	0x04, 0x1e
        /*00aa*/ 	.short	(.L_259 - .L_258)
.L_258:
        /*00ac*/ 	.word	0x00000000


	//----- nvinfo : EIATTR_CBANK_PARAM_SIZE
	.align		4
.L_259:
        /*00b0*/ 	.byte	0x03, 0x19
        /*00b2*/ 	.short	0x0040


	//----- nvinfo : EIATTR_PARAM_CBANK
	.align		4
        /*00b4*/ 	.byte	0x04, 0x0a
        /*00b6*/ 	.short	(.L_261 - .L_260)
	.align		4
.L_260:
        /*00b8*/ 	.word	index@(.nv.constant0._Z26LayerNormRowReduceInToTempIff6DvarOpIffEEvPKT_iiPT0_T1_)
        /*00bc*/ 	.short	0x0380
        /*00be*/ 	.short	0x0040


	//----- nvinfo : EIATTR_SW_WAR
	.align		4
.L_261:
        /*00c0*/ 	.byte	0x04, 0x36
        /*00c2*/ 	.short	(.L_263 - .L_262)
.L_262:
        /*00c4*/ 	.word	0x00000008
.L_263:


//--------------------- .nv.info._Z25LayerNormRowReduceInToOutIff6DvarOpIffE7DmeanOpIffEEvPKT_iiPT0_S8_T1_T2_ --------------------------
	.section	.nv.info._Z25LayerNormRowReduceInToOutIff6DvarOpIffE7DmeanOpIffEEvPKT_iiPT0_S8_T1_T2_,"",@"SHT_CUDA_INFO"
	.sectionflags	@""
	.align	4


	//----- nvinfo : EIATTR_CUDA_API_VERSION
	.align		4
        /*0000*/ 	.byte	0x04, 0x37
        /*0002*/ 	.short	(.L_265 - .L_264)
.L_264:
        /*0004*/ 	.word	0x00000082


	//----- nvinfo : EIATTR_KPARAM_INFO
	.align		4
.L_265:
        /*0008*/ 	.byte	0x04, 0x17
        /*000a*/ 	.short	(.L_267 - .L_266)
.L_266:
        /*000c*/ 	.word	0x00000000
        /*0010*/ 	.short	0x0006
        /*0012*/ 	.short	0x0048
        /*0014*/ 	.byte	0x00, 0xf0, 0xc1, 0x00


	//----- nvinfo : EIATTR_KPARAM_INFO
	.align		4
.L_267:
        /*0018*/ 	.byte	0x04, 0x17
        /*001a*/ 	.short	(.L_269 - .L_268)
.L_268:
        /*001c*/ 	.word	0x00000000
        /*0020*/ 	.short	0x0005
        /*0022*/ 	.short	0x0020
        /*0024*/ 	.byte	0x00, 0xf0, 0xa1, 0x00


	//----- nvinfo : EIATTR_KPARAM_INFO
	.align		4
.L_269:
        /*0028*/ 	.byte	0x04, 0x17
        /*002a*/ 	.short	(.L_271 - .L_270)
.L_270:
        /*002c*/ 	.word	0x00000000
        /*0030*/ 	.short	0x0004
        /*0032*/ 	.short	0x0018
        /*0034*/ 	.byte	0x00, 0xf5, 0x21, 0x00


	//----- nvinfo : EIATTR_KPARAM_INFO
	.align		4
.L_271:
        /*0038*/ 	.byte	0x04, 0x17
        /*003a*/ 	.short	(.L_273 - .L_272)
.L_272:
        /*003c*/ 	.word	0x00000000
        /*0040*/ 	.short	0x0003
        /*0042*/ 	.short	0x0010
        /*0044*/ 	.byte	0x00, 0xf5, 0x21, 0x00


	//----- nvinfo : EIATTR_KPARAM_INFO
	.align		4
.L_273:
        /*0048*/ 	.byte	0x04, 0x17
        /*004a*/ 	.short	(.L_275 - .L_274)
.L_274:
        /*004c*/ 	.word	0x00000000
        /*0050*/ 	.short	0x0002
        /*0052*/ 	.short	0x000c
        /*0054*/ 	.byte	0x00, 0xf0, 0x11, 0x00


	//----- nvinfo : EIATTR_KPARAM_INFO
	.align		4
.L_275:
        /*0058*/ 	.byte	0x04, 0x17
        /*005a*/ 	.short	(.L_277 - .L_276)
.L_276:
        /*005c*/ 	.word	0x00000000
        /*0060*/ 	.short	0x0001
        /*0062*/ 	.short	0x0008
        /*0064*/ 	.byte	0x00, 0xf0, 0x11, 0x00


	//----- nvinfo : EIATTR_KPARAM_INFO
	.align		4
.L_277:
        /*0068*/ 	.byte	0x04, 0x17
        /*006a*/ 	.short	(.L_279 - .L_278)
.L_278:
        /*006c*/ 	.word	0x00000000
        /*0070*/ 	.short	0x0000
        /*0072*/ 	.short	0x0000
        /*0074*/ 	.byte	0x00, 0xf5, 0x21, 0x00


	//----- nvinfo : EIATTR_SPARSE_MMA_MASK
	.align		4
.L_279:
        /*0078*/ 	.byte	0x03, 0x50
        /*007a*/ 	.short	0x0000


	//----- nvinfo : EIATTR_MAXREG_COUNT
	.align		4
        /*007c*/ 	.byte	0x03, 0x1b
        /*007e*/ 	.short	0x00ff


	//----- nvinfo : EIATTR_NUM_BARRIERS
	.align		4
        /*0080*/ 	.byte	0x02, 0x4c
        /*0082*/ 	.byte	0x01
	.zero		1


	//----- nvinfo : EIATTR_MERCURY_ISA_VERSION
	.align		4
        /*0084*/ 	.byte	0x03, 0x5f
        /*0086*/ 	.short	0x0101


	//----- nvinfo : EIATTR_COOP_GROUP_MASK_REGIDS
	.align		4
        /*0088*/ 	.byte	0x04, 0x29
        /*008a*/ 	.short	(.L_281 - .L_280)


	//   ....[0]....
.L_280:
        /*008c*/ 	.word	0xffffffff


	//   ....[1]....
        /*0090*/ 	.word	0xffffffff


	//   ....[2]....
        /*0094*/ 	.word	0xffffffff


	//   ....[3]....
        /*0098*/ 	.word	0xffffffff


	//   ....[4]....
        /*009c*/ 	.word	0xffffffff


	//   ....[5]....
        /*00a0*/ 	.word	0xffffffff


	//   ....[6]....
        /*00a4*/ 	.word	0xffffffff


	//   ....[7]....
        /*00a8*/ 	.word	0xffffffff


	//   ....[8]....
        /*00ac*/ 	.word	0xffffffff


	//   ....[9]....
        /*00b0*/ 	.word	0xffffffff


	//----- nvinfo : EIATTR_COOP_GROUP_INSTR_OFFSETS
	.align		4
.L_281:
        /*00b4*/ 	.byte	0x04, 0x28
        /*00b6*/ 	.short	(.L_283 - .L_282)


	//   ....[0]....
.L_282:
        /*00b8*/ 	.word	0x00001290


	//   ....[1]....
        /*00bc*/ 	.word	0x00001300


	//   ....[2]....
        /*00c0*/ 	.word	0x00001340


	//   ....[3]....
        /*00c4*/ 	.word	0x00001370


	//   ....[4]....
        /*00c8*/ 	.word	0x000013a0


	//   ....[5]....
        /*00cc*/ 	.word	0x00002550


	//   ....[6]....
        /*00d0*/ 	.word	0x000025d0


	//   ....[7]....
        /*00d4*/ 	.word	0x000025f0


	//   ....[8]....
        /*00d8*/ 	.word	0x00002610


	//   ....[9]....
        /*00dc*/ 	.word	0x00002630


	//----- nvinfo : EIATTR_VRC_CTA_INIT_COUNT
	.align		4
.L_283:
        /*00e0*/ 	.byte	0x02, 0x4a
	.zero		1
	.zero		1


	//----- nvinfo : EIATTR_EXIT_INSTR_OFFSETS
	.align		4
        /*00e4*/ 	.byte	0x04, 0x1c
        /*00e6*/ 	.short	(.L_285 - .L_284)


	//   ....[0]....
.L_284:
        /*00e8*/ 	.word	0x00000040


	//   ....[1]....
        /*00ec*/ 	.word	0x00002780


	//----- nvinfo : EIATTR_CRS_STACK_SIZE
	.align		4
.L_285:
        /*00f0*/ 	.byte	0x04, 0x1e
        /*00f2*/ 	.short	(.L_287 - .L_286)
.L_286:
        /*00f4*/ 	.word	0x00000000


	//----- nvinfo : EIATTR_CBANK_PARAM_SIZE
	.align		4
.L_287:
        /*00f8*/ 	.byte	0x03, 0x19
        /*00fa*/ 	.short	0x0078


	//----- nvinfo : EIATTR_PARAM_CBANK
	.align		4
        /*00fc*/ 	.byte	0x04, 0x0a
        /*00fe*/ 	.short	(.L_289 - .L_288)
	.align		4
.L_288:
        /*0100*/ 	.word	index@(.nv.constant0._Z25LayerNormRowReduceInToOutIff6DvarOpIffE7DmeanOpIffEEvPKT_iiPT0_S8_T1_T2_)
        /*0104*/ 	.short	0x0380
        /*0106*/ 	.short	0x0078


	//----- nvinfo : EIATTR_SW_WAR
	.align		4
.L_289:
        /*0108*/ 	.byte	0x04, 0x36
        /*010a*/ 	.short	(.L_291 - .L_290)
.L_290:
        /*010c*/ 	.word	0x00000008
.L_291:


//--------------------- .nv.info._Z29LayerNormRowReduceInToOutWarpIff6DvarOpIffE7DmeanOpIffEEvPKT_iiPT0_S8_T1_T2_ --------------------------
	.section	.nv.info._Z29LayerNormRowReduceInToOutWarpIff6DvarOpIffE7DmeanOpIffEEvPKT_iiPT0_S8_T1_T2_,"",@"SHT_CUDA_INFO"
	.sectionflags	@""
	.align	4


	//----- nvinfo : EIATTR_CUDA_API_VERSION
	.align		4
        /*0000*/ 	.byte	0x04, 0x37
        /*0002*/ 	.short	(.L_293 - .L_292)
.L_292:
        /*0004*/ 	.word	0x00000082


	//----- nvinfo : EIATTR_KPARAM_INFO
	.align		4
.L_293:
        /*0008*/ 	.byte	0x04, 0x17
        /*000a*/ 	.short	(.L_295 - .L_294)
.L_294:
        /*000c*/ 	.word	0x00000000
        /*0010*/ 	.short	0x0006
        /*0012*/ 	.short	0x0048
        /*0014*/ 	.byte	0x00, 0xf0, 0xc1, 0x00


	//----- nvinfo : EIATTR_KPARAM_INFO
	.align		4
.L_295:
        /*0018*/ 	.byte	0x04, 0x17
        /*001a*/ 	.short	(.L_297 - .L_296)
.L_296:
        /*001c*/ 	.word	0x00000000
        /*0020*/ 	.short	0x0005
        /*0022*/ 	.short	0x0020
        /*0024*/ 	.byte	0x00, 0xf0, 0xa1, 0x00


	//----- nvinfo : EIATTR_KPARAM_INFO
	.align		4
.L_297:
        /*0028*/ 	.byte	0x04, 0x17
        /*002a*/ 	.short	(.L_299 - .L_298)
.L_298:
        /*002c*/ 	.word	0x00000000
        /*0030*/ 	.short	0x0004
        /*0032*/ 	.short	0x0018
        /*0034*/ 	.byte	0x00, 0xf5, 0x21, 0x00


	//----- nvinfo : EIATTR_KPARAM_INFO
	.align		4
.L_299:
        /*0038*/ 	.byte	0x04, 0x17
        /*003a*/ 	.short	(.L_301 - .L_300)
.L_300:
        /*003c*/ 	.word	0x00000000
        /*0040*/ 	.short	0x0003
        /*0042*/ 	.short	0x0010
        /*0044*/ 	.byte	0x00, 0xf5, 0x21, 0x00


	//----- nvinfo : EIATTR_KPARAM_INFO
	.align		4
.L_301:
        /*0048*/ 	.byte	0x04, 0x17
        /*004a*/ 	.short	(.L_303 - .L_302)
.L_302:
        /*004c*/ 	.word	0x00000000
        /*0050*/ 	.short	0x0002
        /*0052*/ 	.short	0x000c
        /*0054*/ 	.byte	0x00, 0xf0, 0x11, 0x00


	//----- nvinfo : EIATTR_KPARAM_INFO
	.align		4
.L_303:
        /*0058*/ 	.byte	0x04, 0x17
        /*005a*/ 	.short	(.L_305 - .L_304)
.L_304:
        /*005c*/ 	.word	0x00000000
        /*0060*/ 	.short	0x0001
        /*0062*/ 	.short	0x0008
        /*0064*/ 	.byte	0x00, 0xf0, 0x11, 0x00


	//----- nvinfo : EIATTR_KPARAM_INFO
	.align		4
.L_305:
        /*0068*/ 	.byte	0x04, 0x17
        /*006a*/ 	.short	(.L_307 - .L_306)
.L_306:
        /*006c*/ 	.word	0x00000000
        /*0070*/ 	.short	0x0000
        /*0072*/ 	.short	0x0000
        /*0074*/ 	.byte	0x00, 0xf5, 0x21, 0x00


	//----- nvinfo : EIATTR_SPARSE_MMA_MASK
	.align		4
.L_307:
        /*0078*/ 	.byte	0x03, 0x50
        /*007a*/ 	.short	0x0000


	//----- nvinfo : EIATTR_MAXREG_COUNT
	.align		4
        /*007c*/ 	.byte	0x03, 0x1b
        /*007e*/ 	.short	0x00ff


	//----- nvinfo : EIATTR_MERCURY_ISA_VERSION
	.align		4
        /*0080*/ 	.byte	0x03, 0x5f
        /*0082*/ 	.short	0x0101


	//----- nvinfo : EIATTR_COOP_GROUP_MASK_REGIDS
	.align		4
        /*0084*/ 	.byte	0x04, 0x29
        /*0086*/ 	.short	(.L_309 - .L_308)


	//   ....[0]....
.L_308:
        /*0088*/ 	.word	0xffffffff


	//   ....[1]....
        /*008c*/ 	.word	0xffffffff


	//   ....[2]....
        /*0090*/ 	.word	0xffffffff


	//   ....[3]....
        /*0094*/ 	.word	0xffffffff


	//   ....[4]....
        /*0098*/ 	.word	0xffffffff


	//   ....[5]....
        /*009c*/ 	.word	0xffffffff


	//   ....[6]....
        /*00a0*/ 	.word	0xffffffff


	//   ....[7]....
        /*00a4*/ 	.word	0xffffffff


	//   ....[8]....
        /*00a8*/ 	.word	0xffffffff


	//   ....[9]....
        /*00ac*/ 	.word	0xffffffff


	//   ....[10]....
        /*00b0*/ 	.word	0xffffffff


	//   ....[11]....
        /*00b4*/ 	.word	0x0500000f


	//   ....[12]....
        /*00b8*/ 	.word	0x0500000f


	//   ....[13]....
        /*00bc*/ 	.word	0x0500000f


	//   ....[14]....
        /*00c0*/ 	.word	0x0500000f


	//   ....[15]....
        /*00c4*/ 	.word	0x0500000f


	//----- nvinfo : EIATTR_COOP_GROUP_INSTR_OFFSETS
	.align		4
.L_309:
        /*00c8*/ 	.byte	0x04, 0x28
        /*00ca*/ 	.short	(.L_311 - .L_310)


	//   ....[0]....
.L_310:
        /*00cc*/ 	.word	0x000012d0


	//   ....[1]....
        /*00d0*/ 	.word	0x000012f0


	//   ....[2]....
        /*00d4*/ 	.word	0x00001310


	//   ....[3]....
        /*00d8*/ 	.word	0x00001330


	//   ....[4]....
        /*00dc*/ 	.word	0x00001350


	//   ....[5]....
        /*00e0*/ 	.word	0x00001390


	//   ....[6]....
        /*00e4*/ 	.word	0x00002400


	//   ....[7]....
        /*00e8*/ 	.word	0x00002460


	//   ....[8]....
        /*00ec*/ 	.word	0x00002480


	//   ....[9]....
        /*00f0*/ 	.word	0x000024a0


	//   ....[10]....
        /*00f4*/ 	.word	0x000024c0


	//   ....[11]....
        /*00f8*/ 	.word	0x00002570


	//   ....[12]....
        /*00fc*/ 	.word	0x000025e0


	//   ....[13]....
        /*0100*/ 	.word	0x00002650


	//   ....[14]....
        /*0104*/ 	.word	0x000026c0


	//   ....[15]....
        /*0108*/ 	.word	0x00002730


	//----- nvinfo : EIATTR_VRC_CTA_INIT_COUNT
	.align		4
.L_311:
        /*010c*/ 	.byte	0x02, 0x4a
	.zero		1
	.zero		1


	//----- nvinfo : EIATTR_EXIT_INSTR_OFFSETS
	.align		4
        /*0110*/ 	.byte	0x04, 0x1c
        /*0112*/ 	.short	(.L_313 - .L_312)


	//   ....[0]....
.L_312:
        /*0114*/ 	.word	0x00000070


	//   ....[1]....
        /*0118*/ 	.word	0x00002510


	//----- nvinfo : EIATTR_CRS_STACK_SIZE
	.align		4
.L_313:
        /*011c*/ 	.byte	0x04, 0x1e
        /*011e*/ 	.short	(.L_315 - .L_314)
.L_314:
        /*0120*/ 	.word	0x00000000


	//----- nvinfo : EIATTR_CBANK_PARAM_SIZE
	.align		4
.L_315:
        /*0124*/ 	.byte	0x03, 0x19
        /*0126*/ 	.short	0x0078


	//----- nvinfo : EIATTR_PARAM_CBANK
	.align		4
        /*0128*/ 	.byte	0x04, 0x0a
        /*012a*/ 	.short	(.L_317 - .L_316)
	.align		4
.L_316:
        /*012c*/ 	.word	index@(.nv.constant0._Z29LayerNormRowReduceInToOutWarpIff6DvarOpIffE7DmeanOpIffEEvPKT_iiPT0_S8_T1_T2_)
        /*0130*/ 	.short	0x0380
        /*0132*/ 	.short	0x0078


	//----- nvinfo : EIATTR_SW_WAR
	.align		4
.L_317:
        /*0134*/ 	.byte	0x04, 0x36
        /*0136*/ 	.short	(.L_319 - .L_318)
.L_318:
        /*0138*/ 	.word	0x00000008
.L_319:


//--------------------- .nv.info._Z31LayerNormGradBetaGammaTempToOutIfEvPKT_S2_iiPS0_S3_ --------------------------
	.section	.nv.info._Z31LayerNormGradBetaGammaTempToOutIfEvPKT_S2_iiPS0_S3_,"",@"SHT_CUDA_INFO"
	.sectionflags	@""
	.align	4


	//----- nvinfo : EIATTR_CUDA_API_VERSION
	.align		4
        /*0000*/ 	.byte	0x04, 0x37
        /*0002*/ 	.short	(.L_321 - .L_320)
.L_320:
        /*0004*/ 	.word	0x00000082


	//----- nvinfo : EIATTR_KPARAM_INFO
	.align		4
.L_321:
        /*0008*/ 	.byte	0x04, 0x17
        /*000a*/ 	.short	(.L_323 - .L_322)
.L_322:
        /*000c*/ 	.word	0x00000000
        /*0010*/ 	.short	0x0005
        /*0012*/ 	.short	0x0020
        /*0014*/ 	.byte	0x00, 0xf5, 0x21, 0x00


	//----- nvinfo : EIATTR_KPARAM_INFO
	.align		4
.L_323:
        /*0018*/ 	.byte	0x04, 0x17
        /*001a*/ 	.short	(.L_325 - .L_324)
.L_324:
        /*001c*/ 	.word	0x00000000
        /*0020*/ 	.short	0x0004
        /*0022*/ 	.short	0x0018
        /*0024*/ 	.byte	0x00, 0xf5, 0x21, 0x00


	//----- nvinfo : EIATTR_KPARAM_INFO
	.align		4
.L_325:
        /*0028*/ 	.byte	0x04, 0x17
        /*002a*/ 	.short	(.L_327 - .L_326)
.L_326:
        /*002c*/ 	.word	0x00000000
        /*0030*/ 	.short	0x0003
        /*0032*/ 	.short	0x0014
        /*0034*/ 	.byte	0x00, 0xf0, 0x11, 0x00


	//----- nvinfo : EIATTR_KPARAM_INFO
	.align		4
.L_327:
        /*0038*/ 	.byte	0x04, 0x17
        /*003a*/ 	.short	(.L_329 - .L_328)
.L_328:
        /*003c*/ 	.word	0x00000000
        /*0040*/ 	.short	0x0002
        /*0042*/ 	.short	0x0010
        /*0044*/ 	.byte	0x00, 0xf0, 0x11, 0x00


	//----- nvinfo : EIATTR_KPARAM_INFO
	.align		4
.L_329:
        /*0048*/ 	.byte	0x04, 0x17
        /*004a*/ 	.short	(.L_331 - .L_330)
.L_330:
        /*004c*/ 	.word	0x00000000
        /*0050*/ 	.short	0x0001
        /*0052*/ 	.short	0x0008
        /*0054*/ 	.byte	0x00, 0xf5, 0x21, 0x00


	//----- nvinfo : EIATTR_KPARAM_INFO
	.align		4
.L_331:
        /*0058*/ 	.byte	0x04, 0x17
        /*005a*/ 	.short	(.L_333 - .L_332)
.L_332:
        /*005c*/ 	.word	0x00000000
        /*0060*/ 	.short	0x0000
        /*0062*/ 	.short	0x0000
        /*0064*/ 	.byte	0x00, 0xf5, 0x21, 0x00


	//----- nvinfo : EIATTR_SPARSE_MMA_MASK
	.align		4
.L_333:
        /*0068*/ 	.byte	0x03, 0x50
        /*006a*/ 	.short	0x0000


	//----- nvinfo : EIATTR_MAXREG_COUNT
	.align		4
        /*006c*/ 	.byte	0x03, 0x1b
        /*006e*/ 	.short	0x00ff


	//----- nvinfo : EIATTR_MERCURY_ISA_VERSION
	.align		4
        /*0070*/ 	.byte	0x03, 0x5f
        /*0072*/ 	.short	0x0101


	//----- nvinfo : EIATTR_VRC_CTA_INIT_COUNT
	.align		4
        /*0074*/ 	.byte	0x02, 0x4a
	.zero		1
	.zero		1


	//----- nvinfo : EIATTR_EXIT_INSTR_OFFSETS
	.align		4
        /*0078*/ 	.byte	0x04, 0x1c
        /*007a*/ 	.short	(.L_335 - .L_334)


	//   ....[0]....
.L_334:
        /*007c*/ 	.word	0x00000070


	//   ....[1]....
        /*0080*/ 	.word	0x00000ee0


	//----- nvinfo : EIATTR_CBANK_PARAM_SIZE
	.align		4
.L_335:
        /*0084*/ 	.byte	0x03, 0x19
        /*0086*/ 	.short	0x0028


	//----- nvinfo : EIATTR_PARAM_CBANK
	.align		4
        /*0088*/ 	.byte	0x04, 0x0a
        /*008a*/ 	.short	(.L_337 - .L_336)
	.align		4
.L_336:
        /*008c*/ 	.word	index@(.nv.constant0._Z31LayerNormGradBetaGammaTempToOutIfEvPKT_S2_iiPS0_S3_)
        /*0090*/ 	.short	0x0380
        /*0092*/ 	.short	0x0028


	//----- nvinfo : EIATTR_SW_WAR
	.align		4
.L_337:
        /*0094*/ 	.byte	0x04, 0x36
        /*0096*/ 	.short	(.L_339 - .L_338)
.L_338:
        /*0098*/ 	.word	0x00000008
.L_339:


//--------------------- .nv.info._Z30LayerNormGradBetaGammaInToTempIffEvPKT_S2_PKT0_S5_iiiPS3_S6_ --------------------------
	.section	.nv.info._Z30LayerNormGradBetaGammaInToTempIffEvPKT_S2_PKT0_S5_iiiPS3_S6_,"",@"SHT_CUDA_INFO"
	.sectionflags	@""
	.align	4


	//----- nvinfo : EIATTR_CUDA_API_VERSION
	.align		4
        /*0000*/ 	.byte	0x04, 0x37
        /*0002*/ 	.short	(.L_341 - .L_340)
.L_340:
        /*0004*/ 	.word	0x00000082


	//----- nvinfo : EIATTR_KPARAM_INFO
	.align		4
.L_341:
        /*0008*/ 	.byte	0x04, 0x17
        /*000a*/ 	.short	(.L_343 - .L_342)
.L_342:
        /*000c*/ 	.word	0x00000000
        /*0010*/ 	.short	0x0008
        /*0012*/ 	.short	0x0038
        /*0014*/ 	.byte	0x00, 0xf5, 0x21, 0x00


	//----- nvinfo : EIATTR_KPARAM_INFO
	.align		4
.L_343:
        /*0018*/ 	.byte	0x04, 0x17
        /*001a*/ 	.short	(.L_345 - .L_344)
.L_344:
        /*001c*/ 	.word	0x00000000
        /*0020*/ 	.short	0x0007
        /*0022*/ 	.short	0x0030
        /*0024*/ 	.byte	0x00, 0xf5, 0x21, 0x00


	//----- nvinfo : EIATTR_KPARAM_INFO
	.align		4
.L_345:
        /*0028*/ 	.byte	0x04, 0x17
        /*002a*/ 	.short	(.L_347 - .L_346)
.L_346:
        /*002c*/ 	.word	0x00000000
        /*0030*/ 	.short	0x0006
        /*0032*/ 	.short	0x0028
        /*0034*/ 	.byte	0x00, 0xf0, 0x11, 0x00


	//----- nvinfo : EIATTR_KPARAM_INFO
	.align		4
.L_347:
        /*0038*/ 	.byte	0x04, 0x17
        /*003a*/ 	.short	(.L_349 - .L_348)
.L_348:
        /*003c*/ 	.word	0x00000000
        /*0040*/ 	.short	0x0005
        /*0042*/ 	.short	0x0024
        /*0044*/ 	.byte	0x00, 0xf0, 0x11, 0x00


	//----- nvinfo : EIATTR_KPARAM_INFO
	.align		4
.L_349:
        /*0048*/ 	.byte	0x04, 0x17
        /*004a*/ 	.short	(.L_351 - .L_350)
.L_350:
        /*004c*/ 	.word	0x00000000
        /*0050*/ 	.short	0x0004
        /*0052*/ 	.short	0x0020
        /*0054*/ 	.byte	0x00, 0xf0, 0x11, 0x00


	//----- nvinfo : EIATTR_KPARAM_INFO
	.align		4
.L_351:
        /*0058*/ 	.byte	0x04, 0x17
        /*005a*/ 	.short	(.L_353 - .L_352)
.L_352:
        /*005c*/ 	.word	0x00000000
        /*0060*/ 	.short	0x0003
        /*0062*/ 	.short	0x0018
        /*0064*/ 	.byte	0x00, 0xf5, 0x21, 0x00


	//----- nvinfo : EIATTR_KPARAM_INFO
	.align		4
.L_353:
        /*0068*/ 	.byte	0x04, 0x17
        /*006a*/ 	.short	(.L_355 - .L_354)
.L_354:
        /*006c*/ 	.word	0x00000000
        /*0070*/ 	.short	0x0002
        /*0072*/ 	.short	0x0010
        /*0074*/ 	.byte	0x00, 0xf5, 0x21, 0x00


	//----- nvinfo : EIATTR_KPARAM_INFO
	.align		4
.L_355:
        /*0078*/ 	.byte	0x04, 0x17
        /*007a*/ 	.short	(.L_357 - .L_356)
.L_356:
        /*007c*/ 	.word	0x00000000
        /*0080*/ 	.short	0x0001
        /*0082*/ 	.short	0x0008
        /*0084*/ 	.byte	0x00, 0xf5, 0x21, 0x00


	//----- nvinfo : EIATTR_KPARAM_INFO
	.align		4
.L_357:
        /*0088*/ 	.byte	0x04, 0x17
        /*008a*/ 	.short	(.L_359 - .L_358)
.L_358:
        /*008c*/ 	.word	0x00000000
        /*0090*/ 	.short	0x0000
        /*0092*/ 	.short	0x0000
        /*0094*/ 	.byte	0x00, 0xf5, 0x21, 0x00


	//----- nvinfo : EIATTR_SPARSE_MMA_MASK
	.align		4
.L_359:
        /*0098*/ 	.byte	0x03, 0x50
        /*009a*/ 	.short	0x0000


	//----- nvinfo : EIATTR_MAXREG_COUNT
	.align		4
        /*009c*/ 	.byte	0x03, 0x1b
        /*009e*/ 	.short	0x00ff


	//----- nvinfo : EIATTR_MERCURY_ISA_VERSION
	.align		4
        /*00a0*/ 	.byte	0x03, 0x5f
        /*00a2*/ 	.short	0x0101


	//----- nvinfo : EIATTR_VRC_CTA_INIT_COUNT
	.align		4
        /*00a4*/ 	.byte	0x02, 0x4a
	.zero		1
	.zero		1


	//----- nvinfo : EIATTR_EXIT_INSTR_OFFSETS
	.align		4
        /*00a8*/ 	.byte	0x04, 0x1c
        /*00aa*/ 	.short	(.L_361 - .L_360)


	//   ....[0]....
.L_360:
        /*00ac*/ 	.word	0x00000080


	//   ....[1]....
        /*00b0*/ 	.word	0x00000e80


	//----- nvinfo : EIATTR_CBANK_PARAM_SIZE
	.align		4
.L_361:
        /*00b4*/ 	.byte	0x03, 0x19
        /*00b6*/ 	.short	0x0040


	//----- nvinfo : EIATTR_PARAM_CBANK
	.align		4
        /*00b8*/ 	.byte	0x04, 0x0a
        /*00ba*/ 	.short	(.L_363 - .L_362)
	.align		4
.L_362:
        /*00bc*/ 	.word	index@(.nv.constant0._Z30LayerNormGradBetaGammaInToTempIffEvPKT_S2_PKT0_S5_iiiPS3_S6_)
        /*00c0*/ 	.short	0x0380
        /*00c2*/ 	.short	0x0040


	//----- nvinfo : EIATTR_SW_WAR
	.align		4
.L_363:
        /*00c4*/ 	.byte	0x04, 0x36
        /*00c6*/ 	.short	(.L_365 - .L_364)
.L_364:
        /*00c8*/ 	.word	0x00000008
.L_365:


//--------------------- .nv.info._Z22LayerNormGradBetaGammaIffEvPKT_S2_PKT0_S5_iiPS3_S6_ --------------------------
	.section	.nv.info._Z22LayerNormGradBetaGammaIffEvPKT_S2_PKT0_S5_iiPS3_S6_,"",@"SHT_CUDA_INFO"
	.sectionflags	@""
	.align	4


	//----- nvinfo : EIATTR_CUDA_API_VERSION
	.align		4
        /*0000*/ 	.byte	0x04, 0x37
        /*0002*/ 	.short	(.L_367 - .L_366)
.L_366:
        /*0004*/ 	.word	0x00000082


	//----- nvinfo : EIATTR_KPARAM_INFO
	.align		4
.L_367:
        /*0008*/ 	.byte	0x04, 0x17
        /*000a*/ 	.short	(.L_369 - .L_368)
.L_368:
        /*000c*/ 	.word	0x00000000
        /*0010*/ 	.short	0x0007
        /*0012*/ 	.short	0x0030
        /*0014*/ 	.byte	0x00, 0xf5, 0x21, 0x00


	//----- nvinfo : EIATTR_KPARAM_INFO
	.align		4
.L_369:
        /*0018*/ 	.byte	0x04, 0x17
        /*001a*/ 	.short	(.L_371 - .L_370)
.L_370:
        /*001c*/ 	.word	0x00000000
        /*0020*/ 	.short	0x0006
        /*0022*/ 	.short	0x0028
        /*0024*/ 	.byte	0x00, 0xf5, 0x21, 0x00


	//----- nvinfo : EIATTR_KPARAM_INFO
	.align		4
.L_371:
        /*0028*/ 	.byte	0x04, 0x17
        /*002a*/ 	.short	(.L_373 - .L_372)
.L_372:
        /*002c*/ 	.word	0x00000000
        /*0030*/ 	.short	0x0005
        /*0032*/ 	.short	0x0024
        /*0034*/ 	.byte	0x00, 0xf0, 0x11, 0x00


	//----- nvinfo : EIATTR_KPARAM_INFO
	.align		4
.L_373:
        /*0038*/ 	.byte	0x04, 0x17
        /*003a*/ 	.short	(.L_375 - .L_374)
.L_374:
        /*003c*/ 	.word	0x00000000
        /*0040*/ 	.short	0x0004
        /*0042*/ 	.short	0x0020
        /*0044*/ 	.byte	0x00, 0xf0, 0x11, 0x00


	//----- nvinfo : EIATTR_KPARAM_INFO
	.align		4
.L_375:
        /*0048*/ 	.byte	0x04, 0x17
        /*004a*/ 	.short	(.L_377 - .L_376)
.L_376:
        /*004c*/ 	.word	0x00000000
        /*0050*/ 	.short	0x0003
        /*0052*/ 	.short	0x0018
        /*0054*/ 	.byte	0x00, 0xf5, 0x21, 0x00


	//----- nvinfo : EIATTR_KPARAM_INFO
	.align		4
.L_377:
        /*0058*/ 	.byte	0x04, 0x17
        /*005a*/ 	.short	(.L_379 - .L_378)
.L_378:
        /*005c*/ 	.word	0x00000000
        /*0060*/ 	.short	0x0002
        /*0062*/ 	.short	0x0010
        /*0064*/ 	.byte	0x00, 0xf5, 0x21, 0x00


	//----- nvinfo : EIATTR_KPARAM_INFO
	.align		4
.L_379:
        /*0068*/ 	.byte	0x04, 0x17
        /*006a*/ 	.short	(.L_381 - .L_380)
.L_380:
        /*006c*/ 	.word	0x00000000
        /*0070*/ 	.short	0x0001
        /*0072*/ 	.short	0x0008
        /*0074*/ 	.byte	0x00, 0xf5, 0x21, 0x00


	//----- nvinfo : EIATTR_KPARAM_INFO
	.align		4
.L_381:
        /*0078*/ 	.byte	0x04, 0x17
        /*007a*/ 	.short	(.L_383 - .L_382)
.L_382:
        /*007c*/ 	.word	0x00000000
        /*0080*/ 	.short	0x0000
        /*0082*/ 	.short	0x0000
        /*0084*/ 	.byte	0x00, 0xf5, 0x21, 0x00


	//----- nvinfo : EIATTR_SPARSE_MMA_MASK
	.align		4
.L_383:
        /*0088*/ 	.byte	0x03, 0x50
        /*008a*/ 	.short	0x0000


	//----- nvinfo : EIATTR_MAXREG_COUNT
	.align		4
        /*008c*/ 	.byte	0x03, 0x1b
        /*008e*/ 	.short	0x00ff


	//----- nvinfo : EIATTR_MERCURY_ISA_VERSION
	.align		4
        /*0090*/ 	.byte	0x03, 0x5f
        /*0092*/ 	.short	0x0101


	//----- nvinfo : EIATTR_VRC_CTA_INIT_COUNT
	.align		4
        /*0094*/ 	.byte	0x02, 0x4a
	.zero		1
	.zero		1


	//----- nvinfo : EIATTR_EXIT_INSTR_OFFSETS
	.align		4
        /*0098*/ 	.byte	0x04, 0x1c
        /*009a*/ 	.short	(.L_385 - .L_384)


	//   ....[0]....
.L_384:
        /*009c*/ 	.word	0x00000070


	//   ....[1]....
        /*00a0*/ 	.word	0x00000eb0


	//----- nvinfo : EIATTR_CBANK_PARAM_SIZE
	.align		4
.L_385:
        /*00a4*/ 	.byte	0x03, 0x19
        /*00a6*/ 	.short	0x0038


	//----- nvinfo : EIATTR_PARAM_CBANK
	.align		4
        /*00a8*/ 	.byte	0x04, 0x0a
        /*00aa*/ 	.short	(.L_387 - .L_386)
	.align		4
.L_386:
        /*00ac*/ 	.word	index@(.nv.constant0._Z22LayerNormGradBetaGammaIffEvPKT_S2_PKT0_S5_iiPS3_S6_)
        /*00b0*/ 	.short	0x0380
        /*00b2*/ 	.short	0x0038


	//----- nvinfo : EIATTR_SW_WAR
	.align		4
.L_387:
        /*00b4*/ 	.byte	0x04, 0x36
        /*00b6*/ 	.short	(.L_389 - .L_388)
.L_388:
        /*00b8*/ 	.word	0x00000008
.L_389:


//--------------------- .nv.info._Z15LayerNormUpdateIf3YOpIffEEvPKT_iiPS2_T0_ --------------------------
	.section	.nv.info._Z15LayerNormUpdateIf3YOpIffEEvPKT_iiPS2_T0_,"",@"SHT_CUDA_INFO"
	.sectionflags	@""
	.align	4


	//----- nvinfo : EIATTR_CUDA_API_VERSION
	.align		4
        /*0000*/ 	.byte	0x04, 0x37
        /*0002*/ 	.short	(.L_391 - .L_390)
.L_390:
        /*0004*/ 	.word	0x00000082


	//----- nvinfo : EIATTR_KPARAM_INFO
	.align		4
.L_391:
        /*0008*/ 	.byte	0x04, 0x17
        /*000a*/ 	.short	(.L_393 - .L_392)
.L_392:
        /*000c*/ 	.word	0x00000000
        /*0010*/ 	.short	0x0004
        /*0012*/ 	.short	0x0018
        /*0014*/ 	.byte	0x00, 0xf0, 0xa1, 0x00


	//----- nvinfo : EIATTR_KPARAM_INFO
	.align		4
.L_393:
        /*0018*/ 	.byte	0x04, 0x17
        /*001a*/ 	.short	(.L_395 - .L_394)
.L_394:
        /*001c*/ 	.word	0x00000000
        /*0020*/ 	.short	0x0003
        /*0022*/ 	.short	0x0010
        /*0024*/ 	.byte	0x00, 0xf5, 0x21, 0x00


	//----- nvinfo : EIATTR_KPARAM_INFO
	.align		4
.L_395:
        /*0028*/ 	.byte	0x04, 0x17
        /*002a*/ 	.short	(.L_397 - .L_396)
.L_396:
        /*002c*/ 	.word	0x00000000
        /*0030*/ 	.short	0x0002
        /*0032*/ 	.short	0x000c
        /*0034*/ 	.byte	0x00, 0xf0, 0x11, 0x00


	//----- nvinfo : EIATTR_KPARAM_INFO
	.align		4
.L_397:
        /*0038*/ 	.byte	0x04, 0x17
        /*003a*/ 	.short	(.L_399 - .L_398)
.L_398:
        /*003c*/ 	.word	0x00000000
        /*0040*/ 	.short	0x0001
        /*0042*/ 	.short	0x0008
        /*0044*/ 	.byte	0x00, 0xf0, 0x11, 0x00


	//----- nvinfo : EIATTR_KPARAM_INFO
	.align		4
.L_399:
        /*0048*/ 	.byte	0x04, 0x17
        /*004a*/ 	.short	(.L_401 - .L_400)
.L_400:
        /*004c*/ 	.word	0x00000000
        /*0050*/ 	.short	0x0000
        /*0052*/ 	.short	0x0000
        /*0054*/ 	.byte	0x00, 0xf5, 0x21, 0x00


	//----- nvinfo : EIATTR_SPARSE_MMA_MASK
	.align		4
.L_401:
        /*0058*/ 	.byte	0x03, 0x50
        /*005a*/ 	.short	0x0000


	//----- nvinfo : EIATTR_MAXREG_COUNT
	.align		4
        /*005c*/ 	.byte	0x03, 0x1b
        /*005e*/ 	.short	0x00ff


	//----- nvinfo : EIATTR_MERCURY_ISA_VERSION
	.align		4
        /*0060*/ 	.byte	0x03, 0x5f
        /*0062*/ 	.short	0x0101


	//----- nvinfo : EIATTR_VRC_CTA_INIT_COUNT
	.align		4
        /*0064*/ 	.byte	0x02, 0x4a
	.zero		1
	.zero		1


	//----- nvinfo : EIATTR_EXIT_INSTR_OFFSETS
	.align		4
        /*0068*/ 	.byte	0x04, 0x1c
        /*006a*/ 	.short	(.L_403 - .L_402)


	//   ....[0]....
.L_402:
        /*006c*/ 	.word	0x00000080


	//   ....[1]....
        /*0070*/ 	.word	0x000003b0


	//----- nvinfo : EIATTR_CBANK_PARAM_SIZE
	.align		4
.L_403:
        /*0074*/ 	.byte	0x03, 0x19
        /*0076*/ 	.short	0x0040


	//----- nvinfo : EIATTR_PARAM_CBANK
	.align		4
        /*0078*/ 	.byte	0x04, 0x0a
        /*007a*/ 	.short	(.L_405 - .L_404)
	.align		4
.L_404:
        /*007c*/ 	.word	index@(.nv.constant0._Z15LayerNormUpdateIf3YOpIffEEvPKT_iiPS2_T0_)
        /*0080*/ 	.short	0x0380
        /*0082*/ 	.short	0x0040


	//----- nvinfo : EIATTR_SW_WAR
	.align		4
.L_405:
        /*0084*/ 	.byte	0x04, 0x36
        /*0086*/ 	.short	(.L_407 - .L_406)
.L_406:
        /*0088*/ 	.word	0x00000008
.L_407:


//--------------------- .nv.info._Z27LayerNormRowReduceTempToOutIf6IvarOpIffEEvPKT_iiPS2_T0_ --------------------------
	.section	.nv.info._Z27LayerNormRowReduceTempToOutIf6IvarOpIffEEvPKT_iiPS2_T0_,"",@"SHT_CUDA_INFO"
	.sectionflags	@""
	.align	4


	//----- nvinfo : EIATTR_CUDA_API_VERSION
	.align		4
        /*0000*/ 	.byte	0x04, 0x37
        /*0002*/ 	.short	(.L_409 - .L_408)
.L_408:
        /*0004*/ 	.word	0x00000082


	//----- nvinfo : EIATTR_KPARAM_INFO
	.align		4
.L_409:
        /*0008*/ 	.byte	0x04, 0x17
        /*000a*/ 	.short	(.L_411 - .L_410)
.L_410:
        /*000c*/ 	.word	0x00000000
        /*0010*/ 	.short	0x0004
        /*0012*/ 	.short	0x0018
        /*0014*/ 	.byte	0x00, 0xf0, 0x41, 0x00


	//----- nvinfo : EIATTR_KPARAM_INFO
	.align		4
.L_411:
        /*0018*/ 	.byte	0x04, 0x17
        /*001a*/ 	.short	(.L_413 - .L_412)
.L_412:
        /*001c*/ 	.word	0x00000000
        /*0020*/ 	.short	0x0003
        /*0022*/ 	.short	0x0010
        /*0024*/ 	.byte	0x00, 0xf5, 0x21, 0x00


	//----- nvinfo : EIATTR_KPARAM_INFO
	.align		4
.L_413:
        /*0028*/ 	.byte	0x04, 0x17
        /*002a*/ 	.short	(.L_415 - .L_414)
.L_414:
        /*002c*/ 	.word	0x00000000
        /*0030*/ 	.short	0x0002
        /*0032*/ 	.short	0x000c
        /*0034*/ 	.byte	0x00, 0xf0, 0x11, 0x00


	//----- nvinfo : EIATTR_KPARAM_INFO
	.align		4
.L_415:
        /*0038*/ 	.byte	0x04, 0x17
        /*003a*/ 	.short	(.L_417 - .L_416)
.L_416:
        /*003c*/ 	.word	0x00000000
        /*0040*/ 	.short	0x0001
        /*0042*/ 	.short	0x0008
        /*0044*/ 	.byte	0x00, 0xf0, 0x11, 0x00


	//----- nvinfo : EIATTR_KPARAM_INFO
	.align		4
.L_417:
        /*0048*/ 	.byte	0x04, 0x17
        /*004a*/ 	.short	(.L_419 - .L_418)
.L_418:
        /*004c*/ 	.word	0x00000000
        /*0050*/ 	.short	0x0000
        /*0052*/ 	.short	0x0000
        /*0054*/ 	.byte	0x00, 0xf5, 0x21, 0x00


	//----- nvinfo : EIATTR_SPARSE_MMA_MASK
	.align		4
.L_419:
        /*0058*/ 	.byte	0x03, 0x50
        /*005a*/ 	.short	0x0000


	//----- nvinfo : EIATTR_MAXREG_COUNT
	.align		4
        /*005c*/ 	.byte	0x03, 0x1b
        /*005e*/ 	.short	0x00ff


	//----- nvinfo : EIATTR_NUM_BARRIERS
	.align		4
        /*0060*/ 	.byte	0x02, 0x4c
        /*0062*/ 	.byte	0x01
	.zero		1


	//----- nvinfo : EIATTR_MERCURY_ISA_VERSION
	.align		4
        /*0064*/ 	.byte	0x03, 0x5f
        /*0066*/ 	.short	0x0101


	//----- nvinfo : EIATTR_COOP_GROUP_MASK_REGIDS
	.align		4
        /*0068*/ 	.byte	0x04, 0x29
        /*006a*/ 	.short	(.L_421 - .L_420)


	//   ....[0]....
.L_420:
        /*006c*/ 	.word	0xffffffff


	//   ....[1]....
        /*0070*/ 	.word	0xffffffff


	//   ....[2]....
        /*0074*/ 	.word	0xffffffff


	//   ....[3]....
        /*0078*/ 	.word	0xffffffff


	//   ....[4]....
        /*007c*/ 	.word	0xffffffff


	//----- nvinfo : EIATTR_COOP_GROUP_INSTR_OFFSETS
	.align		4
.L_421:
        /*0080*/ 	.byte	0x04, 0x28
        /*0082*/ 	.short	(.L_423 - .L_422)


	//   ....[0]....
.L_422:
        /*0084*/ 	.word	0x00000910


	//   ....[1]....
        /*0088*/ 	.word	0x00000950


	//   ....[2]....
        /*008c*/ 	.word	0x00000970


	//   ....[3]....
        /*0090*/ 	.word	0x00000990


	//   ....[4]....
        /*0094*/ 	.word	0x000009b0


	//----- nvinfo : EIATTR_VRC_CTA_INIT_COUNT
	.align		4
.L_423:
        /*0098*/ 	.byte	0x02, 0x4a
	.zero		1
	.zero		1


	//----- nvinfo : EIATTR_EXIT_INSTR_OFFSETS
	.align		4
        /*009c*/ 	.byte	0x04, 0x1c
        /*009e*/ 	.short	(.L_425 - .L_424)


	//   ....[0]....
.L_424:
        /*00a0*/ 	.word	0x00000040


	//   ....[1]....
        /*00a4*/ 	.word	0x00000c40


	//----- nvinfo : EIATTR_CRS_STACK_SIZE
	.align		4
.L_425:
        /*00a8*/ 	.byte	0x04, 0x1e
        /*00aa*/ 	.short	(.L_427 - .L_426)
.L_426:
        /*00ac*/ 	.word	0x00000000


	//----- nvinfo : EIATTR_CBANK_PARAM_SIZE
	.align		4
.L_427:
        /*00b0*/ 	.byte	0x03, 0x19
        /*00b2*/ 	.short	0x0028


	//----- nvinfo : EIATTR_PARAM_CBANK
	.align		4
        /*00b4*/ 	.byte	0x04, 0x0a
        /*00b6*/ 	.short	(.L_429 - .L_428)
	.align		4
.L_428:
        /*00b8*/ 	.word	index@(.nv.constant0._Z27LayerNormRowReduceTempToOutIf6IvarOpIffEEvPKT_iiPS2_T0_)
        /*00bc*/ 	.short	0x0380
        /*00be*/ 	.short	0x0028


	//----- nvinfo : EIATTR_SW_WAR
	.align		4
.L_429:
        /*00c0*/ 	.byte	0x04, 0x36
        /*00c2*/ 	.short	(.L_431 - .L_430)
.L_430:
        /*00c4*/ 	.word	0x00000008
.L_431:


//--------------------- .nv.info._Z26LayerNormRowReduceInToTempIff6IvarOpIffEEvPKT_iiPT0_T1_ --------------------------
	.section	.nv.info._Z26LayerNormRowReduceInToTempIff6IvarOpIffEEvPKT_iiPT0_T1_,"",@"SHT_CUDA_INFO"
	.sectionflags	@""
	.align	4


	//----- nvinfo : EIATTR_CUDA_API_VERSION
	.align		4
        /*0000*/ 	.byte	0x04, 0x37
        /*0002*/ 	.short	(.L_433 - .L_432)
.L_432:
        /*0004*/ 	.word	0x00000082


	//----- nvinfo : EIATTR_KPARAM_INFO
	.align		4
.L_433:
        /*0008*/ 	.byte	0x04, 0x17
        /*000a*/ 	.short	(.L_435 - .L_434)
.L_434:
        /*000c*/ 	.word	0x00000000
        /*0010*/ 	.short	0x0004
        /*0012*/ 	.short	0x0018
        /*0014*/ 	.byte	0x00, 0xf0, 0x41, 0x00


	//----- nvinfo : EIATTR_KPARAM_INFO
	.align		4
.L_435:
        /*0018*/ 	.byte	0x04, 0x17
        /*001a*/ 	.short	(.L_437 - .L_436)
.L_436:
        /*001c*/ 	.word	0x00000000
        /*0020*/ 	.short	0x0003
        /*0022*/ 	.short	0x0010
        /*0024*/ 	.byte	0x00, 0xf5, 0x21, 0x00


	//----- nvinfo : EIATTR_KPARAM_INFO
	.align		4
.L_437:
        /*0028*/ 	.byte	0x04, 0x17
        /*002a*/ 	.short	(.L_439 - .L_438)
.L_438:
        /*002c*/ 	.word	0x00000000
        /*0030*/ 	.short	0x0002
        /*0032*/ 	.short	0x000c
        /*0034*/ 	.byte	0x00, 0xf0, 0x11, 0x00


	//----- nvinfo : EIATTR_KPARAM_INFO
	.align		4
.L_439:
        /*0038*/ 	.byte	0x04, 0x17
        /*003a*/ 	.short	(.L_441 - .L_440)
.L_440:
        /*003c*/ 	.word	0x00000000
        /*0040*/ 	.short	0x0001
        /*0042*/ 	.short	0x0008
        /*0044*/ 	.byte	0x00, 0xf0, 0x11, 0x00


	//----- nvinfo : EIATTR_KPARAM_INFO
	.align		4
.L_441:
        /*0048*/ 	.byte	0x04, 0x17
        /*004a*/ 	.short	(.L_443 - .L_442)
.L_442:
        /*004c*/ 	.word	0x00000000
        /*0050*/ 	.short	0x0000
        /*0052*/ 	.short	0x0000
        /*0054*/ 	.byte	0x00, 0xf5, 0x21, 0x00


	//----- nvinfo : EIATTR_SPARSE_MMA_MASK
	.align		4
.L_443:
        /*0058*/ 	.byte	0x03, 0x50
        /*005a*/ 	.short	0x0000


	//----- nvinfo : EIATTR_MAXREG_COUNT
	.align		4
        /*005c*/ 	.byte	0x03, 0x1b
        /*005e*/ 	.short	0x00ff


	//----- nvinfo : EIATTR_NUM_BARRIERS
	.align		4
        /*0060*/ 	.byte	0x02, 0x4c
        /*0062*/ 	.byte	0x01
	.zero		1


	//----- nvinfo : EIATTR_MERCURY_ISA_VERSION
	.align		4
        /*0064*/ 	.byte	0x03, 0x5f
        /*0066*/ 	.short	0x0101


	//----- nvinfo : EIATTR_COOP_GROUP_MASK_REGIDS
	.align		4
        /*0068*/ 	.byte	0x04, 0x29
        /*006a*/ 	.short	(.L_445 - .L_444)


	//   ....[0]....
.L_444:
        /*006c*/ 	.word	0xffffffff


	//   ....[1]....
        /*0070*/ 	.word	0xffffffff


	//   ....[2]....
        /*0074*/ 	.word	0xffffffff


	//   ....[3]....
        /*0078*/ 	.word	0xffffffff


	//   ....[4]....
        /*007c*/ 	.word	0xffffffff


	//----- nvinfo : EIATTR_COOP_GROUP_INSTR_OFFSETS
	.align		4
.L_445:
        /*0080*/ 	.byte	0x04, 0x28
        /*0082*/ 	.short	(.L_447 - .L_446)


	//   ....[0]....
.L_446:
        /*0084*/ 	.word	0x00000290


	//   ....[1]....
        /*0088*/ 	.word	0x000002d0


	//   ....[2]....
        /*008c*/ 	.word	0x000002f0


	//   ....[3]....
        /*0090*/ 	.word	0x00000310


	//   ....[4]....
        /*0094*/ 	.word	0x00000330


	//----- nvinfo : EIATTR_VRC_CTA_INIT_COUNT
	.align		4
.L_447:
        /*0098*/ 	.byte	0x02, 0x4a
	.zero		1
	.zero		1


	//----- nvinfo : EIATTR_EXIT_INSTR_OFFSETS
	.align		4
        /*009c*/ 	.byte	0x04, 0x1c
        /*009e*/ 	.short	(.L_449 - .L_448)


	//   ....[0]....
.L_448:
        /*00a0*/ 	.word	0x00000040


	//   ....[1]....
        /*00a4*/ 	.word	0x000004a0


	//----- nvinfo : EIATTR_CRS_STACK_SIZE
	.align		4
.L_449:
        /*00a8*/ 	.byte	0x04, 0x1e
        /*00aa*/ 	.short	(.L_451 - .L_450)
.L_450:
        /*00ac*/ 	.word	0x00000000


	//----- nvinfo : EIATTR_CBANK_PARAM_SIZE
	.align		4
.L_451:
        /*00b0*/ 	.byte	0x03, 0x19
        /*00b2*/ 	.short	0x0028


	//----- nvinfo : EIATTR_PARAM_CBANK
	.align		4
        /*00b4*/ 	.byte	0x04, 0x0a
        /*00b6*/ 	.short	(.L_453 - .L_452)
	.align		4
.L_452:
        /*00b8*/ 	.word	index@(.nv.constant0._Z26LayerNormRowReduceInToTempIff6IvarOpIffEEvPKT_iiPT0_T1_)
        /*00bc*/ 	.short	0x0380
        /*00be*/ 	.short	0x0028


	//----- nvinfo : EIATTR_SW_WAR
	.align		4
.L_453:
        /*00c0*/ 	.byte	0x04, 0x36
        /*00c2*/ 	.short	(.L_455 - .L_454)
.L_454:
        /*00c4*/ 	.word	0x00000008
.L_455:


//--------------------- .nv.info._Z27LayerNormRowReduceTempToOutIf6MeanOpIffEEvPKT_iiPS2_T0_ --------------------------
	.section	.nv.info._Z27LayerNormRowReduceTempToOutIf6MeanOpIffEEvPKT_iiPS2_T0_,"",@"SHT_CUDA_INFO"
	.sectionflags	@""
	.align	4


	//----- nvinfo : EIATTR_CUDA_API_VERSION
	.align		4
        /*0000*/ 	.byte	0x04, 0x37
        /*0002*/ 	.short	(.L_457 - .L_456)
.L_456:
        /*0004*/ 	.word	0x00000082


	//----- nvinfo : EIATTR_KPARAM_INFO
	.align		4
.L_457:
        /*0008*/ 	.byte	0x04, 0x17
        /*000a*/ 	.short	(.L_459 - .L_458)
.L_458:
        /*000c*/ 	.word	0x00000000
        /*0010*/ 	.short	0x0004
        /*0012*/ 	.short	0x0018
        /*0014*/ 	.byte	0x00, 0xf0, 0x11, 0x00


	//----- nvinfo : EIATTR_KPARAM_INFO
	.align		4
.L_459:
        /*0018*/ 	.byte	0x04, 0x17
        /*001a*/ 	.short	(.L_461 - .L_460)
.L_460:
        /*001c*/ 	.word	0x00000000
        /*0020*/ 	.short	0x0003
        /*0022*/ 	.short	0x0010
        /*0024*/ 	.byte	0x00, 0xf5, 0x21, 0x00


	//----- nvinfo : EIATTR_KPARAM_INFO
	.align		4
.L_461:
        /*0028*/ 	.byte	0x04, 0x17
        /*002a*/ 	.short	(.L_463 - .L_462)
.L_462:
        /*002c*/ 	.word	0x00000000
        /*0030*/ 	.short	0x0002
        /*0032*/ 	.short	0x000c
        /*0034*/ 	.byte	0x00, 0xf0, 0x11, 0x00


	//----- nvinfo : EIATTR_KPARAM_INFO
	.align		4
.L_463:
        /*0038*/ 	.byte	0x04, 0x17
        /*003a*/ 	.short	(.L_465 - .L_464)
.L_464:
        /*003c*/ 	.word	0x00000000
        /*0040*/ 	.short	0x0001
        /*0042*/ 	.short	0x0008
        /*0044*/ 	.byte	0x00, 0xf0, 0x11, 0x00


	//----- nvinfo : EIATTR_KPARAM_INFO
	.align		4
.L_465:
        /*0048*/ 	.byte	0x04, 0x17
        /*004a*/ 	.short	(.L_467 - .L_466)
.L_466:
        /*004c*/ 	.word	0x00000000
        /*0050*/ 	.short	0x0000
        /*0052*/ 	.short	0x0000
        /*0054*/ 	.byte	0x00, 0xf5, 0x21, 0x00


	//----- nvinfo : EIATTR_SPARSE_MMA_MASK
	.align		4
.L_467:
        /*0058*/ 	.byte	0x03, 0x50
        /*005a*/ 	.short	0x0000


	//----- nvinfo : EIATTR_MAXREG_COUNT
	.align		4
        /*005c*/ 	.byte	0x03, 0x1b
        /*005e*/ 	.short	0x00ff


	//----- nvinfo : EIATTR_NUM_BARRIERS
	.align		4
        /*0060*/ 	.byte	0x02, 0x4c
        /*0062*/ 	.byte	0x01
	.zero		1


	//----- nvinfo : EIATTR_MERCURY_ISA_VERSION
	.align		4
        /*0064*/ 	.byte	0x03, 0x5f
        /*0066*/ 	.short	0x0101


	//----- nvinfo : EIATTR_COOP_GROUP_MASK_REGIDS
	.align		4
        /*0068*/ 	.byte	0x04, 0x29
        /*006a*/ 	.short	(.L_469 - .L_468)


	//   ....[0]....
.L_468:
        /*006c*/ 	.word	0xffffffff


	//   ....[1]....
        /*0070*/ 	.word	0xffffffff


	//   ....[2]....
        /*0074*/ 	.word	0xffffffff


	//   ....[3]....
        /*0078*/ 	.word	0xffffffff


	//   ....[4]....
        /*007c*/ 	.word	0xffffffff


	//----- nvinfo : EIATTR_COOP_GROUP_INSTR_OFFSETS
	.align		4
.L_469:
        /*0080*/ 	.byte	0x04, 0x28
        /*0082*/ 	.short	(.L_471 - .L_470)


	//   ....[0]....
.L_470:
        /*0084*/ 	.word	0x00000910


	//   ....[1]....
        /*0088*/ 	.word	0x00000950


	//   ....[2]....
        /*008c*/ 	.word	0x00000970


	//   ....[3]....
        /*0090*/ 	.word	0x00000990


	//   ....[4]....
        /*0094*/ 	.word	0x000009b0


	//----- nvinfo : EIATTR_VRC_CTA_INIT_COUNT
	.align		4
.L_471:
        /*0098*/ 	.byte	0x02, 0x4a
	.zero		1
	.zero		1


	//----- nvinfo : EIATTR_EXIT_INSTR_OFFSETS
	.align		4
        /*009c*/ 	.byte	0x04, 0x1c
        /*009e*/ 	.short	(.L_473 - .L_472)


	//   ....[0]....
.L_472:
        /*00a0*/ 	.word	0x00000040


	//   ....[1]....
        /*00a4*/ 	.word	0x00000be0


	//----- nvinfo : EIATTR_CRS_STACK_SIZE
	.align		4
.L_473:
        /*00a8*/ 	.byte	0x04, 0x1e
        /*00aa*/ 	.short	(.L_475 - .L_474)
.L_474:
        /*00ac*/ 	.word	0x00000000


	//----- nvinfo : EIATTR_CBANK_PARAM_SIZE
	.align		4
.L_475:
        /*00b0*/ 	.byte	0x03, 0x19
        /*00b2*/ 	.short	0x001c


	//----- nvinfo : EIATTR_PARAM_CBANK
	.align		4
        /*00b4*/ 	.byte	0x04, 0x0a
        /*00b6*/ 	.short	(.L_477 - .L_476)
	.align		4
.L_476:
        /*00b8*/ 	.word	index@(.nv.constant0._Z27LayerNormRowReduceTempToOutIf6MeanOpIffEEvPKT_iiPS2_T0_)
        /*00bc*/ 	.short	0x0380
        /*00be*/ 	.short	0x001c


	//----- nvinfo : EIATTR_SW_WAR
	.align		4
.L_477:
        /*00c0*/ 	.byte	0x04, 0x36
        /*00c2*/ 	.short	(.L_479 - .L_478)
.L_478:
        /*00c4*/ 	.word	0x00000008
.L_479:


//--------------------- .nv.info._Z26LayerNormRowReduceInToTempIff6MeanOpIffEEvPKT_iiPT0_T1_ --------------------------
	.section	.nv.info._Z26LayerNormRowReduceInToTempIff6MeanOpIffEEvPKT_iiPT0_T1_,"",@"SHT_CUDA_INFO"
	.sectionflags	@""
	.align	4


	//----- nvinfo : EIATTR_CUDA_API_VERSION
	.align		4
        /*0000*/ 	.byte	0x04, 0x37
        /*0002*/ 	.short	(.L_481 - .L_480)
.L_480:
        /*0004*/ 	.word	0x00000082


	//----- nvinfo : EIATTR_KPARAM_INFO
	.align		4
.L_481:
        /*0008*/ 	.byte	0x04, 0x17
        /*000a*/ 	.short	(.L_483 - .L_482)
.L_482:
        /*000c*/ 	.word	0x00000000
        /*0010*/ 	.short	0x0004
        /*0012*/ 	.short	0x0018
        /*0014*/ 	.byte	0x00, 0xf0, 0x11, 0x00


	//----- nvinfo : EIATTR_KPARAM_INFO
	.align		4
.L_483:
        /*0018*/ 	.byte	0x04, 0x17
        /*001a*/ 	.short	(.L_485 - .L_484)
.L_484:
        /*001c*/ 	.word	0x00000000
        /*0020*/ 	.short	0x0003
        /*0022*/ 	.short	0x0010
        /*0024*/ 	.byte	0x00, 0xf5, 0x21, 0x00


	//----- nvinfo : EIATTR_KPARAM_INFO
	.align		4
.L_485:
        /*0028*/ 	.byte	0x04, 0x17
        /*002a*/ 	.short	(.L_487 - .L_486)
.L_486:
        /*002c*/ 	.word	0x00000000
        /*0030*/ 	.short	0x0002
        /*0032*/ 	.short	0x000c
        /*0034*/ 	.byte	0x00, 0xf0, 0x11, 0x00


	//----- nvinfo : EIATTR_KPARAM_INFO
	.align		4
.L_487:
        /*0038*/ 	.byte	0x04, 0x17
        /*003a*/ 	.short	(.L_489 - .L_488)
.L_488:
        /*003c*/ 	.word	0x00000000
        /*0040*/ 	.short	0x0001
        /*0042*/ 	.short	0x0008
        /*0044*/ 	.byte	0x00, 0xf0, 0x11, 0x00


	//----- nvinfo : EIATTR_KPARAM_INFO
	.align		4
.L_489:
        /*0048*/ 	.byte	0x04, 0x17
        /*004a*/ 	.short	(.L_491 - .L_490)
.L_490:
        /*004c*/ 	.word	0x00000000
        /*0050*/ 	.short	0x0000
        /*0052*/ 	.short	0x0000
        /*0054*/ 	.byte	0x00, 0xf5, 0x21, 0x00


	//----- nvinfo : EIATTR_SPARSE_MMA_MASK
	.align		4
.L_491:
        /*0058*/ 	.byte	0x03, 0x50
        /*005a*/ 	.short	0x0000


	//----- nvinfo : EIATTR_MAXREG_COUNT
	.align		4
        /*005c*/ 	.byte	0x03, 0x1b
        /*005e*/ 	.short	0x00ff


	//----- nvinfo : EIATTR_NUM_BARRIERS
	.align		4
        /*0060*/ 	.byte	0x02, 0x4c
        /*0062*/ 	.byte	0x01
	.zero		1


	//----- nvinfo : EIATTR_MERCURY_ISA_VERSION
	.align		4
        /*0064*/ 	.byte	0x03, 0x5f
        /*0066*/ 	.short	0x0101


	//----- nvinfo : EIATTR_COOP_GROUP_MASK_REGIDS
	.align		4
        /*0068*/ 	.byte	0x04, 0x29
        /*006a*/ 	.short	(.L_493 - .L_492)


	//   ....[0]....
.L_492:
        /*006c*/ 	.word	0xffffffff


	//   ....[1]....
        /*0070*/ 	.word	0xffffffff


	//   ....[2]....
        /*0074*/ 	.word	0xffffffff


	//   ....[3]....
        /*0078*/ 	.word	0xffffffff


	//   ....[4]....
        /*007c*/ 	.word	0xffffffff


	//----- nvinfo : EIATTR_COOP_GROUP_INSTR_OFFSETS
	.align		4
.L_493:
        /*0080*/ 	.byte	0x04, 0x28
        /*0082*/ 	.short	(.L_495 - .L_494)


	//   ....[0]....
.L_494:
        /*0084*/ 	.word	0x00000250


	//   ....[1]....
        /*0088*/ 	.word	0x00000290


	//   ....[2]....
        /*008c*/ 	.word	0x000002b0


	//   ....[3]....
        /*0090*/ 	.word	0x000002d0


	//   ....[4]....
        /*0094*/ 	.word	0x000002f0


	//----- nvinfo : EIATTR_VRC_CTA_INIT_COUNT
	.align		4
.L_495:
        /*0098*/ 	.byte	0x02, 0x4a
	.zero		1
	.zero		1


	//----- nvinfo : EIATTR_EXIT_INSTR_OFFSETS
	.align		4
        /*009c*/ 	.byte	0x04, 0x1c
        /*009e*/ 	.short	(.L_497 - .L_496)


	//   ....[0]....
.L_496:
        /*00a0*/ 	.word	0x00000040


	//   ....[1]....
        /*00a4*/ 	.word	0x00000460


	//----- nvinfo : EIATTR_CRS_STACK_SIZE
	.align		4
.L_497:
        /*00a8*/ 	.byte	0x04, 0x1e
        /*00aa*/ 	.short	(.L_499 - .L_498)
.L_498:
        /*00ac*/ 	.word	0x00000000


	//----- nvinfo : EIATTR_CBANK_PARAM_SIZE
	.align		4
.L_499:
        /*00b0*/ 	.byte	0x03, 0x19
        /*00b2*/ 	.short	0x001c


	//----- nvinfo : EIATTR_PARAM_CBANK
	.align		4
        /*00b4*/ 	.byte	0x04, 0x0a
        /*00b6*/ 	.short	(.L_501 - .L_500)
	.align		4
.L_500:
        /*00b8*/ 	.word	index@(.nv.constant0._Z26LayerNormRowReduceInToTempIff6MeanOpIffEEvPKT_iiPT0_T1_)
        /*00bc*/ 	.short	0x0380
        /*00be*/ 	.short	0x001c


	//----- nvinfo : EIATTR_SW_WAR
	.align		4
.L_501:
        /*00c0*/ 	.byte	0x04, 0x36
        /*00c2*/ 	.short	(.L_503 - .L_502)
.L_502:
        /*00c4*/ 	.word	0x00000008
.L_503:


//--------------------- .nv.info._Z25LayerNormRowReduceInToOutIff6MeanOpIffE6IvarOpIffEEvPKT_iiPT0_S8_T1_T2_ --------------------------
	.section	.nv.info._Z25LayerNormRowReduceInToOutIff6MeanOpIffE6IvarOpIffEEvPKT_iiPT0_S8_T1_T2_,"",@"SHT_CUDA_INFO"
	.sectionflags	@""
	.align	4


	//----- nvinfo : EIATTR_CUDA_API_VERSION
	.align		4
        /*0000*/ 	.byte	0x04, 0x37
        /*0002*/ 	.short	(.L_505 - .L_504)
.L_504:
        /*0004*/ 	.word	0x00000082


	//----- nvinfo : EIATTR_KPARAM_INFO
	.align		4
.L_505:
        /*0008*/ 	.byte	0x04, 0x17
        /*000a*/ 	.short	(.L_507 - .L_506)
.L_506:
        /*000c*/ 	.word	0x00000000
        /*0010*/ 	.short	0x0006
        /*0012*/ 	.short	0x0028
        /*0014*/ 	.byte	0x00, 0xf0, 0x41, 0x00


	//----- nvinfo : EIATTR_KPARAM_INFO
	.align		4
.L_507:
        /*0018*/ 	.byte	0x04, 0x17
        /*001a*/ 	.short	(.L_509 - .L_508)
.L_508:
        /*001c*/ 	.word	0x00000000
        /*0020*/ 	.short	0x0005
        /*0022*/ 	.short	0x0020
        /*0024*/ 	.byte	0x00, 0xf0, 0x11, 0x00


	//----- nvinfo : EIATTR_KPARAM_INFO
	.align		4
.L_509:
        /*0028*/ 	.byte	0x04, 0x17
        /*002a*/ 	.short	(.L_511 - .L_510)
.L_510:
        /*002c*/ 	.word	0x00000000
        /*0030*/ 	.short	0x0004
        /*0032*/ 	.short	0x0018
        /*0034*/ 	.byte	0x00, 0xf5, 0x21, 0x00


	//----- nvinfo : EIATTR_KPARAM_INFO
	.align		4
.L_511:
        /*0038*/ 	.byte	0x04, 0x17
        /*003a*/ 	.short	(.L_513 - .L_512)
.L_512:
        /*003c*/ 	.word	0x00000000
        /*0040*/ 	.short	0x0003
        /*0042*/ 	.short	0x0010
        /*0044*/ 	.byte	0x00, 0xf5, 0x21, 0x00


	//----- nvinfo : EIATTR_KPARAM_INFO
	.align		4
.L_513:
        /*0048*/ 	.byte	0x04, 0x17
        /*004a*/ 	.short	(.L_515 - .L_514)
.L_514:
        /*004c*/ 	.word	0x00000000
        /*0050*/ 	.short	0x0002
        /*0052*/ 	.short	0x000c
        /*0054*/ 	.byte	0x00, 0xf0, 0x11, 0x00


	//----- nvinfo : EIATTR_KPARAM_INFO
	.align		4
.L_515:
        /*0058*/ 	.byte	0x04, 0x17
        /*005a*/ 	.short	(.L_517 - .L_516)
.L_516:
        /*005c*/ 	.word	0x00000000
        /*0060*/ 	.short	0x0001
        /*0062*/ 	.short	0x0008
        /*0064*/ 	.byte	0x00, 0xf0, 0x11, 0x00


	//----- nvinfo : EIATTR_KPARAM_INFO
	.align		4
.L_517:
        /*0068*/ 	.byte	0x04, 0x17
        /*006a*/ 	.short	(.L_519 - .L_518)
.L_518:
        /*006c*/ 	.word	0x00000000
        /*0070*/ 	.short	0x0000
        /*0072*/ 	.short	0x0000
        /*0074*/ 	.byte	0x00, 0xf5, 0x21, 0x00


	//----- nvinfo : EIATTR_SPARSE_MMA_MASK
	.align		4
.L_519:
        /*0078*/ 	.byte	0x03, 0x50
        /*007a*/ 	.short	0x0000


	//----- nvinfo : EIATTR_MAXREG_COUNT
	.align		4
        /*007c*/ 	.byte	0x03, 0x1b
        /*007e*/ 	.short	0x00ff


	//----- nvinfo : EIATTR_NUM_BARRIERS
	.align		4
        /*0080*/ 	.byte	0x02, 0x4c
        /*0082*/ 	.byte	0x01
	.zero		1


	//----- nvinfo : EIATTR_MERCURY_ISA_VERSION
	.align		4
        /*0084*/ 	.byte	0x03, 0x5f
        /*0086*/ 	.short	0x0101


	//----- nvinfo : EIATTR_COOP_GROUP_MASK_REGIDS
	.align		4
        /*0088*/ 	.byte	0x04, 0x29
        /*008a*/ 	.short	(.L_521 - .L_520)


	//   ....[0]....
.L_520:
        /*008c*/ 	.word	0xffffffff


	//   ....[1]....
        /*0090*/ 	.word	0xffffffff


	//   ....[2]....
        /*0094*/ 	.word	0xffffffff


	//   ....[3]....
        /*0098*/ 	.word	0xffffffff


	//   ....[4]....
        /*009c*/ 	.word	0xffffffff


	//   ....[5]....
        /*00a0*/ 	.word	0xffffffff


	//   ....[6]....
        /*00a4*/ 	.word	0xffffffff


	//   ....[7]....
        /*00a8*/ 	.word	0xffffffff


	//   ....[8]....
        /*00ac*/ 	.word	0xffffffff


	//   ....[9]....
        /*00b0*/ 	.word	0xffffffff


	//----- nvinfo : EIATTR_COOP_GROUP_INSTR_OFFSETS
	.align		4
.L_521:
        /*00b4*/ 	.byte	0x04, 0x28
        /*00b6*/ 	.short	(.L_523 - .L_522)


	//   ....[0]....
.L_522:
        /*00b8*/ 	.word	0x00000920


	//   ....[1]....
        /*00bc*/ 	.word	0x00000960


	//   ....[2]....
        /*00c0*/ 	.word	0x00000980


	//   ....[3]....
        /*00c4*/ 	.word	0x000009a0


	//   ....[4]....
        /*00c8*/ 	.word	0x000009c0


	//   ....[5]....
        /*00cc*/ 	.word	0x00001580


	//   ....[6]....
        /*00d0*/ 	.word	0x000015c0


	//   ....[7]....
        /*00d4*/ 	.word	0x000015e0


	//   ....[8]....
        /*00d8*/ 	.word	0x00001600


	//   ....[9]....
        /*00dc*/ 	.word	0x00001620


	//----- nvinfo : EIATTR_VRC_CTA_INIT_COUNT
	.align		4
.L_523:
        /*00e0*/ 	.byte	0x02, 0x4a
	.zero		1
	.zero		1


	//----- nvinfo : EIATTR_EXIT_INSTR_OFFSETS
	.align		4
        /*00e4*/ 	.byte	0x04, 0x1c
        /*00e6*/ 	.short	(.L_525 - .L_524)


	//   ....[0]....
.L_524:
        /*00e8*/ 	.word	0x00000040


	//   ....[1]....
        /*00ec*/ 	.word	0x000018b0


	//----- nvinfo : EIATTR_CRS_STACK_SIZE
	.align		4
.L_525:
        /*00f0*/ 	.byte	0x04, 0x1e
        /*00f2*/ 	.short	(.L_527 - .L_526)
.L_526:
        /*00f4*/ 	.word	0x00000000


	//----- nvinfo : EIATTR_CBANK_PARAM_SIZE
	.align		4
.L_527:
        /*00f8*/ 	.byte	0x03, 0x19
        /*00fa*/ 	.short	0x0038


	//----- nvinfo : EIATTR_PARAM_CBANK
	.align		4
        /*00fc*/ 	.byte	0x04, 0x0a
        /*00fe*/ 	.short	(.L_529 - .L_528)
	.align		4
.L_528:
        /*0100*/ 	.word	index@(.nv.constant0._Z25LayerNormRowReduceInToOutIff6MeanOpIffE6IvarOpIffEEvPKT_iiPT0_S8_T1_T2_)
        /*0104*/ 	.short	0x0380
        /*0106*/ 	.short	0x0038


	//----- nvinfo : EIATTR_SW_WAR
	.align		4
.L_529:
        /*0108*/ 	.byte	0x04, 0x36
        /*010a*/ 	.short	(.L_531 - .L_530)
.L_530:
        /*010c*/ 	.word	0x00000008
.L_531:


//--------------------- .nv.info._Z29LayerNormRowReduceInToOutWarpIff6MeanOpIffE6IvarOpIffEEvPKT_iiPT0_S8_T1_T2_ --------------------------
	.section	.nv.info._Z29LayerNormRowReduceInToOutWarpIff6MeanOpIffE6IvarOpIffEEvPKT_iiPT0_S8_T1_T2_,"",@"SHT_CUDA_INFO"
	.sectionflags	@""
	.align	4


	//----- nvinfo : EIATTR_CUDA_API_VERSION
	.align		4
        /*0000*/ 	.byte	0x04, 0x37
        /*0002*/ 	.short	(.L_533 - .L_532)
.L_532:
        /*0004*/ 	.word	0x00000082


	//----- nvinfo : EIATTR_KPARAM_INFO
	.align		4
.L_533:
        /*0008*/ 	.byte	0x04, 0x17
        /*000a*/ 	.short	(.L_535 - .L_534)
.L_534:
        /*000c*/ 	.word	0x00000000
        /*0010*/ 	.short	0x0006
        /*0012*/ 	.short	0x0028
        /*0014*/ 	.byte	0x00, 0xf0, 0x41, 0x00


	//----- nvinfo : EIATTR_KPARAM_INFO
	.align		4
.L_535:
        /*0018*/ 	.byte	0x04, 0x17
        /*001a*/ 	.short	(.L_537 - .L_536)
.L_536:
        /*001c*/ 	.word	0x00000000
        /*0020*/ 	.short	0x0005
        /*0022*/ 	.short	0x0020
        /*0024*/ 	.byte	0x00, 0xf0, 0x11, 0x00


	//----- nvinfo : EIATTR_KPARAM_INFO
	.align		4
.L_537:
        /*0028*/ 	.byte	0x04, 0x17
        /*002a*/ 	.short	(.L_539 - .L_538)
.L_538:
        /*002c*/ 	.word	0x00000000
        /*0030*/ 	.short	0x0004
        /*0032*/ 	.short	0x0018
        /*0034*/ 	.byte	0x00, 0xf5, 0x21, 0x00


	//----- nvinfo : EIATTR_KPARAM_INFO
	.align		4
.L_539:
        /*0038*/ 	.byte	0x04, 0x17
        /*003a*/ 	.short	(.L_541 - .L_540)
.L_540:
        /*003c*/ 	.word	0x00000000
        /*0040*/ 	.short	0x0003
        /*0042*/ 	.short	0x0010
        /*0044*/ 	.byte	0x00, 0xf5, 0x21, 0x00


	//----- nvinfo : EIATTR_KPARAM_INFO
	.align		4
.L_541:
        /*0048*/ 	.byte	0x04, 0x17
        /*004a*/ 	.short	(.L_543 - .L_542)
.L_542:
        /*004c*/ 	.word	0x00000000
        /*0050*/ 	.short	0x0002
        /*0052*/ 	.short	0x000c
        /*0054*/ 	.byte	0x00, 0xf0, 0x11, 0x00


	//----- nvinfo : EIATTR_KPARAM_INFO
	.align		4
.L_543:
        /*0058*/ 	.byte	0x04, 0x17
        /*005a*/ 	.short	(.L_545 - .L_544)
.L_544:
        /*005c*/ 	.word	0x00000000
        /*0060*/ 	.short	0x0001
        /*0062*/ 	.short	0x0008
        /*0064*/ 	.byte	0x00, 0xf0, 0x11, 0x00


	//----- nvinfo : EIATTR_KPARAM_INFO
	.align		4
.L_545:
        /*0068*/ 	.byte	0x04, 0x17
        /*006a*/ 	.short	(.L_547 - .L_546)
.L_546:
        /*006c*/ 	.word	0x00000000
        /*0070*/ 	.short	0x0000
        /*0072*/ 	.short	0x0000
        /*0074*/ 	.byte	0x00, 0xf5, 0x21, 0x00


	//----- nvinfo : EIATTR_SPARSE_MMA_MASK
	.align		4
.L_547:
        /*0078*/ 	.byte	0x03, 0x50
        /*007a*/ 	.short	0x0000


	//----- nvinfo : EIATTR_MAXREG_COUNT
	.align		4
        /*007c*/ 	.byte	0x03, 0x1b
        /*007e*/ 	.short	0x00ff


	//----- nvinfo : EIATTR_MERCURY_ISA_VERSION
	.align		4
        /*0080*/ 	.byte	0x03, 0x5f
        /*0082*/ 	.short	0x0101


	//----- nvinfo : EIATTR_COOP_GROUP_MASK_REGIDS
	.align		4
        /*0084*/ 	.byte	0x04, 0x29
        /*0086*/ 	.short	(.L_549 - .L_548)


	//   ....[0]....
.L_548:
        /*0088*/ 	.word	0xffffffff


	//   ....[1]....
        /*008c*/ 	.word	0xffffffff


	//   ....[2]....
        /*0090*/ 	.word	0xffffffff


	//   ....[3]....
        /*0094*/ 	.word	0xffffffff


	//   ....[4]....
        /*0098*/ 	.word	0xffffffff


	//   ....[5]....
        /*009c*/ 	.word	0xffffffff


	//   ....[6]....
        /*00a0*/ 	.word	0xffffffff


	//   ....[7]....
        /*00a4*/ 	.word	0xffffffff


	//   ....[8]....
        /*00a8*/ 	.word	0xffffffff


	//   ....[9]....
        /*00ac*/ 	.word	0xffffffff


	//   ....[10]....
        /*00b0*/ 	.word	0xffffffff


	//   ....[11]....
        /*00b4*/ 	.word	0x05000014


	//   ....[12]....
        /*00b8*/ 	.word	0x05000014


	//   ....[13]....
        /*00bc*/ 	.word	0x05000014


	//   ....[14]....
        /*00c0*/ 	.word	0x05000014


	//   ....[15]....
        /*00c4*/ 	.word	0x05000014


	//----- nvinfo : EIATTR_COOP_GROUP_INSTR_OFFSETS
	.align		4
.L_549:
        /*00c8*/ 	.byte	0x04, 0x28
        /*00ca*/ 	.short	(.L_551 - .L_550)


	//   ....[0]....
.L_550:
        /*00cc*/ 	.word	0x00000920


	//   ....[1]....
        /*00d0*/ 	.word	0x00000940


	//   ....[2]....
        /*00d4*/ 	.word	0x00000960


	//   ....[3]....
        /*00d8*/ 	.word	0x00000980


	//   ....[4]....
        /*00dc*/ 	.word	0x000009a0


	//   ....[5]....
        /*00e0*/ 	.word	0x000009d0


	//   ....[6]....
        /*00e4*/ 	.word	0x000013e0


	//   ....[7]....
        /*00e8*/ 	.word	0x00001410


	//   ....[8]....
        /*00ec*/ 	.word	0x00001430


	//   ....[9]....
        /*00f0*/ 	.word	0x00001450


	//   ....[10]....
        /*00f4*/ 	.word	0x00001470


	//   ....[11]....
        /*00f8*/ 	.word	0x000016a0


	//   ....[12]....
        /*00fc*/ 	.word	0x00001710


	//   ....[13]....
        /*0100*/ 	.word	0x00001780


	//   ....[14]....
        /*0104*/ 	.word	0x000017f0


	//   ....[15]....
        /*0108*/ 	.word	0x00001860


	//----- nvinfo : EIATTR_VRC_CTA_INIT_COUNT
	.align		4
.L_551:
        /*010c*/ 	.byte	0x02, 0x4a
	.zero		1
	.zero		1


	//----- nvinfo : EIATTR_EXIT_INSTR_OFFSETS
	.align		4
        /*0110*/ 	.byte	0x04, 0x1c
        /*0112*/ 	.short	(.L_553 - .L_552)


	//   ....[0]....
.L_552:
        /*0114*/ 	.word	0x00000070


	//   ....[1]....
        /*0118*/ 	.word	0x00001650


	//----- nvinfo : EIATTR_CRS_STACK_SIZE
	.align		4
.L_553:
        /*011c*/ 	.byte	0x04, 0x1e
        /*011e*/ 	.short	(.L_555 - .L_554)
.L_554:
        /*0120*/ 	.word	0x00000000


	//----- nvinfo : EIATTR_CBANK_PARAM_SIZE
	.align		4
.L_555:
        /*0124*/ 	.byte	0x03, 0x19
        /*0126*/ 	.short	0x0038


	//----- nvinfo : EIATTR_PARAM_CBANK
	.align		4
        /*0128*/ 	.byte	0x04, 0x0a
        /*012a*/ 	.short	(.L_557 - .L_556)
	.align		4
.L_556:
        /*012c*/ 	.word	index@(.nv.constant0._Z29LayerNormRowReduceInToOutWarpIff6MeanOpIffE6IvarOpIffEEvPKT_iiPT0_S8_T1_T2_)
        /*0130*/ 	.short	0x0380
        /*0132*/ 	.short	0x0038


	//----- nvinfo : EIATTR_SW_WAR
	.align		4
.L_557:
        /*0134*/ 	.byte	0x04, 0x36
        /*0136*/ 	.short	(.L_559 - .L_558)
.L_558:
        /*0138*/ 	.word	0x00000008
.L_559:


//--------------------- .nv.callgraph             --------------------------
	.section	.nv.callgraph,"",@"SHT_CUDA_CALLGRAPH"
	.align	4
	.sectionentsize	8
	.align		4
        /*0000*/ 	.word	0x00000000
	.align		4
        /*0004*/ 	.word	0xffffffff
	.align		4
        /*0008*/ 	.word	0x00000000
	.align		4
        /*000c*/ 	.word	0xfffffffe
	.align		4
        /*0010*/ 	.word	0x00000000
	.align		4
        /*0014*/ 	.word	0xfffffffd
	.align		4
        /*0018*/ 	.word	0x00000000
	.align		4
        /*001c*/ 	.word	0xfffffffc


//--------------------- .nv.constant4             --------------------------
	.section	.nv.constant4,"a",@progbits
	.align	8
	.align		8
.nv.constant4:
        /*0000*/ 	.dword	_ZN34_INTERNAL_50cfee54_4_k_cu_409aa7074cuda3std3__45__cpo5beginE
	.align		8
        /*0008*/ 	.dword	_ZN34_INTERNAL_50cfee54_4_k_cu_409aa7074cuda3std3__45__cpo3endE
	.align		8
        /*0010*/ 	.dword	_ZN34_INTERNAL_50cfee54_4_k_cu_409aa7074cuda3std3__45__cpo6cbeginE
	.align		8
        /*0018*/ 	.dword	_ZN34_INTERNAL_50cfee54_4_k_cu_409aa7074cuda3std3__45__cpo4cendE
	.align		8
        /*0020*/ 	.dword	_ZN34_INTERNAL_50cfee54_4_k_cu_409aa7074cuda3std3__45__cpo6rbeginE
	.align		8
        /*0028*/ 	.dword	_ZN34_INTERNAL_50cfee54_4_k_cu_409aa7074cuda3std3__45__cpo4rendE
	.align		8
        /*0030*/ 	.dword	_ZN34_INTERNAL_50cfee54_4_k_cu_409aa7074cuda3std3__45__cpo7crbeginE
	.align		8
        /*0038*/ 	.dword	_ZN34_INTERNAL_50cfee54_4_k_cu_409aa7074cuda3std3__45__cpo5crendE
	.align		8
        /*0040*/ 	.dword	_ZN34_INTERNAL_50cfee54_4_k_cu_409aa7074cuda3std3__436_GLOBAL__N__50cfee54_4_k_cu_409aa7076ignoreE
	.align		8
        /*0048*/ 	.dword	_ZN34_INTERNAL_50cfee54_4_k_cu_409aa7074cuda3std3__419piecewise_constructE
	.align		8
        /*0050*/ 	.dword	_ZN34_INTERNAL_50cfee54_4_k_cu_409aa7074cuda3std3__48in_placeE
	.align		8
        /*0058*/ 	.dword	_ZN34_INTERNAL_50cfee54_4_k_cu_409aa7074cuda3std3__420unreachable_sentinelE
	.align		8
        /*0060*/ 	.dword	_ZN34_INTERNAL_50cfee54_4_k_cu_409aa7074cuda3std6ranges3__45__cpo4swapE
	.align		8
        /*0068*/ 	.dword	_ZN34_INTERNAL_50cfee54_4_k_cu_409aa7074cuda3std6ranges3__45__cpo9iter_moveE
	.align		8
        /*0070*/ 	.dword	_ZN34_INTERNAL_50cfee54_4_k_cu_409aa7074cuda3std6ranges3__45__cpo5beginE
	.align		8
        /*0078*/ 	.dword	_ZN34_INTERNAL_50cfee54_4_k_cu_409aa7074cuda3std6ranges3__45__cpo3endE
	.align		8
        /*0080*/ 	.dword	_ZN34_INTERNAL_50cfee54_4_k_cu_409aa7074cuda3std6ranges3__45__cpo6cbeginE
	.align		8
        /*0088*/ 	.dword	_ZN34_INTERNAL_50cfee54_4_k_cu_409aa7074cuda3std6ranges3__45__cpo4cendE
	.align		8
        /*0090*/ 	.dword	_ZN34_INTERNAL_50cfee54_4_k_cu_409aa7074cuda3std6ranges3__45__cpo7advanceE
	.align		8
        /*0098*/ 	.dword	_ZN34_INTERNAL_50cfee54_4_k_cu_409aa7074cuda3std6ranges3__45__cpo9iter_swapE
	.align		8
        /*00a0*/ 	.dword	_ZN34_INTERNAL_50cfee54_4_k_cu_409aa7074cuda3std6ranges3__45__cpo4nextE
	.align		8
        /*00a8*/ 	.dword	_ZN34_INTERNAL_50cfee54_4_k_cu_409aa7074cuda3std6ranges3__45__cpo4prevE
	.align		8
        /*00b0*/ 	.dword	_ZN34_INTERNAL_50cfee54_4_k_cu_409aa7074cuda3std6ranges3__45__cpo4dataE
	.align		8
        /*00b8*/ 	.dword	_ZN34_INTERNAL_50cfee54_4_k_cu_409aa7074cuda3std6ranges3__45__cpo5cdataE
	.align		8
        /*00c0*/ 	.dword	_ZN34_INTERNAL_50cfee54_4_k_cu_409aa7074cuda3std6ranges3__45__cpo4sizeE
	.align		8
        /*00c8*/ 	.dword	_ZN34_INTERNAL_50cfee54_4_k_cu_409aa7074cuda3std6ranges3__45__cpo5ssizeE
	.align		8
        /*00d0*/ 	.dword	_ZN34_INTERNAL_50cfee54_4_k_cu_409aa7074cuda3std6ranges3__45__cpo8distanceE
	.align		8
        /*00d8*/ 	.dword	_ZN34_INTERNAL_50cfee54_4_k_cu_409aa7076thrust24THRUST_300001_SM_1000_NS6system6detail10sequential3seqE


//--------------------- .text._Z15LayerNormUpdateIf4DxOpIffEEvPKT_iiPS2_T0_ --------------------------
	.section	.text._Z15LayerNormUpdateIf4DxOpIffEEvPKT_iiPS2_T0_,"ax",@progbits
	.align	128
        .global         _Z15LayerNormUpdateIf4DxOpIffEEvPKT_iiPS2_T0_
        .type           _Z15LayerNormUpdateIf4DxOpIffEEvPKT_iiPS2_T0_,@function
        .size           _Z15LayerNormUpdateIf4DxOpIffEEvPKT_iiPS2_T0_,(.L_x_284 - _Z15LayerNormUpdateIf4DxOpIffEEvPKT_iiPS2_T0_)
        .other          _Z15LayerNormUpdateIf4DxOpIffEEvPKT_iiPS2_T0_,@"STO_CUDA_ENTRY STV_DEFAULT"
_Z15LayerNormUpdateIf4DxOpIffEEvPKT_iiPS2_T0_:
.text._Z15LayerNormUpdateIf4DxOpIffEEvPKT_iiPS2_T0_:
[----:B------:R-:W-:Y:S01]  /*0000*/  LDC R1, c[0x0][0x37c] ;  /* 0x0000df00ff017b82 */ /* 0x000fe20000000800 */
[----:B------:R-:W0:Y:S07]  /*0010*/  S2R R0, SR_TID.X ;  /* 0x0000000000007919 */ /* 0x000e2e0000002100 */
[----:B------:R-:W0:Y:S08]  /*0020*/  S2UR UR4, SR_CTAID.X ;  /* 0x00000000000479c3 */ /* 0x000e300000002500 */
[----:B------:R-:W0:Y:S08]  /*0030*/  LDC R5, c[0x0][0x360] ;  /* 0x0000d800ff057b82 */ /* 0x000e300000000800 */
[----:B------:R-:W1:Y:S01]  /*0040*/  LDC.64 R2, c[0x0][0x388] ;  /* 0x0000e200ff027b82 */ /* 0x000e620000000a00 */
[----:B0-----:R-:W-:-:S02]  /*0050*/  IMAD R0, R5, UR4, R0 ;  /* 0x0000000405007c24 */ /* 0x001fc4000f8e0200 */
[----:B-1----:R-:W-:-:S05]  /*0060*/  IMAD R5, R3, R2, RZ ;  /* 0x0000000203057224 */ /* 0x002fca00078e02ff */
[----:B------:R-:W-:-:S13]  /*0070*/  ISETP.GE.AND P0, PT, R0, R5, PT ;  /* 0x000000050000720c */ /* 0x000fda0003f06270 */
[----:B------:R-:W-:Y:S05]  /*0080*/  @P0 EXIT ;  /* 0x000000000000094d */ /* 0x000fea0003800000 */
[----:B------:R-:W-:Y:S01]  /*0090*/  IABS R7, R3 ;  /* 0x0000000300077213 */ /* 0x000fe20000000000 */
[----:B------:R-:W0:Y:S01]  /*00a0*/  LDC.64 R16, c[0x0][0x398] ;  /* 0x0000e600ff107b82 */ /* 0x000e220000000a00 */
[----:B------:R-:W1:Y:S02]  /*00b0*/  LDCU UR6, c[0x0][0x3c8] ;  /* 0x00007900ff0677ac */ /* 0x000e640008000800 */
[----:B------:R-:W2:Y:S01]  /*00c0*/  I2F.RP R2, R7 ;  /* 0x0000000700027306 */ /* 0x000ea20000209400 */
[----:B------:R-:W3:Y:S04]  /*00d0*/  LDCU.64 UR4, c[0x0][0x358] ;  /* 0x00006b00ff0477ac */ /* 0x000ee80008000a00 */
[----:B------:R-:W4:Y:S08]  /*00e0*/  LDC.64 R12, c[0x0][0x3b0] ;  /* 0x0000ec00ff0c7b82 */ /* 0x000f300000000a00 */
[----:B------:R-:W4:Y:S01]  /*00f0*/  LDC.64 R14, c[0x0][0x3a8] ;  /* 0x0000ea00ff0e7b82 */ /* 0x000f220000000a00 */
[----:B--2---:R-:W2:Y:S02]  /*0100*/  MUFU.RCP R2, R2 ;  /* 0x0000000200027308 */ /* 0x004ea40000001000 */
[----:B--2---:R-:W-:-:S06]  /*0110*/  VIADD R4, R2, 0xffffffe ;  /* 0x0ffffffe02047836 */ /* 0x004fcc0000000000 */
[----:B------:R2:W1:Y:S02]  /*0120*/  F2I.FTZ.U32.TRUNC.NTZ R5, R4 ;  /* 0x0000000400057305 */ /* 0x000464000021f000 */
[----:B--2---:R-:W-:Y:S02]  /*0130*/  IMAD.MOV.U32 R4, RZ, RZ, RZ ;  /* 0x000000ffff047224 */ /* 0x004fe400078e00ff */
[----:B-1----:R-:W-:-:S04]  /*0140*/  IMAD.MOV R6, RZ, RZ, -R5 ;  /* 0x000000ffff067224 */ /* 0x002fc800078e0a05 */
[----:B------:R-:W-:Y:S01]  /*0150*/  IMAD R9, R6, R7, RZ ;  /* 0x0000000706097224 */ /* 0x000fe200078e02ff */
[----:B------:R-:W-:-:S03]  /*0160*/  IABS R6, R0 ;  /* 0x0000000000067213 */ /* 0x000fc60000000000 */
[----:B------:R-:W-:-:S06]  /*0170*/  IMAD.HI.U32 R5, R5, R9, R4 ;  /* 0x0000000905057227 */ /* 0x000fcc00078e0004 */
[----:B------:R-:W-:Y:S02]  /*0180*/  IMAD.HI.U32 R10, R5, R6, RZ ;  /* 0x00000006050a7227 */ /* 0x000fe400078e00ff */
[----:B------:R-:W1:Y:S02]  /*0190*/  LDC.64 R4, c[0x0][0x3a0] ;  /* 0x0000e800ff047b82 */ /* 0x000e640000000a00 */
[----:B------:R-:W-:-:S04]  /*01a0*/  IMAD.MOV R2, RZ, RZ, -R10 ;  /* 0x000000ffff027224 */ /* 0x000fc800078e0a0a */
[----:B------:R-:W-:-:S05]  /*01b0*/  IMAD R2, R7, R2, R6 ;  /* 0x0000000207027224 */ /* 0x000fca00078e0206 */
[----:B------:R-:W-:-:S13]  /*01c0*/  ISETP.GT.U32.AND P1, PT, R7, R2, PT ;  /* 0x000000020700720c */ /* 0x000fda0003f24070 */
[----:B------:R-:W-:Y:S02]  /*01d0*/  @!P1 IMAD.IADD R2, R2, 0x1, -R7 ;  /* 0x0000000102029824 */ /* 0x000fe400078e0a07 */
[----:B------:R-:W-:Y:S01]  /*01e0*/  @!P1 VIADD R10, R10, 0x1 ;  /* 0x000000010a0a9836 */ /* 0x000fe20000000000 */
[----:B------:R-:W-:Y:S02]  /*01f0*/  ISETP.NE.AND P1, PT, R3, RZ, PT ;  /* 0x000000ff0300720c */ /* 0x000fe40003f25270 */
[----:B------:R-:W-:Y:S02]  /*0200*/  ISETP.GE.U32.AND P0, PT, R2, R7, PT ;  /* 0x000000070200720c */ /* 0x000fe40003f06070 */
[----:B------:R-:W-:Y:S01]  /*0210*/  LOP3.LUT R2, R0, R3, RZ, 0x3c, !PT ;  /* 0x0000000300027212 */ /* 0x000fe200078e3cff */
[----:B------:R-:W2:Y:S03]  /*0220*/  LDC.64 R6, c[0x0][0x380] ;  /* 0x0000e000ff067b82 */ /* 0x000ea60000000a00 */
[----:B------:R-:W-:-:S07]  /*0230*/  ISETP.GE.AND P2, PT, R2, RZ, PT ;  /* 0x000000ff0200720c */ /* 0x000fce0003f46270 */
[----:B------:R-:W-:-:S06]  /*0240*/  @P0 VIADD R10, R10, 0x1 ;  /* 0x000000010a0a0836 */ /* 0x000fcc0000000000 */
[----:B------:R-:W-:Y:S01]  /*0250*/  @!P2 IMAD.MOV R10, RZ, RZ, -R10 ;  /* 0x000000ffff0aa224 */ /* 0x000fe200078e0a0a */
[----:B------:R-:W-:-:S05]  /*0260*/  @!P1 LOP3.LUT R10, RZ, R3, RZ, 0x33, !PT ;  /* 0x00000003ff0a9212 */ /* 0x000fca00078e33ff */
[----:B------:R-:W-:-:S04]  /*0270*/  IMAD.MOV R9, RZ, RZ, -R10 ;  /* 0x000000ffff097224 */ /* 0x000fc800078e0a0a */
[----:B------:R-:W-:Y:S02]  /*0280*/  IMAD R9, R3, R9, R0 ;  /* 0x0000000903097224 */ /* 0x000fe400078e0200 */
[----:B-1----:R-:W-:-:S04]  /*0290*/  IMAD.WIDE R2, R10, 0x4, R4 ;  /* 0x000000040a027825 */ /* 0x002fc800078e0204 */
[----:B------:R-:W-:Y:S02]  /*02a0*/  IMAD R11, R10, UR6, R9 ;  /* 0x000000060a0b7c24 */ /* 0x000fe4000f8e0209 */
[----:B---3--:R-:W3:Y:S02]  /*02b0*/  LDG.E R2, desc[UR4][R2.64] ;  /* 0x0000000402027981 */ /* 0x008ee4000c1e1900 */
[----:B0-----:R-:W-:-:S05]  /*02c0*/  IMAD.WIDE R16, R11, 0x4, R16 ;  /* 0x000000040b107825 */ /* 0x001fca00078e0210 */
[----:B------:R0:W3:Y:S01]  /*02d0*/  LDG.E R21, desc[UR4][R16.64] ;  /* 0x0000000410157981 */ /* 0x0000e2000c1e1900 */
[----:B----4-:R-:W-:-:S04]  /*02e0*/  IMAD.WIDE R12, R9, 0x4, R12 ;  /* 0x00000004090c7825 */ /* 0x010fc800078e020c */
[----:B--2---:R-:W-:Y:S02]  /*02f0*/  IMAD.WIDE R6, R11, 0x4, R6 ;  /* 0x000000040b067825 */ /* 0x004fe400078e0206 */
[----:B------:R-:W2:Y:S04]  /*0300*/  LDG.E R12, desc[UR4][R12.64] ;  /* 0x000000040c0c7981 */ /* 0x000ea8000c1e1900 */
[----:B------:R1:W2:Y:S01]  /*0310*/  LDG.E.CONSTANT R9, desc[UR4][R6.64] ;  /* 0x0000000406097981 */ /* 0x0002a2000c1e9900 */
[----:B------:R-:W4:Y:S01]  /*0320*/  I2F.F64 R4, UR6 ;  /* 0x0000000600047d12 */ /* 0x000f220008201c00 */
[----:B0-----:R-:W-:-:S07]  /*0330*/  IMAD.MOV.U32 R16, RZ, RZ, 0x1 ;  /* 0x00000001ff107424 */ /* 0x001fce00078e00ff */
[----:B----4-:R-:W0:Y:S02]  /*0340*/  MUFU.RCP64H R17, R5 ;  /* 0x0000000500117308 */ /* 0x010e240000001800 */
[----:B0-----:R-:W-:-:S08]  /*0350*/  DFMA R18, -R4, R16, 1 ;  /* 0x3ff000000412742b */ /* 0x001fd00000000110 */
[----:B------:R-:W-:-:S08]  /*0360*/  DFMA R18, R18, R18, R18 ;  /* 0x000000121212722b */ /* 0x000fd00000000012 */
[----:B------:R-:W-:-:S08]  /*0370*/  DFMA R18, R16, R18, R16 ;  /* 0x000000121012722b */ /* 0x000fd00000000010 */
[----:B-1----:R-:W-:-:S08]  /*0380*/  DFMA R6, -R4, R18, 1 ;  /* 0x3ff000000406742b */ /* 0x002fd00000000112 */
[----:B------:R-:W-:Y:S01]  /*0390*/  DFMA R18, R18, R6, R18 ;  /* 0x000000061212722b */ /* 0x000fe20000000012 */
[----:B------:R-:W-:-:S05]  /*03a0*/  IMAD.WIDE R14, R10, 0x4, R14 ;  /* 0x000000040a0e7825 */ /* 0x000fca00078e020e */
[----:B------:R0:W5:Y:S01]  /*03b0*/  LDG.E R11, desc[UR4][R14.64] ;  /* 0x000000040e0b7981 */ /* 0x000162000c1e1900 */
[----:B------:R-:W-:Y:S01]  /*03c0*/  BSSY.RECONVERGENT B0, `(.L_x_0) ;  /* 0x000000e000007945 */ /* 0x000fe20003800200 */
[----:B---3--:R-:W-:-:S04]  /*03d0*/  FADD R21, R21, -R2 ;  /* 0x8000000215157221 */ /* 0x008fc80000000000 */
[----:B------:R-:W1:Y:S02]  /*03e0*/  F2F.F64.F32 R2, R21 ;  /* 0x0000001500027310 */ /* 0x000e640000201800 */
[----:B-1----:R-:W-:-:S08]  /*03f0*/  DADD R6, R2, R2 ;  /* 0x0000000002067229 */ /* 0x002fd00000000002 */
[----:B------:R-:W-:-:S08]  /*0400*/  DMUL R2, R6, R18 ;  /* 0x0000001206027228 */ /* 0x000fd00000000000 */
[----:B0-----:R-:W-:-:S08]  /*0410*/  DFMA R14, -R4, R2, R6 ;  /* 0x00000002040e722b */ /* 0x001fd00000000106 */
[----:B------:R-:W-:Y:S01]  /*0420*/  DFMA R2, R18, R14, R2 ;  /* 0x0000000e1202722b */ /* 0x000fe20000000002 */
[----:B------:R-:W-:-:S09]  /*0430*/  FSETP.GEU.AND P1, PT, |R7|, 6.5827683646048100446e-37, PT ;  /* 0x036000000700780b */ /* 0x000fd20003f2e200 */
[----:B------:R-:W-:-:S05]  /*0440*/  FFMA R8, RZ, R5, R3 ;  /* 0x00000005ff087223 */ /* 0x000fca0000000003 */
[----:B------:R-:W-:Y:S01]  /*0450*/  FSETP.GT.AND P0, PT, |R8|, 1.469367938527859385e-39, PT ;  /* 0x001000000800780b */ /* 0x000fe20003f04200 */
[----:B--2---:R-:W-:-:S12]  /*0460*/  FMUL R12, R9, R12 ;  /* 0x0000000c090c7220 */ /* 0x004fd80000400000 */
[----:B------:R-:W-:Y:S05]  /*0470*/  @P0 BRA P1, `(.L_x_1) ;  /* 0x0000000000080947 */ /* 0x000fea0000800000 */
[----:B------:R-:W-:-:S07]  /*0480*/  MOV R20, 0x4a0 ;  /* 0x000004a000147802 */ /* 0x000fce0000000f00 */
[----:B-----5:R-:W-:Y:S05]  /*0490*/  CALL.REL.NOINC `($__internal_1_$__cuda_sm20_div_rn_f64_full) ;  /* 0x0000000400087944 */ /* 0x020fea0003c00000 */
.L_x_1:
[----:B------:R-:W-:Y:S05]  /*04a0*/  BSYNC.RECONVERGENT B0 ;  /* 0x0000000000007941 */ /* 0x000fea0003800200 */
.L_x_0:
[----:B------:R-:W0:Y:S01]  /*04b0*/  MUFU.RCP64H R7, R5 ;  /* 0x0000000500077308 */ /* 0x000e220000001800 */
[----:B------:R-:W-:-:S04]  /*04c0*/  IADD3 R6, PT, PT, R5, 0x300402, RZ ;  /* 0x0030040205067810 */ /* 0x000fc80007ffe0ff */
[----:B------:R-:W-:-:S03]  /*04d0*/  FSETP.GEU.AND P0, PT, |R6|, 5.8789094863358348022e-39, PT ;  /* 0x004004020600780b */ /* 0x000fc60003f0e200 */
[----:B------:R1:W2:Y:S01]  /*04e0*/  F2F.F32.F64 R2, R2 ;  /* 0x0000000200027310 */ /* 0x0002a20000301000 */
[----:B0-----:R-:W-:-:S08]  /*04f0*/  DFMA R8, -R4, R6, 1 ;  /* 0x3ff000000408742b */ /* 0x001fd00000000106 */
[----:B------:R-:W-:-:S08]  /*0500*/  DFMA R8, R8, R8, R8 ;  /* 0x000000080808722b */ /* 0x000fd00000000008 */
[----:B------:R-:W-:-:S08]  /*0510*/  DFMA R8, R6, R8, R6 ;  /* 0x000000080608722b */ /* 0x000fd00000000006 */
[----:B------:R-:W-:-:S08]  /*0520*/  DFMA R14, -R4, R8, 1 ;  /* 0x3ff00000040e742b */ /* 0x000fd00000000108 */
[----:B------:R-:W-:Y:S01]  /*0530*/  DFMA R8, R8, R14, R8 ;  /* 0x0000000e0808722b */ /* 0x000fe20000000008 */
[----:B-12---:R-:W-:Y:S10]  /*0540*/  @P0 BRA `(.L_x_2) ;  /* 0x0000000000100947 */ /* 0x006ff40003800000 */
[----:B------:R-:W-:Y:S02]  /*0550*/  LOP3.LUT R3, R5, 0x7fffffff, RZ, 0xc0, !PT ;  /* 0x7fffffff05037812 */ /* 0x000fe400078ec0ff */
[----:B------:R-:W-:-:S03]  /*0560*/  MOV R6, 0x590 ;  /* 0x0000059000067802 */ /* 0x000fc60000000f00 */
[----:B------:R-:W-:-:S07]  /*0570*/  VIADD R14, R3, 0xfff00000 ;  /* 0xfff00000030e7836 */ /* 0x000fce0000000000 */
[----:B-----5:R-:W-:Y:S05]  /*0580*/  CALL.REL.NOINC `($__internal_0_$__cuda_sm20_dblrcp_rn_slowpath_v3) ;  /* 0x0000000000387944 */ /* 0x020fea0003c00000 */
.L_x_2:
[----:B------:R-:W0:Y:S08]  /*0590*/  LDC.64 R4, c[0x0][0x3b8] ;  /* 0x0000ee00ff047b82 */ /* 0x000e300000000a00 */
[----:B------:R-:W1:Y:S08]  /*05a0*/  LDC.64 R6, c[0x0][0x3c0] ;  /* 0x0000f000ff067b82 */ /* 0x000e700000000a00 */
[----:B------:R-:W2:Y:S01]  /*05b0*/  LDC.64 R14, c[0x0][0x390] ;  /* 0x0000e400ff0e7b82 */ /* 0x000ea20000000a00 */
[----:B0-----:R-:W-:-:S06]  /*05c0*/  IMAD.WIDE R4, R10, 0x4, R4 ;  /* 0x000000040a047825 */ /* 0x001fcc00078e0204 */
[----:B------:R-:W3:Y:S01]  /*05d0*/  LDG.E R5, desc[UR4][R4.64] ;  /* 0x0000000404057981 */ /* 0x000ee2000c1e1900 */
[----:B-1----:R-:W-:-:S06]  /*05e0*/  IMAD.WIDE R6, R10, 0x4, R6 ;  /* 0x000000040a067825 */ /* 0x002fcc00078e0206 */
[----:B------:R-:W4:Y:S01]  /*05f0*/  LDG.E R6, desc[UR4][R6.64] ;  /* 0x0000000406067981 */ /* 0x000f22000c1e1900 */
[----:B------:R-:W4:Y:S01]  /*0600*/  F2F.F32.F64 R8, R8 ;  /* 0x0000000800087310 */ /* 0x000f220000301000 */
[----:B---3--:R-:W-:-:S04]  /*0610*/  FMUL R3, R2, R5 ;  /* 0x0000000502037220 */ /* 0x008fc80000400000 */
[----:B-----5:R-:W-:Y:S01]  /*0620*/  FFMA R11, R12, R11, R3 ;  /* 0x0000000b0c0b7223 */ /* 0x020fe20000000003 */
[----:B--2---:R-:W-:-:S04]  /*0630*/  IMAD.WIDE R2, R0, 0x4, R14 ;  /* 0x0000000400027825 */ /* 0x004fc800078e020e */
[----:B----4-:R-:W-:-:S05]  /*0640*/  FFMA R11, R8, R6, R11 ;  /* 0x00000006080b7223 */ /* 0x010fca000000000b */
[----:B------:R-:W-:Y:S01]  /*0650*/  STG.E desc[UR4][R2.64], R11 ;  /* 0x0000000b02007986 */ /* 0x000fe2000c101904 */
[----:B------:R-:W-:Y:S05]  /*0660*/  EXIT ;  /* 0x000000000000794d */ /* 0x000fea0003800000 */
        .weak           $__internal_0_$__cuda_sm20_dblrcp_rn_slowpath_v3
        .type           $__internal_0_$__cuda_sm20_dblrcp_rn_slowpath_v3,@function
        .size           $__internal_0_$__cuda_sm20_dblrcp_rn_slowpath_v3,($__internal_1_$__cuda_sm20_div_rn_f64_full - $__internal_0_$__cuda_sm20_dblrcp_rn_slowpath_v3)
$__internal_0_$__cuda_sm20_dblrcp_rn_slowpath_v3:
[----:B------:R-:W-:-:S14]  /*0670*/  DSETP.GTU.AND P0, PT, |R4|, +INF , PT ;  /* 0x7ff000000400742a */ /* 0x000fdc0003f0c200 */
[----:B------:R-:W-:Y:S05]  /*0680*/  @P0 BRA `(.L_x_3) ;  /* 0x00000000007c0947 */ /* 0x000fea0003800000 */
[----:B------:R-:W-:-:S05]  /*0690*/  LOP3.LUT R3, R5, 0x7fffffff, RZ, 0xc0, !PT ;  /* 0x7fffffff05037812 */ /* 0x000fca00078ec0ff */
[----:B------:R-:W-:-:S05]  /*06a0*/  VIADD R7, R3, 0xffffffff ;  /* 0xffffffff03077836 */ /* 0x000fca0000000000 */
[----:B------:R-:W-:-:S13]  /*06b0*/  ISETP.GE.U32.AND P0, PT, R7, 0x7fefffff, PT ;  /* 0x7fefffff0700780c */ /* 0x000fda0003f06070 */
[----:B------:R-:W-:Y:S01]  /*06c0*/  @P0 LOP3.LUT R9, R5, 0x7ff00000, RZ, 0x3c, !PT ;  /* 0x7ff0000005090812 */ /* 0x000fe200078e3cff */
[----:B------:R-:W-:Y:S01]  /*06d0*/  @P0 IMAD.MOV.U32 R8, RZ, RZ, RZ ;  /* 0x000000ffff080224 */ /* 0x000fe200078e00ff */
[----:B------:R-:W-:Y:S06]  /*06e0*/  @P0 BRA `(.L_x_4) ;  /* 0x00000000006c0947 */ /* 0x000fec0003800000 */
[----:B------:R-:W-:-:S13]  /*06f0*/  ISETP.GE.U32.AND P0, PT, R3, 0x1000001, PT ;  /* 0x010000010300780c */ /* 0x000fda0003f06070 */
[----:B------:R-:W-:Y:S05]  /*0700*/  @!P0 BRA `(.L_x_5) ;  /* 0x0000000000348947 */ /* 0x000fea0003800000 */
[----:B------:R-:W-:Y:S02]  /*0710*/  VIADD R9, R5, 0xc0200000 ;  /* 0xc020000005097836 */ /* 0x000fe40000000000 */
[----:B------:R-:W-:Y:S02]  /*0720*/  IMAD.MOV.U32 R8, RZ, RZ, R4 ;  /* 0x000000ffff087224 */ /* 0x000fe400078e0004 */
[----:B------:R-:W0:Y:S04]  /*0730*/  MUFU.RCP64H R15, R9 ;  /* 0x00000009000f7308 */ /* 0x000e280000001800 */
[----:B0-----:R-:W-:-:S08]  /*0740*/  DFMA R16, -R8, R14, 1 ;  /* 0x3ff000000810742b */ /* 0x001fd0000000010e */
[----:B------:R-:W-:-:S08]  /*0750*/  DFMA R16, R16, R16, R16 ;  /* 0x000000101010722b */ /* 0x000fd00000000010 */
[----:B------:R-:W-:-:S08]  /*0760*/  DFMA R16, R14, R16, R14 ;  /* 0x000000100e10722b */ /* 0x000fd0000000000e */
[----:B------:R-:W-:-:S08]  /*0770*/  DFMA R14, -R8, R16, 1 ;  /* 0x3ff00000080e742b */ /* 0x000fd00000000110 */
[----:B------:R-:W-:-:S08]  /*0780*/  DFMA R14, R16, R14, R16 ;  /* 0x0000000e100e722b */ /* 0x000fd00000000010 */
[----:B------:R-:W-:-:S08]  /*0790*/  DMUL R14, R14, 2.2250738585072013831e-308 ;  /* 0x001000000e0e7828 */ /* 0x000fd00000000000 */
[----:B------:R-:W-:-:S08]  /*07a0*/  DFMA R4, -R4, R14, 1 ;  /* 0x3ff000000404742b */ /* 0x000fd0000000010e */
[----:B------:R-:W-:-:S08]  /*07b0*/  DFMA R4, R4, R4, R4 ;  /* 0x000000040404722b */ /* 0x000fd00000000004 */
[----:B------:R-:W-:Y:S01]  /*07c0*/  DFMA R8, R14, R4, R14 ;  /* 0x000000040e08722b */ /* 0x000fe2000000000e */
[----:B------:R-:W-:Y:S10]  /*07d0*/  BRA `(.L_x_4) ;  /* 0x0000000000307947 */ /* 0x000ff40003800000 */
.L_x_5:
[----:B------:R-:W-:Y:S01]  /*07e0*/  DMUL R4, R4, 8.11296384146066816958e+31 ;  /* 0x4690000004047828 */ /* 0x000fe20000000000 */
[----:B------:R-:W-:-:S05]  /*07f0*/  IMAD.MOV.U32 R8, RZ, RZ, R14 ;  /* 0x000000ffff087224 */ /* 0x000fca00078e000e */
[----:B------:R-:W0:Y:S02]  /*0800*/  MUFU.RCP64H R9, R5 ;  /* 0x0000000500097308 */ /* 0x000e240000001800 */
[----:B0-----:R-:W-:-:S08]  /*0810*/  DFMA R14, -R4, R8, 1 ;  /* 0x3ff00000040e742b */ /* 0x001fd00000000108 */
[----:B------:R-:W-:-:S08]  /*0820*/  DFMA R14, R14, R14, R14 ;  /* 0x0000000e0e0e722b */ /* 0x000fd0000000000e */
[----:B------:R-:W-:-:S08]  /*0830*/  DFMA R14, R8, R14, R8 ;  /* 0x0000000e080e722b */ /* 0x000fd00000000008 */
[----:B------:R-:W-:-:S08]  /*0840*/  DFMA R8, -R4, R14, 1 ;  /* 0x3ff000000408742b */ /* 0x000fd0000000010e */
[----:B------:R-:W-:-:S08]  /*0850*/  DFMA R8, R14, R8, R14 ;  /* 0x000000080e08722b */ /* 0x000fd0000000000e */
[----:B------:R-:W-:Y:S01]  /*0860*/  DMUL R8, R8, 8.11296384146066816958e+31 ;  /* 0x4690000008087828 */ /* 0x000fe20000000000 */
[----:B------:R-:W-:Y:S10]  /*0870*/  BRA `(.L_x_4) ;  /* 0x0000000000087947 */ /* 0x000ff40003800000 */
.L_x_3:
[----:B------:R-:W-:Y:S01]  /*0880*/  LOP3.LUT R9, R5, 0x80000, RZ, 0xfc, !PT ;  /* 0x0008000005097812 */ /* 0x000fe200078efcff */
[----:B------:R-:W-:-:S07]  /*0890*/  IMAD.MOV.U32 R8, RZ, RZ, R4 ;  /* 0x000000ffff087224 */ /* 0x000fce00078e0004 */
.L_x_4:
[----:B------:R-:W-:-:S04]  /*08a0*/  IMAD.MOV.U32 R7, RZ, RZ, 0x0 ;  /* 0x00000000ff077424 */ /* 0x000fc800078e00ff */
[----:B------:R-:W-:Y:S05]  /*08b0*/  RET.REL.NODEC R6 `(_Z15LayerNormUpdateIf4DxOpIffEEvPKT_iiPS2_T0_) ;  /* 0xfffffff406d07950 */ /* 0x000fea0003c3ffff */
        .weak           $__internal_1_$__cuda_sm20_div_rn_f64_full
        .type           $__internal_1_$__cuda_sm20_div_rn_f64_full,@function
        .size           $__internal_1_$__cuda_sm20_div_rn_f64_full,(.L_x_284 - $__internal_1_$__cuda_sm20_div_rn_f64_full)
$__internal_1_$__cuda_sm20_div_rn_f64_full:
[C---:B------:R-:W-:Y:S01]  /*08c0*/  FSETP.GEU.AND P0, PT, |R5|.reuse, 1.469367938527859385e-39, PT ;  /* 0x001000000500780b */ /* 0x040fe20003f0e200 */
[----:B------:R-:W-:Y:S01]  /*08d0*/  IMAD.MOV.U32 R14, RZ, RZ, 0x1 ;  /* 0x00000001ff0e7424 */ /* 0x000fe200078e00ff */
[----:B------:R-:W-:Y:S01]  /*08e0*/  LOP3.LUT R2, R5, 0x800fffff, RZ, 0xc0, !PT ;  /* 0x800fffff05027812 */ /* 0x000fe200078ec0ff */
[----:B------:R-:W-:Y:S01]  /*08f0*/  IMAD.MOV.U32 R13, RZ, RZ, 0x1ca00000 ;  /* 0x1ca00000ff0d7424 */ /* 0x000fe200078e00ff */
[C---:B------:R-:W-:Y:S01]  /*0900*/  FSETP.GEU.AND P2, PT, |R7|.reuse, 1.469367938527859385e-39, PT ;  /* 0x001000000700780b */ /* 0x040fe20003f4e200 */
[----:B------:R-:W-:Y:S01]  /*0910*/  BSSY.RECONVERGENT B1, `(.L_x_6) ;  /* 0x0000052000017945 */ /* 0x000fe20003800200 */
[----:B------:R-:W-:Y:S02]  /*0920*/  LOP3.LUT R3, R2, 0x3ff00000, RZ, 0xfc, !PT ;  /* 0x3ff0000002037812 */ /* 0x000fe400078efcff */
[----:B------:R-:W-:Y:S02]  /*0930*/  MOV R2, R4 ;  /* 0x0000000400027202 */ /* 0x000fe40000000f00 */
[----:B------:R-:W-:-:S02]  /*0940*/  LOP3.LUT R21, R7, 0x7ff00000, RZ, 0xc0, !PT ;  /* 0x7ff0000007157812 */ /* 0x000fc400078ec0ff */
[----:B------:R-:W-:Y:S01]  /*0950*/  LOP3.LUT R22, R5, 0x7ff00000, RZ, 0xc0, !PT ;  /* 0x7ff0000005167812 */ /* 0x000fe200078ec0ff */
[----:B------:R-:W-:Y:S02]  /*0960*/  @!P0 DMUL R2, R4, 8.98846567431157953865e+307 ;  /* 0x7fe0000004028828 */ /* 0x000fe40000000000 */
[----:B------:R-:W-:Y:S01]  /*0970*/  IMAD.MOV.U32 R23, RZ, RZ, R21 ;  /* 0x000000ffff177224 */ /* 0x000fe200078e0015 */
[----:B------:R-:W-:Y:S02]  /*0980*/  ISETP.GE.U32.AND P1, PT, R21, R22, PT ;  /* 0x000000161500720c */ /* 0x000fe40003f26070 */
[----:B------:R-:W-:Y:S01]  /*0990*/  @!P2 LOP3.LUT R16, R5, 0x7ff00000, RZ, 0xc0, !PT ;  /* 0x7ff000000510a812 */ /* 0x000fe200078ec0ff */
[----:B------:R-:W0:Y:S03]  /*09a0*/  MUFU.RCP64H R15, R3 ;  /* 0x00000003000f7308 */ /* 0x000e260000001800 */
[----:B------:R-:W-:-:S02]  /*09b0*/  @!P2 ISETP.GE.U32.AND P3, PT, R21, R16, PT ;  /* 0x000000101500a20c */ /* 0x000fc40003f66070 */
[----:B------:R-:W-:Y:S02]  /*09c0*/  @!P0 LOP3.LUT R22, R3, 0x7ff00000, RZ, 0xc0, !PT ;  /* 0x7ff0000003168812 */ /* 0x000fe400078ec0ff */
[----:B------:R-:W-:-:S04]  /*09d0*/  @!P2 SEL R17, R13, 0x63400000, !P3 ;  /* 0x634000000d11a807 */ /* 0x000fc80005800000 */
[----:B------:R-:W-:-:S04]  /*09e0*/  @!P2 LOP3.LUT R18, R17, 0x80000000, R7, 0xf8, !PT ;  /* 0x800000001112a812 */ /* 0x000fc800078ef807 */
[----:B------:R-:W-:Y:S01]  /*09f0*/  @!P2 LOP3.LUT R19, R18, 0x100000, RZ, 0xfc, !PT ;  /* 0x001000001213a812 */ /* 0x000fe200078efcff */
[----:B------:R-:W-:Y:S01]  /*0a00*/  @!P2 IMAD.MOV.U32 R18, RZ, RZ, RZ ;  /* 0x000000ffff12a224 */ /* 0x000fe200078e00ff */
[----:B0-----:R-:W-:-:S08]  /*0a10*/  DFMA R8, R14, -R2, 1 ;  /* 0x3ff000000e08742b */ /* 0x001fd00000000802 */
[----:B------:R-:W-:-:S08]  /*0a20*/  DFMA R8, R8, R8, R8 ;  /* 0x000000080808722b */ /* 0x000fd00000000008 */
[----:B------:R-:W-:Y:S01]  /*0a30*/  DFMA R14, R14, R8, R14 ;  /* 0x000000080e0e722b */ /* 0x000fe2000000000e */
[----:B------:R-:W-:Y:S01]  /*0a40*/  SEL R9, R13, 0x63400000, !P1 ;  /* 0x634000000d097807 */ /* 0x000fe20004800000 */
[----:B------:R-:W-:-:S03]  /*0a50*/  IMAD.MOV.U32 R8, RZ, RZ, R6 ;  /* 0x000000ffff087224 */ /* 0x000fc600078e0006 */
[----:B------:R-:W-:-:S03]  /*0a60*/  LOP3.LUT R9, R9, 0x800fffff, R7, 0xf8, !PT ;  /* 0x800fffff09097812 */ /* 0x000fc600078ef807 */
[----:B------:R-:W-:-:S03]  /*0a70*/  DFMA R16, R14, -R2, 1 ;  /* 0x3ff000000e10742b */ /* 0x000fc60000000802 */
[----:B------:R-:W-:-:S05]  /*0a80*/  @!P2 DFMA R8, R8, 2, -R18 ;  /* 0x400000000808a82b */ /* 0x000fca0000000812 */
[----:B------:R-:W-:-:S05]  /*0a90*/  DFMA R16, R14, R16, R14 ;  /* 0x000000100e10722b */ /* 0x000fca000000000e */
[----:B------:R-:W-:-:S03]  /*0aa0*/  @!P2 LOP3.LUT R23, R9, 0x7ff00000, RZ, 0xc0, !PT ;  /* 0x7ff000000917a812 */ /* 0x000fc600078ec0ff */
[----:B------:R-:W-:Y:S02]  /*0ab0*/  DMUL R14, R16, R8 ;  /* 0x00000008100e7228 */ /* 0x000fe40000000000 */
[----:B------:R-:W-:-:S05]  /*0ac0*/  VIADD R24, R23, 0xffffffff ;  /* 0xffffffff17187836 */ /* 0x000fca0000000000 */
[----:B------:R-:W-:Y:S01]  /*0ad0*/  ISETP.GT.U32.AND P0, PT, R24, 0x7feffffe, PT ;  /* 0x7feffffe1800780c */ /* 0x000fe20003f04070 */
[----:B------:R-:W-:Y:S01]  /*0ae0*/  VIADD R24, R22, 0xffffffff ;  /* 0xffffffff16187836 */ /* 0x000fe20000000000 */
[----:B------:R-:W-:-:S04]  /*0af0*/  DFMA R18, R14, -R2, R8 ;  /* 0x800000020e12722b */ /* 0x000fc80000000008 */
[----:B------:R-:W-:-:S04]  /*0b00*/  ISETP.GT.U32.OR P0, PT, R24, 0x7feffffe, P0 ;  /* 0x7feffffe1800780c */ /* 0x000fc80000704470 */
[----:B------:R-:W-:-:S09]  /*0b10*/  DFMA R18, R16, R18, R14 ;  /* 0x000000121012722b */ /* 0x000fd2000000000e */
[----:B------:R-:W-:Y:S05]  /*0b20*/  @P0 BRA `(.L_x_7) ;  /* 0x00000000006c0947 */ /* 0x000fea0003800000 */
[----:B------:R-:W-:Y:S01]  /*0b30*/  LOP3.LUT R14, R5, 0x7ff00000, RZ, 0xc0, !PT ;  /* 0x7ff00000050e7812 */ /* 0x000fe200078ec0ff */
[----:B------:R-:W-:-:S03]  /*0b40*/  IMAD.MOV.U32 R16, RZ, RZ, RZ ;  /* 0x000000ffff107224 */ /* 0x000fc600078e00ff */
[CC--:B------:R-:W-:Y:S02]  /*0b50*/  VIADDMNMX R6, R21.reuse, -R14.reuse, 0xb9600000, !PT ;  /* 0xb960000015067446 */ /* 0x0c0fe4000780090e */
[----:B------:R-:W-:Y:S02]  /*0b60*/  ISETP.GE.U32.AND P0, PT, R21, R14, PT ;  /* 0x0000000e1500720c */ /* 0x000fe40003f06070 */
[----:B------:R-:W-:Y:S02]  /*0b70*/  VIMNMX R6, PT, PT, R6, 0x46a00000, PT ;  /* 0x46a0000006067848 */ /* 0x000fe40003fe0100 */
[----:B------:R-:W-:-:S05]  /*0b80*/  SEL R13, R13, 0x63400000, !P0 ;  /* 0x634000000d0d7807 */ /* 0x000fca0004000000 */
[----:B------:R-:W-:-:S05]  /*0b90*/  IMAD.IADD R6, R6, 0x1, -R13 ;  /* 0x0000000106067824 */ /* 0x000fca00078e0a0d */
[----:B------:R-:W-:-:S06]  /*0ba0*/  IADD3 R17, PT, PT, R6, 0x7fe00000, RZ ;  /* 0x7fe0000006117810 */ /* 0x000fcc0007ffe0ff */
[----:B------:R-:W-:-:S10]  /*0bb0*/  DMUL R14, R18, R16 ;  /* 0x00000010120e7228 */ /* 0x000fd40000000000 */
[----:B------:R-:W-:-:S13]  /*0bc0*/  FSETP.GTU.AND P0, PT, |R15|, 1.469367938527859385e-39, PT ;  /* 0x001000000f00780b */ /* 0x000fda0003f0c200 */
[----:B------:R-:W-:Y:S05]  /*0bd0*/  @P0 BRA `(.L_x_8) ;  /* 0x0000000000940947 */ /* 0x000fea0003800000 */
[----:B------:R-:W-:Y:S01]  /*0be0*/  DFMA R2, R18, -R2, R8 ;  /* 0x800000021202722b */ /* 0x000fe20000000008 */
[----:B------:R-:W-:-:S09]  /*0bf0*/  IMAD.MOV.U32 R16, RZ, RZ, RZ ;  /* 0x000000ffff107224 */ /* 0x000fd200078e00ff */
[C---:B------:R-:W-:Y:S02]  /*0c00*/  FSETP.NEU.AND P0, PT, R3.reuse, RZ, PT ;  /* 0x000000ff0300720b */ /* 0x040fe40003f0d000 */
[----:B------:R-:W-:-:S04]  /*0c10*/  LOP3.LUT R7, R3, 0x80000000, R5, 0x48, !PT ;  /* 0x8000000003077812 */ /* 0x000fc800078e4805 */
[----:B------:R-:W-:-:S07]  /*0c20*/  LOP3.LUT R17, R7, R17, RZ, 0xfc, !PT ;  /* 0x0000001107117212 */ /* 0x000fce00078efcff */
[----:B------:R-:W-:Y:S05]  /*0c30*/  @!P0 BRA `(.L_x_8) ;  /* 0x00000000007c8947 */ /* 0x000fea0003800000 */
[----:B------:R-:W-:Y:S01]  /*0c40*/  IMAD.MOV R3, RZ, RZ, -R6 ;  /* 0x000000ffff037224 */ /* 0x000fe200078e0a06 */
[----:B------:R-:W-:Y:S01]  /*0c50*/  DMUL.RP R16, R18, R16 ;  /* 0x0000001012107228 */ /* 0x000fe20000008000 */
[----:B------:R-:W-:-:S06]  /*0c60*/  IMAD.MOV.U32 R2, RZ, RZ, RZ ;  /* 0x000000ffff027224 */ /* 0x000fcc00078e00ff */
[----:B------:R-:W-:-:S03]  /*0c70*/  DFMA R2, R14, -R2, R18 ;  /* 0x800000020e02722b */ /* 0x000fc60000000012 */
[----:B------:R-:W-:-:S03]  /*0c80*/  LOP3.LUT R7, R17, R7, RZ, 0x3c, !PT ;  /* 0x0000000711077212 */ /* 0x000fc600078e3cff */
[----:B------:R-:W-:-:S04]  /*0c90*/  IADD3 R2, PT, PT, -R6, -0x43300000, RZ ;  /* 0xbcd0000006027810 */ /* 0x000fc80007ffe1ff */
[----:B------:R-:W-:-:S04]  /*0ca0*/  FSETP.NEU.AND P0, PT, |R3|, R2, PT ;  /* 0x000000020300720b */ /* 0x000fc80003f0d200 */
[----:B------:R-:W-:Y:S02]  /*0cb0*/  FSEL R14, R16, R14, !P0 ;  /* 0x0000000e100e7208 */ /* 0x000fe40004000000 */
[----:B------:R-:W-:Y:S01]  /*0cc0*/  FSEL R15, R7, R15, !P0 ;  /* 0x0000000f070f7208 */ /* 0x000fe20004000000 */
[----:B------:R-:W-:Y:S06]  /*0cd0*/  BRA `(.L_x_8) ;  /* 0x0000000000547947 */ /* 0x000fec0003800000 */
.L_x_7:
[----:B------:R-:W-:-:S14]  /*0ce0*/  DSETP.NAN.AND P0, PT, R6, R6, PT ;  /* 0x000000060600722a */ /* 0x000fdc0003f08000 */
[----:B------:R-:W-:Y:S05]  /*0cf0*/  @P0 BRA `(.L_x_9) ;  /* 0x0000000000440947 */ /* 0x000fea0003800000 */
[----:B------:R-:W-:-:S14]  /*0d00*/  DSETP.NAN.AND P0, PT, R4, R4, PT ;  /* 0x000000040400722a */ /* 0x000fdc0003f08000 */
[----:B------:R-:W-:Y:S05]  /*0d10*/  @P0 BRA `(.L_x_10) ;  /* 0x0000000000300947 */ /* 0x000fea0003800000 */
[----:B------:R-:W-:Y:S01]  /*0d20*/  ISETP.NE.AND P0, PT, R23, R22, PT ;  /* 0x000000161700720c */ /* 0x000fe20003f05270 */
[----:B------:R-:W-:Y:S02]  /*0d30*/  IMAD.MOV.U32 R14, RZ, RZ, 0x0 ;  /* 0x00000000ff0e7424 */ /* 0x000fe400078e00ff */
[----:B------:R-:W-:-:S10]  /*0d40*/  IMAD.MOV.U32 R15, RZ, RZ, -0x80000 ;  /* 0xfff80000ff0f7424 */ /* 0x000fd400078e00ff */
[----:B------:R-:W-:Y:S05]  /*0d50*/  @!P0 BRA `(.L_x_8) ;  /* 0x0000000000348947 */ /* 0x000fea0003800000 */
[----:B------:R-:W-:Y:S02]  /*0d60*/  ISETP.NE.AND P0, PT, R23, 0x7ff00000, PT ;  /* 0x7ff000001700780c */ /* 0x000fe40003f05270 */
[----:B------:R-:W-:Y:S02]  /*0d70*/  LOP3.LUT R15, R7, 0x80000000, R5, 0x48, !PT ;  /* 0x80000000070f7812 */ /* 0x000fe400078e4805 */
[----:B------:R-:W-:-:S13]  /*0d80*/  ISETP.EQ.OR P0, PT, R22, RZ, !P0 ;  /* 0x000000ff1600720c */ /* 0x000fda0004702670 */
[----:B------:R-:W-:Y:S01]  /*0d90*/  @P0 LOP3.LUT R2, R15, 0x7ff00000, RZ, 0xfc, !PT ;  /* 0x7ff000000f020812 */ /* 0x000fe200078efcff */
[----:B------:R-:W-:Y:S01]  /*0da0*/  @!P0 IMAD.MOV.U32 R14, RZ, RZ, RZ ;  /* 0x000000ffff0e8224 */ /* 0x000fe200078e00ff */
[----:B------:R-:W-:-:S03]  /*0db0*/  @P0 MOV R14, RZ ;  /* 0x000000ff000e0202 */ /* 0x000fc60000000f00 */
[----:B------:R-:W-:Y:S01]  /*0dc0*/  @P0 IMAD.MOV.U32 R15, RZ, RZ, R2 ;  /* 0x000000ffff0f0224 */ /* 0x000fe200078e0002 */
[----:B------:R-:W-:Y:S06]  /*0dd0*/  BRA `(.L_x_8) ;  /* 0x0000000000147947 */ /* 0x000fec0003800000 */
.L_x_10:
[----:B------:R-:W-:Y:S01]  /*0de0*/  LOP3.LUT R15, R5, 0x80000, RZ, 0xfc, !PT ;  /* 0x00080000050f7812 */ /* 0x000fe200078efcff */
[----:B------:R-:W-:Y:S01]  /*0df0*/  IMAD.MOV.U32 R14, RZ, RZ, R4 ;  /* 0x000000ffff0e7224 */ /* 0x000fe200078e0004 */
[----:B------:R-:W-:Y:S06]  /*0e00*/  BRA `(.L_x_8) ;  /* 0x0000000000087947 */ /* 0x000fec0003800000 */
.L_x_9:
[----:B------:R-:W-:Y:S01]  /*0e10*/  LOP3.LUT R15, R7, 0x80000, RZ, 0xfc, !PT ;  /* 0x00080000070f7812 */ /* 0x000fe200078efcff */
[----:B------:R-:W-:-:S07]  /*0e20*/  IMAD.MOV.U32 R14, RZ, RZ, R6 ;  /* 0x000000ffff0e7224 */ /* 0x000fce00078e0006 */
.L_x_8:
[----:B------:R-:W-:Y:S05]  /*0e30*/  BSYNC.RECONVERGENT B1 ;  /* 0x0000000000017941 */ /* 0x000fea0003800200 */
.L_x_6:
[----:B------:R-:W-:Y:S02]  /*0e40*/  IMAD.MOV.U32 R21, RZ, RZ, 0x0 ;  /* 0x00000000ff157424 */ /* 0x000fe400078e00ff */
[----:B------:R-:W-:Y:S02]  /*0e50*/  IMAD.MOV.U32 R2, RZ, RZ, R14 ;  /* 0x000000ffff027224 */ /* 0x000fe400078e000e */
[----:B------:R-:W-:Y:S01]  /*0e60*/  IMAD.MOV.U32 R3, RZ, RZ, R15 ;  /* 0x000000ffff037224 */ /* 0x000fe200078e000f */
[----:B------:R-:W-:Y:S06]  /*0e70*/  RET.REL.NODEC R20 `(_Z15LayerNormUpdateIf4DxOpIffEEvPKT_iiPS2_T0_) ;  /* 0xfffffff014607950 */ /* 0x000fec0003c3ffff */
.L_x_11:
[----:B------:R-:W-:-:S00]  /*0e80*/  BRA `(.L_x_11) ;  /* 0xfffffffc00fc7947 */ /* 0x000fc0000383ffff */
[----:B------:R-:W-:-:S00]  /*0e90*/  NOP ;  /* 0x0000000000007918 */ /* 0x000fc00000000000 */
        /* <DEDUP_REMOVED lines=14> */
.L_x_284:


//--------------------- .text._Z27LayerNormRowReduceTempToOutIf7DmeanOpIffEEvPKT_iiPS2_T0_ --------------------------
	.section	.text._Z27LayerNormRowReduceTempToOutIf7DmeanOpIffEEvPKT_iiPS2_T0_,"ax",@progbits
	.align	128
        .global         _Z27LayerNormRowReduceTempToOutIf7DmeanOpIffEEvPKT_iiPS2_T0_
        .type           _Z27LayerNormRowReduceTempToOutIf7DmeanOpIffEEvPKT_iiPS2_T0_,@function
        .size           _Z27LayerNormRowReduceTempToOutIf7DmeanOpIffEEvPKT_iiPS2_T0_,(.L_x_293 - _Z27LayerNormRowReduceTempToOutIf7DmeanOpIffEEvPKT_iiPS2_T0_)
        .other          _Z27LayerNormRowReduceTempToOutIf7DmeanOpIffEEvPKT_iiPS2_T0_,@"STO_CUDA_ENTRY STV_DEFAULT"
_Z27LayerNormRowReduceTempToOutIf7DmeanOpIffEEvPKT_iiPS2_T0_:
.text._Z27LayerNormRowReduceTempToOutIf7DmeanOpIffEEvPKT_iiPS2_T0_:
[----:B------:R-:W-:Y:S08]  /*0000*/  LDC R1, c[0x0][0x37c] ;  /* 0x0000df00ff017b82 */ /* 0x000ff00000000800 */
[----:B------:R-:W0:Y:S08]  /*0010*/  S2UR UR8, SR_CTAID.X ;  /* 0x00000000000879c3 */ /* 0x000e300000002500 */
[----:B------:R-:W0:Y:S02]  /*0020*/  LDC R0, c[0x0][0x388] ;  /* 0x0000e200ff007b82 */ /* 0x000e240000000800 */
[----:B0-----:R-:W-:-:S13]  /*0030*/  ISETP.LE.AND P0, PT, R0, UR8, PT ;  /* 0x0000000800007c0c */ /* 0x001fda000bf03270 */
[----:B------:R-:W-:Y:S05]  /*0040*/  @P0 EXIT ;  /* 0x000000000000094d */ /* 0x000fea0003800000 */
[----:B------:R-:W0:Y:S01]  /*0050*/  S2R R4, SR_TID.X ;  /* 0x0000000000047919 */ /* 0x000e220000002100 */
[----:B------:R-:W1:Y:S01]  /*0060*/  LDCU UR4, c[0x0][0x38c] ;  /* 0x00007180ff0477ac */ /* 0x000e620008000800 */
[----:B------:R-:W2:Y:S01]  /*0070*/  S2UR UR5, SR_CgaCtaId ;  /* 0x00000000000579c3 */ /* 0x000ea20000008800 */
[----:B------:R-:W-:Y:S01]  /*0080*/  MOV R7, UR8 ;  /* 0x0000000800077c02 */ /* 0x000fe20008000f00 */
[----:B------:R-:W3:Y:S01]  /*0090*/  S2R R23, SR_LANEID ;  /* 0x0000000000177919 */ /* 0x000ee20000000000 */
[----:B------:R-:W4:Y:S01]  /*00a0*/  LDCU.64 UR6, c[0x0][0x380] ;  /* 0x00007000ff0677ac */ /* 0x000f220008000a00 */
[----:B------:R-:W0:Y:S04]  /*00b0*/  LDCU.64 UR10, c[0x0][0x358] ;  /* 0x00006b00ff0a77ac */ /* 0x000e280008000a00 */
[----:B------:R-:W3:Y:S01]  /*00c0*/  LDC R6, c[0x0][0x370] ;  /* 0x0000dc00ff067b82 */ /* 0x000ee20000000800 */
[----:B----4-:R-:W-:-:S04]  /*00d0*/  UIADD3 UR6, UP0, UPT, UR6, 0x1000, URZ ;  /* 0x0000100006067890 */ /* 0x010fc8000ff1e0ff */
[----:B------:R-:W-:Y:S01]  /*00e0*/  UIADD3.X UR7, UPT, UPT, URZ, UR7, URZ, UP0, !UPT ;  /* 0x00000007ff077290 */ /* 0x000fe200087fe4ff */
[----:B0-----:R-:W-:Y:S02]  /*00f0*/  LOP3.LUT R5, RZ, R4, RZ, 0x33, !PT ;  /* 0x00000004ff057212 */ /* 0x001fe400078e33ff */
[----:B------:R-:W-:Y:S02]  /*0100*/  SHF.R.U32.HI R8, RZ, 0x3, R4 ;  /* 0x00000003ff087819 */ /* 0x000fe40000011604 */
[----:B-1----:R-:W-:Y:S01]  /*0110*/  IADD3 R5, PT, PT, R5, UR4, RZ ;  /* 0x0000000405057c10 */ /* 0x002fe2000fffe0ff */
[----:B------:R-:W-:Y:S01]  /*0120*/  UMOV UR4, 0x400 ;  /* 0x0000040000047882 */ /* 0x000fe20000000000 */
[----:B------:R-:W-:Y:S01]  /*0130*/  LOP3.LUT R8, R8, 0x7c, RZ, 0xc0, !PT ;  /* 0x0000007c08087812 */ /* 0x000fe200078ec0ff */
[----:B--2---:R-:W-:Y:S01]  /*0140*/  ULEA UR4, UR5, UR4, 0x18 ;  /* 0x0000000405047291 */ /* 0x004fe2000f8ec0ff */
[----:B------:R-:W-:-:S04]  /*0150*/  LEA.HI R9, R5, 0x1, RZ, 0x19 ;  /* 0x0000000105097811 */ /* 0x000fc800078fc8ff */
[C---:B------:R-:W-:Y:S02]  /*0160*/  LOP3.LUT R24, R9.reuse, 0xf, RZ, 0xc0, !PT ;  /* 0x0000000f09187812 */ /* 0x040fe400078ec0ff */
[----:B------:R-:W-:Y:S02]  /*0170*/  LOP3.LUT R25, R9, 0x7, RZ, 0xc0, !PT ;  /* 0x0000000709197812 */ /* 0x000fe400078ec0ff */
[----:B------:R-:W-:Y:S02]  /*0180*/  IADD3 R0, PT, PT, R24, -0x1, RZ ;  /* 0xffffffff18007810 */ /* 0x000fe40007ffe0ff */
[----:B------:R-:W-:Y:S02]  /*0190*/  IADD3 R2, PT, PT, R25, -0x1, RZ ;  /* 0xffffffff19027810 */ /* 0x000fe40007ffe0ff */
[----:B------:R-:W-:Y:S02]  /*01a0*/  LOP3.LUT R10, R9, 0x3fffff0, RZ, 0xc0, !PT ;  /* 0x03fffff0090a7812 */ /* 0x000fe400078ec0ff */
[----:B------:R-:W-:-:S02]  /*01b0*/  ISETP.GE.U32.AND P0, PT, R0, 0x7, PT ;  /* 0x000000070000780c */ /* 0x000fc40003f06070 */
[----:B------:R-:W-:Y:S02]  /*01c0*/  ISETP.GE.U32.AND P1, PT, R2, 0x3, PT ;  /* 0x000000030200780c */ /* 0x000fe40003f26070 */
[----:B------:R-:W-:Y:S02]  /*01d0*/  LOP3.LUT R9, R9, 0x3, RZ, 0xc0, !PT ;  /* 0x0000000309097812 */ /* 0x000fe400078ec0ff */
[----:B---3--:R-:W-:-:S09]  /*01e0*/  IADD3 R10, PT, PT, -R10, RZ, RZ ;  /* 0x000000ff0a0a7210 */ /* 0x008fd20007ffe1ff */
.L_x_23:
[----:B0-----:R-:W0:Y:S01]  /*01f0*/  LDCU UR5, c[0x0][0x38c] ;  /* 0x00007180ff0577ac */ /* 0x001e220008000800 */
[----:B------:R-:W-:Y:S01]  /*0200*/  BSSY.RECONVERGENT B0, `(.L_x_12) ;  /* 0x000006e000007945 */ /* 0x000fe20003800200 */
[----:B------:R-:W-:Y:S01]  /*0210*/  HFMA2 R18, -RZ, RZ, 0, 0 ;  /* 0x00000000ff127431 */ /* 0x000fe200000001ff */
[----:B0-----:R-:W-:-:S13]  /*0220*/  ISETP.GE.AND P2, PT, R4, UR5, PT ;  /* 0x0000000504007c0c */ /* 0x001fda000bf46270 */
[----:B-1----:R-:W-:Y:S05]  /*0230*/  @P2 BRA `(.L_x_13) ;  /* 0x0000000400a82947 */ /* 0x002fea0003800000 */
[----:B------:R-:W-:Y:S01]  /*0240*/  ISETP.GE.U32.AND P3, PT, R5, 0x780, PT ;  /* 0x000007800500780c */ /* 0x000fe20003f66070 */
[----:B------:R-:W-:Y:S01]  /*0250*/  BSSY.RECONVERGENT B1, `(.L_x_14) ;  /* 0x0000031000017945 */ /* 0x000fe20003800200 */
[----:B------:R-:W-:Y:S02]  /*0260*/  ISETP.NE.AND P2, PT, R24, RZ, PT ;  /* 0x000000ff1800720c */ /* 0x000fe40003f45270 */
[----:B------:R-:W-:Y:S02]  /*0270*/  MOV R18, RZ ;  /* 0x000000ff00127202 */ /* 0x000fe40000000f00 */
[----:B------:R-:W-:-:S07]  /*0280*/  MOV R12, R4 ;  /* 0x00000004000c7202 */ /* 0x000fce0000000f00 */
[----:B------:R-:W-:Y:S05]  /*0290*/  @!P3 BRA `(.L_x_15) ;  /* 0x0000000000b0b947 */ /* 0x000fea0003800000 */
[----:B------:R-:W-:Y:S01]  /*02a0*/  IMAD R11, R7, UR5, R4 ;  /* 0x00000005070b7c24 */ /* 0x000fe2000f8e0204 */
[----:B------:R-:W-:Y:S02]  /*02b0*/  MOV R18, RZ ;  /* 0x000000ff00127202 */ /* 0x000fe40000000f00 */
[----:B------:R-:W-:Y:S02]  /*02c0*/  MOV R0, R10 ;  /* 0x0000000a00007202 */ /* 0x000fe40000000f00 */
[----:B------:R-:W-:-:S07]  /*02d0*/  MOV R12, R4 ;  /* 0x00000004000c7202 */ /* 0x000fce0000000f00 */
.L_x_16:
[----:B------:R-:W-:Y:S02]  /*02e0*/  MOV R2, UR6 ;  /* 0x0000000600027c02 */ /* 0x000fe40008000f00 */
[----:B------:R-:W-:-:S03]  /*02f0*/  MOV R3, UR7 ;  /* 0x0000000700037c02 */ /* 0x000fc60008000f00 */
[----:B------:R-:W-:-:S05]  /*0300*/  IMAD.WIDE R2, R11, 0x4, R2 ;  /* 0x000000040b027825 */ /* 0x000fca00078e0202 */
[----:B------:R-:W2:Y:S04]  /*0310*/  LDG.E.CONSTANT R27, desc[UR10][R2.64+-0x1000] ;  /* 0xfff0000a021b7981 */ /* 0x000ea8000c1e9900 */
[----:B------:R-:W3:Y:S04]  /*0320*/  LDG.E.CONSTANT R22, desc[UR10][R2.64+-0xe00] ;  /* 0xfff2000a02167981 */ /* 0x000ee8000c1e9900 */
[----:B------:R-:W4:Y:S04]  /*0330*/  LDG.E.CONSTANT R21, desc[UR10][R2.64+-0xc00] ;  /* 0xfff4000a02157981 */ /* 0x000f28000c1e9900 */
[----:B------:R-:W5:Y:S04]  /*0340*/  LDG.E.CONSTANT R20, desc[UR10][R2.64+-0xa00] ;  /* 0xfff6000a02147981 */ /* 0x000f68000c1e9900 */
[----:B------:R-:W5:Y:S04]  /*0350*/  LDG.E.CONSTANT R19, desc[UR10][R2.64+-0x800] ;  /* 0xfff8000a02137981 */ /* 0x000f68000c1e9900 */
[----:B------:R-:W5:Y:S04]  /*0360*/  LDG.E.CONSTANT R17, desc[UR10][R2.64+-0x600] ;  /* 0xfffa000a02117981 */ /* 0x000f68000c1e9900 */
[----:B------:R-:W5:Y:S04]  /*0370*/  LDG.E.CONSTANT R16, desc[UR10][R2.64+-0x400] ;  /* 0xfffc000a02107981 */ /* 0x000f68000c1e9900 */
[----:B------:R-:W5:Y:S04]  /*0380*/  LDG.E.CONSTANT R15, desc[UR10][R2.64+-0x200] ;  /* 0xfffe000a020f7981 */ /* 0x000f68000c1e9900 */
[----:B------:R-:W5:Y:S04]  /*0390*/  LDG.E.CONSTANT R14, desc[UR10][R2.64] ;  /* 0x0000000a020e7981 */ /* 0x000f68000c1e9900 */
[----:B------:R-:W5:Y:S01]  /*03a0*/  LDG.E.CONSTANT R13, desc[UR10][R2.64+0x200] ;  /* 0x0002000a020d7981 */ /* 0x000f62000c1e9900 */
[----:B--2---:R-:W-:-:S03]  /*03b0*/  FADD R27, R27, R18 ;  /* 0x000000121b1b7221 */ /* 0x004fc60000000000 */
[----:B------:R-:W2:Y:S01]  /*03c0*/  LDG.E.CONSTANT R18, desc[UR10][R2.64+0x400] ;  /* 0x0004000a02127981 */ /* 0x000ea2000c1e9900 */
[----:B---3--:R-:W-:-:S03]  /*03d0*/  FADD R26, R27, R22 ;  /* 0x000000161b1a7221 */ /* 0x008fc60000000000 */
[----:B------:R-:W3:Y:S01]  /*03e0*/  LDG.E.CONSTANT R22, desc[UR10][R2.64+0x600] ;  /* 0x0006000a02167981 */ /* 0x000ee2000c1e9900 */
[----:B----4-:R-:W-:-:S03]  /*03f0*/  FADD R27, R26, R21 ;  /* 0x000000151a1b7221 */ /* 0x010fc60000000000 */
[----:B------:R-:W4:Y:S01]  /*0400*/  LDG.E.CONSTANT R21, desc[UR10][R2.64+0x800] ;  /* 0x0008000a02157981 */ /* 0x000f22000c1e9900 */
[----:B-----5:R-:W-:-:S03]  /*0410*/  FADD R26, R27, R20 ;  /* 0x000000141b1a7221 */ /* 0x020fc60000000000 */
[----:B------:R-:W5:Y:S01]  /*0420*/  LDG.E.CONSTANT R20, desc[UR10][R2.64+0xa00] ;  /* 0x000a000a02147981 */ /* 0x000f62000c1e9900 */
[----:B------:R-:W-:-:S03]  /*0430*/  FADD R28, R26, R19 ;  /* 0x000000131a1c7221 */ /* 0x000fc60000000000 */
[----:B------:R-:W5:Y:S04]  /*0440*/  LDG.E.CONSTANT R19, desc[UR10][R2.64+0xc00] ;  /* 0x000c000a02137981 */ /* 0x000f68000c1e9900 */
[----:B------:R-:W5:Y:S01]  /*0450*/  LDG.E.CONSTANT R26, desc[UR10][R2.64+0xe00] ;  /* 0x000e000a021a7981 */ /* 0x000f62000c1e9900 */
[----:B------:R-:W-:Y:S01]  /*0460*/  FADD R17, R28, R17 ;  /* 0x000000111c117221 */ /* 0x000fe20000000000 */
[----:B------:R-:W-:Y:S02]  /*0470*/  IADD3 R0, PT, PT, R0, 0x10, RZ ;  /* 0x0000001000007810 */ /* 0x000fe40007ffe0ff */
[----:B------:R-:W-:Y:S01]  /*0480*/  IADD3 R12, PT, PT, R12, 0x800, RZ ;  /* 0x000008000c0c7810 */ /* 0x000fe20007ffe0ff */
[----:B------:R-:W-:Y:S01]  /*0490*/  FADD R16, R17, R16 ;  /* 0x0000001011107221 */ /* 0x000fe20000000000 */
[----:B------:R-:W-:-:S02]  /*04a0*/  ISETP.NE.AND P3, PT, R0, RZ, PT ;  /* 0x000000ff0000720c */ /* 0x000fc40003f65270 */
[----:B------:R-:W-:Y:S01]  /*04b0*/  IADD3 R11, PT, PT, R11, 0x800, RZ ;  /* 0x000008000b0b7810 */ /* 0x000fe20007ffe0ff */
[----:B------:R-:W-:-:S04]  /*04c0*/  FADD R15, R16, R15 ;  /* 0x0000000f100f7221 */ /* 0x000fc80000000000 */
[----:B------:R-:W-:-:S04]  /*04d0*/  FADD R14, R15, R14 ;  /* 0x0000000e0f0e7221 */ /* 0x000fc80000000000 */
[----:B------:R-:W-:-:S04]  /*04e0*/  FADD R13, R14, R13 ;  /* 0x0000000d0e0d7221 */ /* 0x000fc80000000000 */
[----:B--2---:R-:W-:-:S04]  /*04f0*/  FADD R13, R13, R18 ;  /* 0x000000120d0d7221 */ /* 0x004fc80000000000 */
[----:B---3--:R-:W-:-:S04]  /*0500*/  FADD R22, R13, R22 ;  /* 0x000000160d167221 */ /* 0x008fc80000000000 */
[----:B----4-:R-:W-:-:S04]  /*0510*/  FADD R21, R22, R21 ;  /* 0x0000001516157221 */ /* 0x010fc80000000000 */
[----:B-----5:R-:W-:-:S04]  /*0520*/  FADD R20, R21, R20 ;  /* 0x0000001415147221 */ /* 0x020fc80000000000 */
[----:B------:R-:W-:-:S04]  /*0530*/  FADD R19, R20, R19 ;  /* 0x0000001314137221 */ /* 0x000fc80000000000 */
[----:B------:R-:W-:Y:S01]  /*0540*/  FADD R18, R19, R26 ;  /* 0x0000001a13127221 */ /* 0x000fe20000000000 */
[----:B------:R-:W-:Y:S06]  /*0550*/  @P3 BRA `(.L_x_16) ;  /* 0xfffffffc00603947 */ /* 0x000fec000383ffff */
.L_x_15:
[----:B------:R-:W-:Y:S05]  /*0560*/  BSYNC.RECONVERGENT B1 ;  /* 0x0000000000017941 */ /* 0x000fea0003800200 */
.L_x_14:
[----:B------:R-:W-:Y:S05]  /*0570*/  @!P2 BRA `(.L_x_13) ;  /* 0x0000000000d8a947 */ /* 0x000fea0003800000 */
[----:B------:R-:W-:Y:S01]  /*0580*/  BSSY.RECONVERGENT B1, `(.L_x_17) ;  /* 0x0000017000017945 */ /* 0x000fe20003800200 */
[----:B------:R-:W-:-:S03]  /*0590*/  ISETP.NE.AND P2, PT, R25, RZ, PT ;  /* 0x000000ff1900720c */ /* 0x000fc60003f45270 */
[----:B------:R-:W-:Y:S10]  /*05a0*/  @!P0 BRA `(.L_x_18) ;  /* 0x0000000000508947 */ /* 0x000ff40003800000 */
[----:B------:R-:W0:Y:S01]  /*05b0*/  LDC.64 R2, c[0x0][0x380] ;  /* 0x0000e000ff027b82 */ /* 0x000e220000000a00 */
[----:B------:R-:W-:-:S04]  /*05c0*/  IMAD R11, R7, UR5, R12 ;  /* 0x00000005070b7c24 */ /* 0x000fc8000f8e020c */
[----:B0-----:R-:W-:-:S05]  /*05d0*/  IMAD.WIDE R2, R11, 0x4, R2 ;  /* 0x000000040b027825 */ /* 0x001fca00078e0202 */
[----:B------:R-:W2:Y:S04]  /*05e0*/  LDG.E.CONSTANT R11, desc[UR10][R2.64] ;  /* 0x0000000a020b7981 */ /* 0x000ea8000c1e9900 */
[----:B------:R-:W3:Y:S04]  /*05f0*/  LDG.E.CONSTANT R0, desc[UR10][R2.64+0x200] ;  /* 0x0002000a02007981 */ /* 0x000ee8000c1e9900 */
[----:B------:R-:W4:Y:S04]  /*0600*/  LDG.E.CONSTANT R13, desc[UR10][R2.64+0x400] ;  /* 0x0004000a020d7981 */ /* 0x000f28000c1e9900 */
[----:B------:R-:W5:Y:S04]  /*0610*/  LDG.E.CONSTANT R15, desc[UR10][R2.64+0x600] ;  /* 0x0006000a020f7981 */ /* 0x000f68000c1e9900 */
[----:B------:R-:W5:Y:S04]  /*0620*/  LDG.E.CONSTANT R17, desc[UR10][R2.64+0x800] ;  /* 0x0008000a02117981 */ /* 0x000f68000c1e9900 */
[----:B------:R-:W5:Y:S04]  /*0630*/  LDG.E.CONSTANT R19, desc[UR10][R2.64+0xa00] ;  /* 0x000a000a02137981 */ /* 0x000f68000c1e9900 */
[----:B------:R-:W5:Y:S04]  /*0640*/  LDG.E.CONSTANT R21, desc[UR10][R2.64+0xc00] ;  /* 0x000c000a02157981 */ /* 0x000f68000c1e9900 */
[----:B------:R-:W5:Y:S01]  /*0650*/  LDG.E.CONSTANT R27, desc[UR10][R2.64+0xe00] ;  /* 0x000e000a021b7981 */ /* 0x000f62000c1e9900 */
[----:B------:R-:W-:Y:S01]  /*0660*/  IADD3 R12, PT, PT, R12, 0x400, RZ ;  /* 0x000004000c0c7810 */ /* 0x000fe20007ffe0ff */
[----:B--2---:R-:W-:-:S04]  /*0670*/  FADD R11, R18, R11 ;  /* 0x0000000b120b7221 */ /* 0x004fc80000000000 */
[----:B---3--:R-:W-:-:S04]  /*0680*/  FADD R0, R11, R0 ;  /* 0x000000000b007221 */ /* 0x008fc80000000000 */
[----:B----4-:R-:W-:-:S04]  /*0690*/  FADD R0, R0, R13 ;  /* 0x0000000d00007221 */ /* 0x010fc80000000000 */
[----:B-----5:R-:W-:-:S04]  /*06a0*/  FADD R0, R0, R15 ;  /* 0x0000000f00007221 */ /* 0x020fc80000000000 */
[----:B------:R-:W-:-:S04]  /*06b0*/  FADD R0, R0, R17 ;  /* 0x0000001100007221 */ /* 0x000fc80000000000 */
[----:B------:R-:W-:-:S04]  /*06c0*/  FADD R0, R0, R19 ;  /* 0x0000001300007221 */ /* 0x000fc80000000000 */
[----:B------:R-:W-:-:S04]  /*06d0*/  FADD R0, R0, R21 ;  /* 0x0000001500007221 */ /* 0x000fc80000000000 */
[----:B------:R-:W-:-:S07]  /*06e0*/  FADD R18, R0, R27 ;  /* 0x0000001b00127221 */ /* 0x000fce0000000000 */
.L_x_18:
[----:B------:R-:W-:Y:S05]  /*06f0*/  BSYNC.RECONVERGENT B1 ;  /* 0x0000000000017941 */ /* 0x000fea0003800200 */
.L_x_17:
        /* <DEDUP_REMOVED lines=10> */
[----:B------:R-:W5:Y:S01]  /*07a0*/  LDG.E.CONSTANT R15, desc[UR10][R2.64+0x600] ;  /* 0x0006000a020f7981 */ /* 0x000f62000c1e9900 */
[----:B------:R-:W-:Y:S01]  /*07b0*/  IADD3 R12, PT, PT, R12, 0x200, RZ ;  /* 0x000002000c0c7810 */ /* 0x000fe20007ffe0ff */
[----:B--2---:R-:W-:-:S04]  /*07c0*/  FADD R11, R18, R11 ;  /* 0x0000000b120b7221 */ /* 0x004fc80000000000 */
[----:B---3--:R-:W-:-:S04]  /*07d0*/  FADD R0, R11, R0 ;  /* 0x000000000b007221 */ /* 0x008fc80000000000 */
[----:B----4-:R-:W-:-:S04]  /*07e0*/  FADD R0, R0, R13 ;  /* 0x0000000d00007221 */ /* 0x010fc80000000000 */
[----:B-----5:R-:W-:-:S07]  /*07f0*/  FADD R18, R0, R15 ;  /* 0x0000000f00127221 */ /* 0x020fce0000000000 */
.L_x_20:
[----:B------:R-:W-:Y:S05]  /*0800*/  BSYNC.RECONVERGENT B1 ;  /* 0x0000000000017941 */ /* 0x000fea0003800200 */
.L_x_19:
[----:B------:R-:W-:Y:S05]  /*0810*/  @!P2 BRA `(.L_x_13) ;  /* 0x000000000030a947 */ /* 0x000fea0003800000 */
[----:B------:R-:W0:Y:S01]  /*0820*/  LDC.64 R2, c[0x0][0x380] ;  /* 0x0000e000ff027b82 */ /* 0x000e220000000a00 */
[----:B------:R-:W-:-:S04]  /*0830*/  IMAD R11, R7, UR5, R12 ;  /* 0x00000005070b7c24 */ /* 0x000fc8000f8e020c */
[----:B0-----:R-:W-:-:S05]  /*0840*/  IMAD.WIDE R2, R11, 0x4, R2 ;  /* 0x000000040b027825 */ /* 0x001fca00078e0202 */
[----:B------:R-:W2:Y:S01]  /*0850*/  LDG.E.CONSTANT R11, desc[UR10][R2.64] ;  /* 0x0000000a020b7981 */ /* 0x000ea2000c1e9900 */
[----:B------:R-:W-:Y:S01]  /*0860*/  ISETP.NE.AND P2, PT, R9, 0x1, PT ;  /* 0x000000010900780c */ /* 0x000fe20003f45270 */
[----:B--2---:R-:W-:-:S12]  /*0870*/  FADD R18, R18, R11 ;  /* 0x0000000b12127221 */ /* 0x004fd80000000000 */
[----:B------:R-:W-:Y:S05]  /*0880*/  @!P2 BRA `(.L_x_13) ;  /* 0x000000000014a947 */ /* 0x000fea0003800000 */
[----:B------:R-:W-:Y:S01]  /*0890*/  ISETP.NE.AND P2, PT, R9, 0x2, PT ;  /* 0x000000020900780c */ /* 0x000fe20003f45270 */
[----:B------:R-:W2:-:S12]  /*08a0*/  LDG.E.CONSTANT R11, desc[UR10][R2.64+0x200] ;  /* 0x0002000a020b7981 */ /* 0x000e98000c1e9900 */
[----:B------:R-:W3:Y:S01]  /*08b0*/  @P2 LDG.E.CONSTANT R13, desc[UR10][R2.64+0x400] ;  /* 0x0004000a020d2981 */ /* 0x000ee2000c1e9900 */
[----:B--2---:R-:W-:-:S04]  /*08c0*/  FADD R18, R18, R11 ;  /* 0x0000000b12127221 */ /* 0x004fc80000000000 */
[----:B---3--:R-:W-:-:S07]  /*08d0*/  @P2 FADD R18, R18, R13 ;  /* 0x0000000d12122221 */ /* 0x008fce0000000000 */
.L_x_13:
[----:B------:R-:W-:Y:S05]  /*08e0*/  BSYNC.RECONVERGENT B0 ;  /* 0x0000000000007941 */ /* 0x000fea0003800200 */
.L_x_12:
[----:B------:R-:W0:Y:S01]  /*08f0*/  SHFL.DOWN P2, R3, R18, 0x1, 0x1f ;  /* 0x08201f0012037f89 */ /* 0x000e220000040000 */
[----:B------:R-:W-:Y:S01]  /*0900*/  ISETP.NE.AND P3, PT, R23, RZ, PT ;  /* 0x000000ff1700720c */ /* 0x000fe20003f65270 */
[----:B------:R-:W-:Y:S01]  /*0910*/  BSSY.RECONVERGENT B0, `(.L_x_21) ;  /* 0x0000019000007945 */ /* 0x000fe20003800200 */
[----:B0-----:R-:W-:-:S05]  /*0920*/  @P2 FADD R3, R3, R18 ;  /* 0x0000001203032221 */ /* 0x001fca0000000000 */
[----:B------:R-:W0:Y:S02]  /*0930*/  SHFL.DOWN P2, R0, R3, 0x2, 0x1f ;  /* 0x08401f0003007f89 */ /* 0x000e240000040000 */
[----:B0-----:R-:W-:-:S05]  /*0940*/  @P2 FADD R0, R3, R0 ;  /* 0x0000000003002221 */ /* 0x001fca0000000000 */
[----:B------:R-:W0:Y:S02]  /*0950*/  SHFL.DOWN P2, R11, R0, 0x4, 0x1f ;  /* 0x08801f00000b7f89 */ /* 0x000e240000040000 */
[----:B0-----:R-:W-:-:S05]  /*0960*/  @P2 FADD R11, R0, R11 ;  /* 0x0000000b000b2221 */ /* 0x001fca0000000000 */
[----:B------:R-:W0:Y:S02]  /*0970*/  SHFL.DOWN P2, R2, R11, 0x8, 0x1f ;  /* 0x09001f000b027f89 */ /* 0x000e240000040000 */
[----:B0-----:R-:W-:-:S05]  /*0980*/  @P2 FADD R2, R11, R2 ;  /* 0x000000020b022221 */ /* 0x001fca0000000000 */
[----:B------:R-:W0:Y:S02]  /*0990*/  SHFL.DOWN P2, R15, R2, 0x10, 0x1f ;  /* 0x0a001f00020f7f89 */ /* 0x000e240000040000 */
[----:B0-----:R-:W-:Y:S01]  /*09a0*/  @P2 FADD R15, R2, R15 ;  /* 0x0000000f020f2221 */ /* 0x001fe20000000000 */
[----:B------:R-:W-:-:S04]  /*09b0*/  ISETP.NE.AND P2, PT, R4, RZ, PT ;  /* 0x000000ff0400720c */ /* 0x000fc80003f45270 */
[----:B------:R0:W-:Y:S01]  /*09c0*/  @!P3 STS [R8+UR4+0x4], R15 ;  /* 0x0000040f0800b988 */ /* 0x0001e20008000804 */
[----:B------:R-:W-:Y:S08]  /*09d0*/  BAR.SYNC.DEFER_BLOCKING 0x0 ;  /* 0x0000000000007b1d */ /* 0x000ff00000010000 */
[----:B------:R-:W-:Y:S05]  /*09e0*/  @P2 BRA `(.L_x_22) ;  /* 0x00000000002c2947 */ /* 0x000fea0003800000 */
[----:B------:R-:W1:Y:S01]  /*09f0*/  S2UR UR8, SR_CgaCtaId ;  /* 0x00000000000879c3 */ /* 0x000e620000008800 */
[----:B------:R-:W-:-:S07]  /*0a00*/  UMOV UR5, 0x400 ;  /* 0x0000040000057882 */ /* 0x000fce0000000000 */
[----:B------:R-:W2:Y:S01]  /*0a10*/  LDC.64 R2, c[0x0][0x390] ;  /* 0x0000e400ff027b82 */ /* 0x000ea20000000a00 */
[----:B-1----:R-:W-:Y:S01]  /*0a20*/  ULEA UR5, UR8, UR5, 0x18 ;  /* 0x0000000508057291 */ /* 0x002fe2000f8ec0ff */
[----:B--2---:R-:W-:-:S08]  /*0a30*/  IMAD.WIDE R2, R7, 0x4, R2 ;  /* 0x0000000407027825 */ /* 0x004fd000078e0202 */
[----:B------:R-:W1:Y:S04]  /*0a40*/  LDS.64 R12, [UR5+0x8] ;  /* 0x00000805ff0c7984 */ /* 0x000e680008000a00 */
[----:B------:R-:W2:Y:S01]  /*0a50*/  LDS R11, [UR5+0x10] ;  /* 0x00001005ff0b7984 */ /* 0x000ea20008000800 */
[----:B-1----:R-:W-:-:S04]  /*0a60*/  FADD R12, R15, R12 ;  /* 0x0000000c0f0c7221 */ /* 0x002fc80000000000 */
[----:B------:R-:W-:-:S04]  /*0a70*/  FADD R12, R12, R13 ;  /* 0x0000000d0c0c7221 */ /* 0x000fc80000000000 */
[----:B--2---:R-:W-:-:S05]  /*0a80*/  FADD R11, R12, R11 ;  /* 0x0000000b0c0b7221 */ /* 0x004fca0000000000 */
[----:B------:R1:W-:Y:S02]  /*0a90*/  STG.E desc[UR10][R2.64], R11 ;  /* 0x0000000b02007986 */ /* 0x0003e4000c10190a */
.L_x_22:
[----:B------:R-:W-:Y:S05]  /*0aa0*/  BSYNC.RECONVERGENT B0 ;  /* 0x0000000000007941 */ /* 0x000fea0003800200 */
.L_x_21:
[----:B------:R-:W2:Y:S01]  /*0ab0*/  LDCU UR5, c[0x0][0x388] ;  /* 0x00007100ff0577ac */ /* 0x000ea20008000800 */
[----:B------:R-:W-:-:S04]  /*0ac0*/  IADD3 R7, PT, PT, R6, R7, RZ ;  /* 0x0000000706077210 */ /* 0x000fc80007ffe0ff */
[----:B--2---:R-:W-:-:S13]  /*0ad0*/  ISETP.GE.AND P2, PT, R7, UR5, PT ;  /* 0x0000000507007c0c */ /* 0x004fda000bf46270 */
[----:B------:R-:W-:Y:S05]  /*0ae0*/  @!P2 BRA `(.L_x_23) ;  /* 0xfffffff400c0a947 */ /* 0x000fea000383ffff */
[----:B------:R-:W-:Y:S05]  /*0af0*/  EXIT ;  /* 0x000000000000794d */ /* 0x000fea0003800000 */
.L_x_24:
        /* <DEDUP_REMOVED lines=16> */
.L_x_293:


//--------------------- .text._Z26LayerNormRowReduceInToTempIff7DmeanOpIffEEvPKT_iiPT0_T1_ --------------------------
	.section	.text._Z26LayerNormRowReduceInToTempIff7DmeanOpIffEEvPKT_iiPT0_T1_,"ax",@progbits
	.align	128
        .global         _Z26LayerNormRowReduceInToTempIff7DmeanOpIffEEvPKT_iiPT0_T1_
        .type           _Z26LayerNormRowReduceInToTempIff7DmeanOpIffEEvPKT_iiPT0_T1_,@function
        .size           _Z26LayerNormRowReduceInToTempIff7DmeanOpIffEEvPKT_iiPT0_T1_,(.L_x_285 - _Z26LayerNormRowReduceInToTempIff7DmeanOpIffEEvPKT_iiPT0_T1_)
        .other          _Z26LayerNormRowReduceInToTempIff7DmeanOpIffEEvPKT_iiPT0_T1_,@"STO_CUDA_ENTRY STV_DEFAULT"
_Z26LayerNormRowReduceInToTempIff7DmeanOpIffEEvPKT_iiPT0_T1_:
.text._Z26LayerNormRowReduceInToTempIff7DmeanOpIffEEvPKT_iiPT0_T1_:
[----:B------:R-:W-:Y:S08]  /*0000*/  LDC R1, c[0x0][0x37c] ;  /* 0x0000df00ff017b82 */ /* 0x000ff00000000800 */
[----:B------:R-:W0:Y:S08]  /*0010*/  S2UR UR5, SR_CTAID.Y ;  /* 0x00000000000579c3 */ /* 0x000e300000002600 */
[----:B------:R-:W0:Y:S02]  /*0020*/  LDC R0, c[0x0][0x388] ;  /* 0x0000e200ff007b82 */ /* 0x000e240000000800 */
[----:B0-----:R-:W-:-:S13]  /*0030*/  ISETP.LE.AND P0, PT, R0, UR5, PT ;  /* 0x0000000500007c0c */ /* 0x001fda000bf03270 */
[----:B------:R-:W-:Y:S05]  /*0040*/  @P0 EXIT ;  /* 0x000000000000094d */ /* 0x000fea0003800000 */
[----:B------:R-:W0:Y:S01]  /*0050*/  LDCU UR4, c[0x0][0x3c0] ;  /* 0x00007800ff0477ac */ /* 0x000e220008000800 */
[----:B------:R-:W-:Y:S01]  /*0060*/  IMAD.MOV.U32 R2, RZ, RZ, 0x1 ;  /* 0x00000001ff027424 */ /* 0x000fe200078e00ff */
[----:B------:R-:W1:Y:S01]  /*0070*/  S2R R0, SR_TID.X ;  /* 0x0000000000007919 */ /* 0x000e620000002100 */
[----:B0-----:R-:W0:Y:S01]  /*0080*/  I2F.F64 R8, UR4 ;  /* 0x0000000400087d12 */ /* 0x001e220008201c00 */
[----:B------:R-:W1:Y:S07]  /*0090*/  LDCU UR4, c[0x0][0x360] ;  /* 0x00006c00ff0477ac */ /* 0x000e6e0008000800 */
[----:B0-----:R-:W0:Y:S02]  /*00a0*/  MUFU.RCP64H R3, R9 ;  /* 0x0000000900037308 */ /* 0x001e240000001800 */
[----:B0-----:R-:W-:-:S08]  /*00b0*/  DFMA R4, -R8, R2, 1 ;  /* 0x3ff000000804742b */ /* 0x001fd00000000102 */
[----:B------:R-:W-:-:S08]  /*00c0*/  DFMA R4, R4, R4, R4 ;  /* 0x000000040404722b */ /* 0x000fd00000000004 */
[----:B------:R-:W-:-:S08]  /*00d0*/  DFMA R4, R2, R4, R2 ;  /* 0x000000040204722b */ /* 0x000fd00000000002 */
[----:B------:R-:W-:-:S08]  /*00e0*/  DFMA R2, -R8, R4, 1 ;  /* 0x3ff000000802742b */ /* 0x000fd00000000104 */
[----:B------:R-:W-:Y:S01]  /*00f0*/  DFMA R2, R4, R2, R4 ;  /* 0x000000020402722b */ /* 0x000fe20000000004 */
[----:B------:R-:W1:Y:S07]  /*0100*/  S2R R5, SR_CTAID.X ;  /* 0x0000000000057919 */ /* 0x000e6e0000002500 */
[----:B------:R-:W-:-:S08]  /*0110*/  DMUL R6, R2, 2 ;  /* 0x4000000002067828 */ /* 0x000fd00000000000 */
[----:B------:R-:W-:-:S08]  /*0120*/  DFMA R10, -R8, R6, 2 ;  /* 0x40000000080a742b */ /* 0x000fd00000000106 */
[----:B------:R-:W-:-:S10]  /*0130*/  DFMA R2, R2, R10, R6 ;  /* 0x0000000a0202722b */ /* 0x000fd40000000006 */
[----:B------:R-:W-:Y:S01]  /*0140*/  FFMA R4, RZ, R9, R3 ;  /* 0x00000009ff047223 */ /* 0x000fe20000000003 */
[----:B-1----:R-:W-:-:S04]  /*0150*/  IMAD R6, R5, UR4, R0 ;  /* 0x0000000405067c24 */ /* 0x002fc8000f8e0200 */
[----:B------:R-:W-:Y:S01]  /*0160*/  FSETP.GT.AND P0, PT, |R4|, 1.469367938527859385e-39, PT ;  /* 0x001000000400780b */ /* 0x000fe20003f04200 */
[----:B------:R-:W-:-:S12]  /*0170*/  IMAD.U32 R4, RZ, RZ, UR5 ;  /* 0x00000005ff047e24 */ /* 0x000fd8000f8e00ff */
[----:B------:R-:W-:Y:S05]  /*0180*/  @P0 BRA `(.L_x_25) ;  /* 0x0000000000080947 */ /* 0x000fea0003800000 */
[----:B------:R-:W-:-:S07]  /*0190*/  MOV R10, 0x1b0 ;  /* 0x000001b0000a7802 */ /* 0x000fce0000000f00 */
[----:B------:R-:W-:Y:S05]  /*01a0*/  CALL.REL.NOINC `($__internal_2_$__cuda_sm20_div_rn_f64_full) ;  /* 0x00000004005c7944 */ /* 0x000fea0003c00000 */
.L_x_25:
[----:B------:R-:W0:Y:S01]  /*01b0*/  S2UR UR6, SR_CgaCtaId ;  /* 0x00000000000679c3 */ /* 0x000e220000008800 */
[----:B------:R-:W1:Y:S01]  /*01c0*/  LDCU UR8, c[0x0][0x370] ;  /* 0x00006e00ff0877ac */ /* 0x000e620008000800 */
[----:B------:R-:W2:Y:S01]  /*01d0*/  S2R R7, SR_LANEID ;  /* 0x0000000000077919 */ /* 0x000ea20000000000 */
[----:B------:R-:W-:Y:S01]  /*01e0*/  SHF.R.U32.HI R8, RZ, 0x3, R0 ;  /* 0x00000003ff087819 */ /* 0x000fe20000011600 */
[----:B------:R-:W-:Y:S01]  /*01f0*/  UMOV UR5, 0x400 ;  /* 0x0000040000057882 */ /* 0x000fe20000000000 */
[----:B------:R-:W3:Y:S02]  /*0200*/  LDCU.64 UR10, c[0x0][0x358] ;  /* 0x00006b00ff0a77ac */ /* 0x000ee40008000a00 */
[----:B------:R-:W-:Y:S01]  /*0210*/  LOP3.LUT R8, R8, 0x7c, RZ, 0xc0, !PT ;  /* 0x0000007c08087812 */ /* 0x000fe200078ec0ff */
[----:B------:R-:W4:Y:S01]  /*0220*/  LDC R9, c[0x0][0x374] ;  /* 0x0000dd00ff097b82 */ /* 0x000f220000000800 */
[----:B-1----:R-:W-:Y:S02]  /*0230*/  UIMAD UR4, UR4, UR8, URZ ;  /* 0x00000008040472a4 */ /* 0x002fe4000f8e02ff */
[----:B0--3--:R-:W-:-:S12]  /*0240*/  ULEA UR5, UR6, UR5, 0x18 ;  /* 0x0000000506057291 */ /* 0x009fd8000f8ec0ff */
.L_x_31:
[----:B0-----:R-:W0:Y:S01]  /*0250*/  LDCU UR6, c[0x0][0x38c] ;  /* 0x00007180ff0677ac */ /* 0x001e220008000800 */
[----:B------:R-:W-:Y:S01]  /*0260*/  BSSY.RECONVERGENT B0, `(.L_x_26) ;  /* 0x0000029000007945 */ /* 0x000fe20003800200 */
[----:B------:R-:W-:Y:S01]  /*0270*/  IMAD.MOV.U32 R24, RZ, RZ, RZ ;  /* 0x000000ffff187224 */ /* 0x000fe200078e00ff */
[----:B-1----:R-:W1:Y:S01]  /*0280*/  LDCU UR7, c[0x0][0x3c0] ;  /* 0x00007800ff0777ac */ /* 0x002e620008000800 */
[----:B0-----:R-:W-:-:S13]  /*0290*/  ISETP.GE.AND P0, PT, R6, UR6, PT ;  /* 0x0000000606007c0c */ /* 0x001fda000bf06270 */
[----:B-1----:R-:W-:Y:S05]  /*02a0*/  @P0 BRA `(.L_x_27) ;  /* 0x0000000000900947 */ /* 0x002fea0003800000 */
[----:B------:R-:W0:Y:S08]  /*02b0*/  LDC.64 R20, c[0x0][0x3b8] ;  /* 0x0000ee00ff147b82 */ /* 0x000e300000000a00 */
[----:B------:R-:W1:Y:S08]  /*02c0*/  LDC.64 R22, c[0x0][0x3a8] ;  /* 0x0000ea00ff167b82 */ /* 0x000e700000000a00 */
[----:B------:R-:W3:Y:S01]  /*02d0*/  LDC.64 R28, c[0x0][0x3b0] ;  /* 0x0000ec00ff1c7b82 */ /* 0x000ee20000000a00 */
[----:B0-----:R-:W-:-:S07]  /*02e0*/  IMAD.WIDE R20, R4, 0x4, R20 ;  /* 0x0000000404147825 */ /* 0x001fce00078e0214 */
[----:B------:R-:W0:Y:S01]  /*02f0*/  LDC.64 R10, c[0x0][0x380] ;  /* 0x0000e000ff0a7b82 */ /* 0x000e220000000a00 */
[----:B------:R-:W2:Y:S01]  /*0300*/  LDG.E R20, desc[UR10][R20.64] ;  /* 0x0000000a14147981 */ /* 0x000ea2000c1e1900 */
[----:B-1----:R-:W-:-:S06]  /*0310*/  IMAD.WIDE R22, R4, 0x4, R22 ;  /* 0x0000000404167825 */ /* 0x002fcc00078e0216 */
[----:B------:R-:W1:Y:S01]  /*0320*/  LDC.64 R12, c[0x0][0x398] ;  /* 0x0000e600ff0c7b82 */ /* 0x000e620000000a00 */
[----:B------:R-:W4:Y:S01]  /*0330*/  LDG.E R16, desc[UR10][R22.64] ;  /* 0x0000000a16107981 */ /* 0x000f22000c1e1900 */
[----:B---3--:R-:W-:-:S06]  /*0340*/  IMAD.WIDE R28, R4, 0x4, R28 ;  /* 0x00000004041c7825 */ /* 0x008fcc00078e021c */
[----:B------:R-:W3:Y:S01]  /*0350*/  LDC.64 R14, c[0x0][0x3a0] ;  /* 0x0000e800ff0e7b82 */ /* 0x000ee20000000a00 */
[----:B------:R0:W5:Y:S01]  /*0360*/  LDG.E R25, desc[UR10][R28.64] ;  /* 0x0000000a1c197981 */ /* 0x000162000c1e1900 */
[----:B------:R-:W-:Y:S01]  /*0370*/  IMAD.MOV.U32 R24, RZ, RZ, RZ ;  /* 0x000000ffff187224 */ /* 0x000fe200078e00ff */
[----:B------:R-:W-:Y:S01]  /*0380*/  MOV R27, R6 ;  /* 0x00000006001b7202 */ /* 0x000fe20000000f00 */
[----:B--2---:R-:W2:Y:S08]  /*0390*/  F2F.F64.F32 R18, R20 ;  /* 0x0000001400127310 */ /* 0x004eb00000201800 */
[----:B----4-:R-:W4:Y:S01]  /*03a0*/  F2F.F64.F32 R16, R16 ;  /* 0x0000001000107310 */ /* 0x010f220000201800 */
[----:B0123--:R-:W-:-:S11]  /*03b0*/  DMUL R18, R18, R2 ;  /* 0x0000000212127228 */ /* 0x00ffd60000000000 */
.L_x_28:
[----:B------:R-:W-:-:S04]  /*03c0*/  IMAD R29, R4, UR7, R27 ;  /* 0x00000007041d7c24 */ /* 0x000fc8000f8e021b */
[----:B------:R-:W-:-:S05]  /*03d0*/  IMAD.WIDE R20, R29, 0x4, R10 ;  /* 0x000000041d147825 */ /* 0x000fca00078e020a */
[----:B------:R0:W2:Y:S02]  /*03e0*/  LDG.E.CONSTANT R26, desc[UR10][R20.64] ;  /* 0x0000000a141a7981 */ /* 0x0000a4000c1e9900 */
[----:B0-----:R-:W-:-:S05]  /*03f0*/  IMAD.WIDE R20, R27, 0x4, R12 ;  /* 0x000000041b147825 */ /* 0x001fca00078e020c */
[----:B------:R-:W3:Y:S01]  /*0400*/  LDG.E R28, desc[UR10][R20.64] ;  /* 0x0000000a141c7981 */ /* 0x000ee2000c1e1900 */
[----:B--2---:R-:W-:Y:S08]  /*0410*/  F2F.F64.F32 R22, R26 ;  /* 0x0000001a00167310 */ /* 0x004ff00000201800 */
[----:B---3--:R0:W1:Y:S02]  /*0420*/  F2F.F64.F32 R20, R28 ;  /* 0x0000001c00147310 */ /* 0x0080640000201800 */
[----:B0-----:R-:W-:Y:S01]  /*0430*/  IMAD.WIDE R28, R29, 0x4, R14 ;  /* 0x000000041d1c7825 */ /* 0x001fe200078e020e */
[----:B-1----:R-:W-:-:S04]  /*0440*/  DMUL R20, R22, -R20 ;  /* 0x8000001416147228 */ /* 0x002fc80000000000 */
[----:B------:R-:W2:Y:S01]  /*0450*/  LDG.E R22, desc[UR10][R28.64] ;  /* 0x0000000a1c167981 */ /* 0x000ea2000c1e1900 */
[----:B------:R-:W-:-:S05]  /*0460*/  VIADD R27, R27, UR4 ;  /* 0x000000041b1b7c36 */ /* 0x000fca0008000000 */
[----:B------:R-:W-:Y:S01]  /*0470*/  ISETP.GE.AND P0, PT, R27, UR6, PT ;  /* 0x000000061b007c0c */ /* 0x000fe2000bf06270 */
[----:B--2--5:R-:W-:-:S04]  /*0480*/  FADD R26, -R25, R22 ;  /* 0x00000016191a7221 */ /* 0x024fc80000000100 */
[----:B------:R-:W0:Y:S02]  /*0490*/  F2F.F64.F32 R22, R26 ;  /* 0x0000001a00167310 */ /* 0x000e240000201800 */
[----:B0-----:R-:W-:-:S08]  /*04a0*/  DMUL R22, R18, R22 ;  /* 0x0000001612167228 */ /* 0x001fd00000000000 */
[----:B----4-:R-:W-:-:S10]  /*04b0*/  DFMA R22, R16, R20, -R22 ;  /* 0x000000141016722b */ /* 0x010fd40000000816 */
[----:B------:R-:W0:Y:S02]  /*04c0*/  F2F.F32.F64 R23, R22 ;  /* 0x0000001600177310 */ /* 0x000e240000301000 */
[----:B0-----:R-:W-:Y:S01]  /*04d0*/  FADD R24, R23, R24 ;  /* 0x0000001817187221 */ /* 0x001fe20000000000 */
[----:B------:R-:W-:Y:S06]  /*04e0*/  @!P0 BRA `(.L_x_28) ;  /* 0xfffffffc00b48947 */ /* 0x000fec000383ffff */
.L_x_27:
[----:B------:R-:W-:Y:S05]  /*04f0*/  BSYNC.RECONVERGENT B0 ;  /* 0x0000000000007941 */ /* 0x000fea0003800200 */
.L_x_26:
[----:B------:R-:W0:Y:S01]  /*0500*/  SHFL.DOWN P0, R11, R24, 0x1, 0x1f ;  /* 0x08201f00180b7f89 */ /* 0x000e220000000000 */
[----:B--2---:R-:W-:Y:S01]  /*0510*/  ISETP.NE.AND P1, PT, R7, RZ, PT ;  /* 0x000000ff0700720c */ /* 0x004fe20003f25270 */
        /* <DEDUP_REMOVED lines=17> */
[----:B-1----:R-:W-:-:S09]  /*0630*/  ULEA UR6, UR7, UR6, 0x18 ;  /* 0x0000000607067291 */ /* 0x002fd2000f8ec0ff */
[----:B------:R-:W1:Y:S04]  /*0640*/  LDS.64 R12, [UR6+0x8] ;  /* 0x00000806ff0c7984 */ /* 0x000e680008000a00 */
[----:B------:R-:W3:Y:S01]  /*0650*/  LDS R17, [UR6+0x10] ;  /* 0x00001006ff117984 */ /* 0x000ee20008000800 */
[----:B-1----:R-:W-:Y:S01]  /*0660*/  FADD R12, R15, R12 ;  /* 0x0000000c0f0c7221 */ /* 0x002fe20000000000 */
[----:B0-----:R-:W-:-:S03]  /*0670*/  IMAD R15, R4, UR8, R5 ;  /* 0x00000008040f7c24 */ /* 0x001fc6000f8e0205 */
[----:B------:R-:W-:Y:S01]  /*0680*/  FADD R12, R12, R13 ;  /* 0x0000000d0c0c7221 */ /* 0x000fe20000000000 */
[----:B--2---:R-:W-:-:S04]  /*0690*/  IMAD.WIDE.U32 R10, R15, 0x4, R10 ;  /* 0x000000040f0a7825 */ /* 0x004fc800078e000a */
[----:B---3--:R-:W-:-:S05]  /*06a0*/  FADD R17, R12, R17 ;  /* 0x000000110c117221 */ /* 0x008fca0000000000 */
[----:B------:R1:W-:Y:S02]  /*06b0*/  STG.E desc[UR10][R10.64], R17 ;  /* 0x000000110a007986 */ /* 0x0003e4000c10190a */
.L_x_30:
[----:B------:R-:W-:Y:S05]  /*06c0*/  BSYNC.RECONVERGENT B0 ;  /* 0x0000000000007941 */ /* 0x000fea0003800200 */
.L_x_29:
[----:B------:R-:W2:Y:S01]  /*06d0*/  LDCU UR6, c[0x0][0x388] ;  /* 0x00007100ff0677ac */ /* 0x000ea20008000800 */
[----:B----4-:R-:W-:-:S05]  /*06e0*/  IMAD.IADD R4, R9, 0x1, R4 ;  /* 0x0000000109047824 */ /* 0x010fca00078e0204 */
[----:B--2---:R-:W-:-:S13]  /*06f0*/  ISETP.GE.AND P0, PT, R4, UR6, PT ;  /* 0x0000000604007c0c */ /* 0x004fda000bf06270 */
[----:B------:R-:W-:Y:S05]  /*0700*/  @!P0 BRA `(.L_x_31) ;  /* 0xfffffff800d08947 */ /* 0x000fea000383ffff */
[----:B------:R-:W-:Y:S05]  /*0710*/  EXIT ;  /* 0x000000000000794d */ /* 0x000fea0003800000 */
        .weak           $__internal_2_$__cuda_sm20_div_rn_f64_full
        .type           $__internal_2_$__cuda_sm20_div_rn_f64_full,@function
        .size           $__internal_2_$__cuda_sm20_div_rn_f64_full,(.L_x_285 - $__internal_2_$__cuda_sm20_div_rn_f64_full)
$__internal_2_$__cuda_sm20_div_rn_f64_full:
[C---:B------:R-:W-:Y:S01]  /*0720*/  FSETP.GEU.AND P0, PT, |R9|.reuse, 1.469367938527859385e-39, PT ;  /* 0x001000000900780b */ /* 0x040fe20003f0e200 */
[----:B------:R-:W-:Y:S01]  /*0730*/  IMAD.MOV.U32 R20, RZ, RZ, 0x40000000 ;  /* 0x40000000ff147424 */ /* 0x000fe200078e00ff */
[C---:B------:R-:W-:Y:S01]  /*0740*/  LOP3.LUT R2, R9.reuse, 0x800fffff, RZ, 0xc0, !PT ;  /* 0x800fffff09027812 */ /* 0x040fe200078ec0ff */
[----:B------:R-:W-:Y:S01]  /*0750*/  IMAD.MOV.U32 R7, RZ, RZ, 0x1ca00000 ;  /* 0x1ca00000ff077424 */ /* 0x000fe200078e00ff */
[----:B------:R-:W-:Y:S02]  /*0760*/  MOV R12, 0x1 ;  /* 0x00000001000c7802 */ /* 0x000fe40000000f00 */
[----:B------:R-:W-:Y:S01]  /*0770*/  LOP3.LUT R3, R2, 0x3ff00000, RZ, 0xfc, !PT ;  /* 0x3ff0000002037812 */ /* 0x000fe200078efcff */
[----:B------:R-:W-:Y:S01]  /*0780*/  IMAD.MOV.U32 R2, RZ, RZ, R8 ;  /* 0x000000ffff027224 */ /* 0x000fe200078e0008 */
[----:B------:R-:W-:Y:S02]  /*0790*/  LOP3.LUT R11, R9, 0x7ff00000, RZ, 0xc0, !PT ;  /* 0x7ff00000090b7812 */ /* 0x000fe400078ec0ff */
[----:B------:R-:W-:-:S02]  /*07a0*/  IADD3 R21, PT, PT, R20, -0x1, RZ ;  /* 0xffffffff14157810 */ /* 0x000fc40007ffe0ff */
[----:B------:R-:W-:Y:S01]  /*07b0*/  ISETP.LE.U32.AND P1, PT, R11, 0x40000000, PT ;  /* 0x400000000b00780c */ /* 0x000fe20003f23070 */
[----:B------:R-:W-:-:S06]  /*07c0*/  @!P0 DMUL R2, R8, 8.98846567431157953865e+307 ;  /* 0x7fe0000008028828 */ /* 0x000fcc0000000000 */
[----:B------:R-:W0:Y:S04]  /*07d0*/  MUFU.RCP64H R13, R3 ;  /* 0x00000003000d7308 */ /* 0x000e280000001800 */
[----:B------:R-:W-:Y:S02]  /*07e0*/  @!P0 LOP3.LUT R11, R3, 0x7ff00000, RZ, 0xc0, !PT ;  /* 0x7ff00000030b8812 */ /* 0x000fe400078ec0ff */
[----:B------:R-:W-:-:S03]  /*07f0*/  ISETP.GT.U32.AND P0, PT, R21, 0x7feffffe, PT ;  /* 0x7feffffe1500780c */ /* 0x000fc60003f04070 */
[----:B------:R-:W-:-:S05]  /*0800*/  VIADD R21, R11, 0xffffffff ;  /* 0xffffffff0b157836 */ /* 0x000fca0000000000 */
[----:B------:R-:W-:Y:S01]  /*0810*/  ISETP.GT.U32.OR P0, PT, R21, 0x7feffffe, P0 ;  /* 0x7feffffe1500780c */ /* 0x000fe20000704470 */
[----:B0-----:R-:W-:-:S08]  /*0820*/  DFMA R14, R12, -R2, 1 ;  /* 0x3ff000000c0e742b */ /* 0x001fd00000000802 */
[----:B------:R-:W-:-:S08]  /*0830*/  DFMA R14, R14, R14, R14 ;  /* 0x0000000e0e0e722b */ /* 0x000fd0000000000e */
[----:B------:R-:W-:-:S08]  /*0840*/  DFMA R14, R12, R14, R12 ;  /* 0x0000000e0c0e722b */ /* 0x000fd0000000000c */
[----:B------:R-:W-:-:S08]  /*0850*/  DFMA R12, R14, -R2, 1 ;  /* 0x3ff000000e0c742b */ /* 0x000fd00000000802 */
[----:B------:R-:W-:Y:S01]  /*0860*/  DFMA R14, R14, R12, R14 ;  /* 0x0000000c0e0e722b */ /* 0x000fe2000000000e */
[----:B------:R-:W-:Y:S01]  /*0870*/  SEL R13, R7, 0x63400000, !P1 ;  /* 0x63400000070d7807 */ /* 0x000fe20004800000 */
[----:B------:R-:W-:-:S06]  /*0880*/  IMAD.MOV.U32 R12, RZ, RZ, RZ ;  /* 0x000000ffff0c7224 */ /* 0x000fcc00078e00ff */
[----:B------:R-:W-:-:S08]  /*0890*/  DMUL R16, R14, R12 ;  /* 0x0000000c0e107228 */ /* 0x000fd00000000000 */
[----:B------:R-:W-:-:S08]  /*08a0*/  DFMA R18, R16, -R2, R12 ;  /* 0x800000021012722b */ /* 0x000fd0000000000c */
[----:B------:R-:W-:Y:S01]  /*08b0*/  DFMA R14, R14, R18, R16 ;  /* 0x000000120e0e722b */ /* 0x000fe20000000010 */
[----:B------:R-:W-:Y:S10]  /*08c0*/  @P0 BRA `(.L_x_32) ;  /* 0x0000000000740947 */ /* 0x000ff40003800000 */
[----:B------:R-:W-:Y:S01]  /*08d0*/  LOP3.LUT R17, R9, 0x7ff00000, RZ, 0xc0, !PT ;  /* 0x7ff0000009117812 */ /* 0x000fe200078ec0ff */
[----:B------:R-:W-:Y:S02]  /*08e0*/  IMAD.MOV.U32 R11, RZ, RZ, 0x40000000 ;  /* 0x40000000ff0b7424 */ /* 0x000fe400078e00ff */
[----:B------:R-:W-:Y:S01]  /*08f0*/  IMAD.MOV.U32 R18, RZ, RZ, RZ ;  /* 0x000000ffff127224 */ /* 0x000fe200078e00ff */
[----:B------:R-:W-:Y:S01]  /*0900*/  ISETP.LE.U32.AND P0, PT, R17, 0x40000000, PT ;  /* 0x400000001100780c */ /* 0x000fe20003f03070 */
[----:B------:R-:W-:-:S05]  /*0910*/  IMAD.MOV R16, RZ, RZ, -R17 ;  /* 0x000000ffff107224 */ /* 0x000fca00078e0a11 */
[----:B------:R-:W-:Y:S02]  /*0920*/  VIADDMNMX R11, R16, R11, 0xb9600000, !PT ;  /* 0xb9600000100b7446 */ /* 0x000fe4000780010b */
[----:B------:R-:W-:Y:S02]  /*0930*/  SEL R16, R7, 0x63400000, !P0 ;  /* 0x6340000007107807 */ /* 0x000fe40004000000 */
[----:B------:R-:W-:-:S04]  /*0940*/  VIMNMX R11, PT, PT, R11, 0x46a00000, PT ;  /* 0x46a000000b0b7848 */ /* 0x000fc80003fe0100 */
[----:B------:R-:W-:-:S05]  /*0950*/  IADD3 R11, PT, PT, R11, -R16, RZ ;  /* 0x800000100b0b7210 */ /* 0x000fca0007ffe0ff */
[----:B------:R-:W-:-:S06]  /*0960*/  VIADD R19, R11, 0x7fe00000 ;  /* 0x7fe000000b137836 */ /* 0x000fcc0000000000 */
        /* <DEDUP_REMOVED lines=9> */
[C---:B------:R-:W-:Y:S01]  /*0a00*/  IADD3 R3, PT, PT, -R11.reuse, RZ, RZ ;  /* 0x000000ff0b037210 */ /* 0x040fe20007ffe1ff */
[----:B------:R-:W-:Y:S01]  /*0a10*/  IMAD.MOV.U32 R2, RZ, RZ, RZ ;  /* 0x000000ffff027224 */ /* 0x000fe200078e00ff */
[----:B------:R-:W-:-:S05]  /*0a20*/  IADD3 R11, PT, PT, -R11, -0x43300000, RZ ;  /* 0xbcd000000b0b7810 */ /* 0x000fca0007ffe1ff */
[----:B------:R-:W-:Y:S02]  /*0a30*/  DFMA R2, R16, -R2, R14 ;  /* 0x800000021002722b */ /* 0x000fe4000000000e */
[----:B------:R-:W-:-:S08]  /*0a40*/  DMUL.RP R14, R14, R18 ;  /* 0x000000120e0e7228 */ /* 0x000fd00000008000 */
[----:B------:R-:W-:Y:S02]  /*0a50*/  FSETP.NEU.AND P0, PT, |R3|, R11, PT ;  /* 0x0000000b0300720b */ /* 0x000fe40003f0d200 */
[----:B------:R-:W-:Y:S02]  /*0a60*/  LOP3.LUT R9, R15, R9, RZ, 0x3c, !PT ;  /* 0x000000090f097212 */ /* 0x000fe400078e3cff */
[----:B------:R-:W-:Y:S02]  /*0a70*/  FSEL R16, R14, R16, !P0 ;  /* 0x000000100e107208 */ /* 0x000fe40004000000 */
[----:B------:R-:W-:Y:S01]  /*0a80*/  FSEL R17, R9, R17, !P0 ;  /* 0x0000001109117208 */ /* 0x000fe20004000000 */
[----:B------:R-:W-:Y:S06]  /*0a90*/  BRA `(.L_x_33) ;  /* 0x0000000000447947 */ /* 0x000fec0003800000 */
.L_x_32:
[----:B------:R-:W-:-:S14]  /*0aa0*/  DSETP.NAN.AND P0, PT, R8, R8, PT ;  /* 0x000000080800722a */ /* 0x000fdc0003f08000 */
[----:B------:R-:W-:Y:S05]  /*0ab0*/  @P0 BRA `(.L_x_34) ;  /* 0x0000000000340947 */ /* 0x000fea0003800000 */
[----:B------:R-:W-:Y:S01]  /*0ac0*/  ISETP.NE.AND P0, PT, R20, R11, PT ;  /* 0x0000000b1400720c */ /* 0x000fe20003f05270 */
[----:B------:R-:W-:Y:S02]  /*0ad0*/  IMAD.MOV.U32 R16, RZ, RZ, 0x0 ;  /* 0x00000000ff107424 */ /* 0x000fe400078e00ff */
[----:B------:R-:W-:-:S10]  /*0ae0*/  IMAD.MOV.U32 R17, RZ, RZ, -0x80000 ;  /* 0xfff80000ff117424 */ /* 0x000fd400078e00ff */
[----:B------:R-:W-:Y:S05]  /*0af0*/  @!P0 BRA `(.L_x_33) ;  /* 0x00000000002c8947 */ /* 0x000fea0003800000 */
[----:B------:R-:W-:Y:S02]  /*0b00*/  ISETP.NE.AND P0, PT, R20, 0x7ff00000, PT ;  /* 0x7ff000001400780c */ /* 0x000fe40003f05270 */
[----:B------:R-:W-:Y:S02]  /*0b10*/  LOP3.LUT R8, R9, 0x40000000, RZ, 0x3c, !PT ;  /* 0x4000000009087812 */ /* 0x000fe400078e3cff */
[----:B------:R-:W-:Y:S02]  /*0b20*/  ISETP.EQ.OR P0, PT, R11, RZ, !P0 ;  /* 0x000000ff0b00720c */ /* 0x000fe40004702670 */
[----:B------:R-:W-:-:S11]  /*0b30*/  LOP3.LUT R17, R8, 0x80000000, RZ, 0xc0, !PT ;  /* 0x8000000008117812 */ /* 0x000fd600078ec0ff */
[----:B------:R-:W-:Y:S02]  /*0b40*/  @P0 LOP3.LUT R2, R17, 0x7ff00000, RZ, 0xfc, !PT ;  /* 0x7ff0000011020812 */ /* 0x000fe400078efcff */
[----:B------:R-:W-:Y:S01]  /*0b50*/  @!P0 MOV R16, RZ ;  /* 0x000000ff00108202 */ /* 0x000fe20000000f00 */
[----:B------:R-:W-:Y:S02]  /*0b60*/  @P0 IMAD.MOV.U32 R16, RZ, RZ, RZ ;  /* 0x000000ffff100224 */ /* 0x000fe400078e00ff */
[----:B------:R-:W-:Y:S01]  /*0b70*/  @P0 IMAD.MOV.U32 R17, RZ, RZ, R2 ;  /* 0x000000ffff110224 */ /* 0x000fe200078e0002 */
[----:B------:R-:W-:Y:S06]  /*0b80*/  BRA `(.L_x_33) ;  /* 0x0000000000087947 */ /* 0x000fec0003800000 */
.L_x_34:
[----:B------:R-:W-:Y:S01]  /*0b90*/  LOP3.LUT R17, R9, 0x80000, RZ, 0xfc, !PT ;  /* 0x0008000009117812 */ /* 0x000fe200078efcff */
[----:B------:R-:W-:-:S07]  /*0ba0*/  IMAD.MOV.U32 R16, RZ, RZ, R8 ;  /* 0x000000ffff107224 */ /* 0x000fce00078e0008 */
.L_x_33:
[----:B------:R-:W-:Y:S01]  /*0bb0*/  IMAD.MOV.U32 R11, RZ, RZ, 0x0 ;  /* 0x00000000ff0b7424 */ /* 0x000fe200078e00ff */
[----:B------:R-:W-:Y:S01]  /*0bc0*/  MOV R2, R16 ;  /* 0x0000001000027202 */ /* 0x000fe20000000f00 */
[----:B------:R-:W-:Y:S02]  /*0bd0*/  IMAD.MOV.U32 R3, RZ, RZ, R17 ;  /* 0x000000ffff037224 */ /* 0x000fe400078e0011 */
[----:B------:R-:W-:Y:S05]  /*0be0*/  RET.REL.NODEC R10 `(_Z26LayerNormRowReduceInToTempIff7DmeanOpIffEEvPKT_iiPT0_T1_) ;  /* 0xfffffff40a047950 */ /* 0x000fea0003c3ffff */
.L_x_35:
        /* <DEDUP_REMOVED lines=9> */
.L_x_285:


//--------------------- .text._Z27LayerNormRowReduceTempToOutIf6DvarOpIffEEvPKT_iiPS2_T0_ --------------------------
	.section	.text._Z27LayerNormRowReduceTempToOutIf6DvarOpIffEEvPKT_iiPS2_T0_,"ax",@progbits
	.align	128
        .global         _Z27LayerNormRowReduceTempToOutIf6DvarOpIffEEvPKT_iiPS2_T0_
        .type           _Z27LayerNormRowReduceTempToOutIf6DvarOpIffEEvPKT_iiPS2_T0_,@function
        .size           _Z27LayerNormRowReduceTempToOutIf6DvarOpIffEEvPKT_iiPS2_T0_,(.L_x_295 - _Z27LayerNormRowReduceTempToOutIf6DvarOpIffEEvPKT_iiPS2_T0_)
        .other          _Z27LayerNormRowReduceTempToOutIf6DvarOpIffEEvPKT_iiPS2_T0_,@"STO_CUDA_ENTRY STV_DEFAULT"
_Z27LayerNormRowReduceTempToOutIf6DvarOpIffEEvPKT_iiPS2_T0_:
.text._Z27LayerNormRowReduceTempToOutIf6DvarOpIffEEvPKT_iiPS2_T0_:
        /* <DEDUP_REMOVED lines=31> */
.L_x_47:
        /* <DEDUP_REMOVED lines=15> */
.L_x_40:
        /* <DEDUP_REMOVED lines=40> */
.L_x_39:
[----:B------:R-:W-:Y:S05]  /*0560*/  BSYNC.RECONVERGENT B1 ;  /* 0x0000000000017941 */ /* 0x000fea0003800200 */
.L_x_38:
        /* <DEDUP_REMOVED lines=24> */
.L_x_42:
[----:B------:R-:W-:Y:S05]  /*06f0*/  BSYNC.RECONVERGENT B1 ;  /* 0x0000000000017941 */ /* 0x000fea0003800200 */
.L_x_41:
        /* <DEDUP_REMOVED lines=16> */
.L_x_44:
[----:B------:R-:W-:Y:S05]  /*0800*/  BSYNC.RECONVERGENT B1 ;  /* 0x0000000000017941 */ /* 0x000fea0003800200 */
.L_x_43:
        /* <DEDUP_REMOVED lines=13> */
.L_x_37:
[----:B------:R-:W-:Y:S05]  /*08e0*/  BSYNC.RECONVERGENT B0 ;  /* 0x0000000000007941 */ /* 0x000fea0003800200 */
.L_x_36:
        /* <DEDUP_REMOVED lines=27> */
.L_x_46:
[----:B------:R-:W-:Y:S05]  /*0aa0*/  BSYNC.RECONVERGENT B0 ;  /* 0x0000000000007941 */ /* 0x000fea0003800200 */
.L_x_45:
[----:B------:R-:W2:Y:S01]  /*0ab0*/  LDCU UR5, c[0x0][0x388] ;  /* 0x00007100ff0577ac */ /* 0x000ea20008000800 */
[----:B------:R-:W-:-:S04]  /*0ac0*/  IADD3 R7, PT, PT, R6, R7, RZ ;  /* 0x0000000706077210 */ /* 0x000fc80007ffe0ff */
[----:B--2---:R-:W-:-:S13]  /*0ad0*/  ISETP.GE.AND P2, PT, R7, UR5, PT ;  /* 0x0000000507007c0c */ /* 0x004fda000bf46270 */
[----:B------:R-:W-:Y:S05]  /*0ae0*/  @!P2 BRA `(.L_x_47) ;  /* 0xfffffff400c0a947 */ /* 0x000fea000383ffff */
[----:B------:R-:W-:Y:S05]  /*0af0*/  EXIT ;  /* 0x000000000000794d */ /* 0x000fea0003800000 */
.L_x_48:
        /* <DEDUP_REMOVED lines=16> */
.L_x_295:


//--------------------- .text._Z26LayerNormRowReduceInToTempIff6DvarOpIffEEvPKT_iiPT0_T1_ --------------------------
	.section	.text._Z26LayerNormRowReduceInToTempIff6DvarOpIffEEvPKT_iiPT0_T1_,"ax",@progbits
	.align	128
        .global         _Z26LayerNormRowReduceInToTempIff6DvarOpIffEEvPKT_iiPT0_T1_
        .type           _Z26LayerNormRowReduceInToTempIff6DvarOpIffEEvPKT_iiPT0_T1_,@function
        .size           _Z26LayerNormRowReduceInToTempIff6DvarOpIffEEvPKT_iiPT0_T1_,(.L_x_296 - _Z26LayerNormRowReduceInToTempIff6DvarOpIffEEvPKT_iiPT0_T1_)
        .other          _Z26LayerNormRowReduceInToTempIff6DvarOpIffEEvPKT_iiPT0_T1_,@"STO_CUDA_ENTRY STV_DEFAULT"
_Z26LayerNormRowReduceInToTempIff6DvarOpIffEEvPKT_iiPT0_T1_:
.text._Z26LayerNormRowReduceInToTempIff6DvarOpIffEEvPKT_iiPT0_T1_:
[----:B------:R-:W-:Y:S08]  /*0000*/  LDC R1, c[0x0][0x37c] ;  /* 0x0000df00ff017b82 */ /* 0x000ff00000000800 */
[----:B------:R-:W0:Y:S08]  /*0010*/  S2UR UR8, SR_CTAID.Y ;  /* 0x00000000000879c3 */ /* 0x000e300000002600 */
[----:B------:R-:W0:Y:S02]  /*0020*/  LDC R0, c[0x0][0x388] ;  /* 0x0000e200ff007b82 */ /* 0x000e240000000800 */
[----:B0-----:R-:W-:-:S13]  /*0030*/  ISETP.LE.AND P0, PT, R0, UR8, PT ;  /* 0x0000000800007c0c */ /* 0x001fda000bf03270 */
[----:B------:R-:W-:Y:S05]  /*0040*/  @P0 EXIT ;  /* 0x000000000000094d */ /* 0x000fea0003800000 */
[----:B------:R-:W0:Y:S01]  /*0050*/  S2R R0, SR_TID.X ;  /* 0x0000000000007919 */ /* 0x000e220000002100 */
[----:B------:R-:W1:Y:S01]  /*0060*/  LDCU UR6, c[0x0][0x360] ;  /* 0x00006c00ff0677ac */ /* 0x000e620008000800 */
[----:B------:R-:W2:Y:S01]  /*0070*/  S2UR UR5, SR_CgaCtaId ;  /* 0x00000000000579c3 */ /* 0x000ea20000008800 */
[----:B------:R-:W-:Y:S01]  /*0080*/  MOV R4, UR8 ;  /* 0x0000000800047c02 */ /* 0x000fe20008000f00 */
[----:B------:R-:W3:Y:S01]  /*0090*/  S2R R3, SR_CTAID.X ;  /* 0x0000000000037919 */ /* 0x000ee20000002500 */
[----:B------:R-:W1:Y:S01]  /*00a0*/  LDCU UR9, c[0x0][0x370] ;  /* 0x00006e00ff0977ac */ /* 0x000e620008000800 */
[----:B------:R-:W4:Y:S01]  /*00b0*/  S2R R26, SR_LANEID ;  /* 0x00000000001a7919 */ /* 0x000f220000000000 */
[----:B------:R-:W-:-:S03]  /*00c0*/  UMOV UR4, 0x400 ;  /* 0x0000040000047882 */ /* 0x000fc60000000000 */
[----:B------:R-:W4:Y:S01]  /*00d0*/  LDC R2, c[0x0][0x374] ;  /* 0x0000dd00ff027b82 */ /* 0x000f220000000800 */
[----:B------:R-:W0:Y:S01]  /*00e0*/  LDCU.64 UR10, c[0x0][0x358] ;  /* 0x00006b00ff0a77ac */ /* 0x000e220008000a00 */
[----:B-1----:R-:W-:Y:S02]  /*00f0*/  UIMAD UR7, UR6, UR9, URZ ;  /* 0x00000009060772a4 */ /* 0x002fe4000f8e02ff */
[----:B--2---:R-:W-:Y:S01]  /*0100*/  ULEA UR4, UR5, UR4, 0x18 ;  /* 0x0000000405047291 */ /* 0x004fe2000f8ec0ff */
[--C-:B0-----:R-:W-:Y:S01]  /*0110*/  SHF.R.U32.HI R6, RZ, 0x3, R0.reuse ;  /* 0x00000003ff067819 */ /* 0x101fe20000011600 */
[----:B---3--:R-:W-:-:S03]  /*0120*/  IMAD R5, R3, UR6, R0 ;  /* 0x0000000603057c24 */ /* 0x008fc6000f8e0200 */
[----:B------:R-:W-:-:S07]  /*0130*/  LOP3.LUT R6, R6, 0x7c, RZ, 0xc0, !PT ;  /* 0x0000007c06067812 */ /* 0x000fce00078ec0ff */
.L_x_54:
[----:B0-----:R-:W0:Y:S01]  /*0140*/  LDCU UR5, c[0x0][0x38c] ;  /* 0x00007180ff0577ac */ /* 0x001e220008000800 */
[----:B------:R-:W-:Y:S01]  /*0150*/  BSSY.RECONVERGENT B0, `(.L_x_49) ;  /* 0x0000025000007945 */ /* 0x000fe20003800200 */
[----:B-1----:R-:W-:Y:S01]  /*0160*/  HFMA2 R7, -RZ, RZ, 0, 0 ;  /* 0x00000000ff077431 */ /* 0x002fe200000001ff */
[----:B------:R-:W1:Y:S01]  /*0170*/  LDCU UR6, c[0x0][0x3b8] ;  /* 0x00007700ff0677ac */ /* 0x000e620008000800 */
[----:B0-----:R-:W-:-:S13]  /*0180*/  ISETP.GE.AND P0, PT, R5, UR5, PT ;  /* 0x0000000505007c0c */ /* 0x001fda000bf06270 */
[----:B-1----:R-:W-:Y:S05]  /*0190*/  @P0 BRA `(.L_x_50) ;  /* 0x0000000000800947 */ /* 0x002fea0003800000 */
[----:B------:R-:W0:Y:S08]  /*01a0*/  LDC.64 R18, c[0x0][0x3a8] ;  /* 0x0000ea00ff127b82 */ /* 0x000e300000000a00 */
[----:B------:R-:W1:Y:S08]  /*01b0*/  LDC.64 R16, c[0x0][0x3b0] ;  /* 0x0000ec00ff107b82 */ /* 0x000e700000000a00 */
[----:B------:R-:W2:Y:S01]  /*01c0*/  LDC.64 R8, c[0x0][0x380] ;  /* 0x0000e000ff087b82 */ /* 0x000ea20000000a00 */
[----:B0-----:R-:W-:-:S07]  /*01d0*/  IMAD.WIDE R18, R4, 0x4, R18 ;  /* 0x0000000404127825 */ /* 0x001fce00078e0212 */
[----:B------:R-:W0:Y:S01]  /*01e0*/  LDC.64 R10, c[0x0][0x398] ;  /* 0x0000e600ff0a7b82 */ /* 0x000e220000000a00 */
[----:B------:R-:W3:Y:S01]  /*01f0*/  LDG.E R18, desc[UR10][R18.64] ;  /* 0x0000000a12127981 */ /* 0x000ee2000c1e1900 */
[----:B-1----:R-:W-:-:S06]  /*0200*/  IMAD.WIDE R16, R4, 0x4, R16 ;  /* 0x0000000404107825 */ /* 0x002fcc00078e0210 */
[----:B------:R-:W1:Y:S01]  /*0210*/  LDC.64 R12, c[0x0][0x3a0] ;  /* 0x0000e800ff0c7b82 */ /* 0x000e620000000a00 */
[----:B------:R0:W5:Y:S01]  /*0220*/  LDG.E R22, desc[UR10][R16.64] ;  /* 0x0000000a10167981 */ /* 0x000162000c1e1900 */
[----:B------:R-:W-:Y:S01]  /*0230*/  MOV R23, R5 ;  /* 0x0000000500177202 */ /* 0x000fe20000000f00 */
[----:B---3--:R-:W-:-:S04]  /*0240*/  FMUL R7, R18, R18 ;  /* 0x0000001212077220 */ /* 0x008fc80000400000 */
[----:B------:R-:W-:Y:S01]  /*0250*/  FMUL R14, R18, R7 ;  /* 0x00000007120e7220 */ /* 0x000fe20000400000 */
[----:B------:R-:W-:-:S05]  /*0260*/  MOV R7, RZ ;  /* 0x000000ff00077202 */ /* 0x000fca0000000f00 */
[----:B012---:R-:W3:Y:S02]  /*0270*/  F2F.F64.F32 R14, R14 ;  /* 0x0000000e000e7310 */ /* 0x007ee40000201800 */
.L_x_51:
[----:B------:R-:W-:Y:S02]  /*0280*/  IMAD R21, R4, UR6, R23 ;  /* 0x0000000604157c24 */ /* 0x000fe4000f8e0217 */
[----:B------:R-:W-:-:S04]  /*0290*/  IMAD.WIDE R16, R23, 0x4, R10 ;  /* 0x0000000417107825 */ /* 0x000fc800078e020a */
[C---:B------:R-:W-:Y:S02]  /*02a0*/  IMAD.WIDE R18, R21.reuse, 0x4, R8 ;  /* 0x0000000415127825 */ /* 0x040fe400078e0208 */
[----:B------:R-:W2:Y:S02]  /*02b0*/  LDG.E R17, desc[UR10][R16.64] ;  /* 0x0000000a10117981 */ /* 0x000ea4000c1e1900 */
[----:B------:R-:W-:Y:S02]  /*02c0*/  IMAD.WIDE R20, R21, 0x4, R12 ;  /* 0x0000000415147825 */ /* 0x000fe400078e020c */
[----:B------:R-:W2:Y:S04]  /*02d0*/  LDG.E.CONSTANT R18, desc[UR10][R18.64] ;  /* 0x0000000a12127981 */ /* 0x000ea8000c1e9900 */
[----:B------:R-:W4:Y:S01]  /*02e0*/  LDG.E R21, desc[UR10][R20.64] ;  /* 0x0000000a14157981 */ /* 0x000f22000c1e1900 */
[----:B------:R-:W-:-:S04]  /*02f0*/  IADD3 R23, PT, PT, R23, UR7, RZ ;  /* 0x0000000717177c10 */ /* 0x000fc8000fffe0ff */
[----:B------:R-:W-:Y:S01]  /*0300*/  ISETP.GE.AND P0, PT, R23, UR5, PT ;  /* 0x0000000517007c0c */ /* 0x000fe2000bf06270 */
[----:B--2---:R-:W-:Y:S01]  /*0310*/  FMUL R24, R18, R17 ;  /* 0x0000001112187220 */ /* 0x004fe20000400000 */
[----:B----45:R-:W-:-:S04]  /*0320*/  FADD R25, -R22, R21 ;  /* 0x0000001516197221 */ /* 0x030fc80000000100 */
[----:B------:R-:W-:-:S04]  /*0330*/  FMUL R27, R24, R25 ;  /* 0x00000019181b7220 */ /* 0x000fc80000400000 */
[----:B------:R-:W0:Y:S02]  /*0340*/  F2F.F64.F32 R24, R27 ;  /* 0x0000001b00187310 */ /* 0x000e240000201800 */
[----:B0-----:R-:W-:-:S08]  /*0350*/  DMUL R24, R24, -0.5 ;  /* 0xbfe0000018187828 */ /* 0x001fd00000000000 */
[----:B---3--:R-:W-:-:S10]  /*0360*/  DMUL R24, R14, R24 ;  /* 0x000000180e187228 */ /* 0x008fd40000000000 */
[----:B------:R-:W0:Y:S02]  /*0370*/  F2F.F32.F64 R24, R24 ;  /* 0x0000001800187310 */ /* 0x000e240000301000 */
[----:B0-----:R-:W-:Y:S01]  /*0380*/  FADD R7, R24, R7 ;  /* 0x0000000718077221 */ /* 0x001fe20000000000 */
[----:B------:R-:W-:Y:S06]  /*0390*/  @!P0 BRA `(.L_x_51) ;  /* 0xfffffffc00b88947 */ /* 0x000fec000383ffff */
.L_x_50:
[----:B------:R-:W-:Y:S05]  /*03a0*/  BSYNC.RECONVERGENT B0 ;  /* 0x0000000000007941 */ /* 0x000fea0003800200 */
.L_x_49:
[----:B------:R-:W0:Y:S01]  /*03b0*/  SHFL.DOWN P0, R8, R7, 0x1, 0x1f ;  /* 0x08201f0007087f89 */ /* 0x000e220000000000 */
[----:B----4-:R-:W-:Y:S01]  /*03c0*/  ISETP.NE.AND P1, PT, R26, RZ, PT ;  /* 0x000000ff1a00720c */ /* 0x010fe20003f25270 */
        /* <DEDUP_REMOVED lines=26> */
.L_x_53:
[----:B------:R-:W-:Y:S05]  /*0570*/  BSYNC.RECONVERGENT B0 ;  /* 0x0000000000007941 */ /* 0x000fea0003800200 */
.L_x_52:
[----:B------:R-:W2:Y:S01]  /*0580*/  LDCU UR5, c[0x0][0x388] ;  /* 0x00007100ff0577ac */ /* 0x000ea20008000800 */
[----:B------:R-:W-:-:S04]  /*0590*/  IADD3 R4, PT, PT, R2, R4, RZ ;  /* 0x0000000402047210 */ /* 0x000fc80007ffe0ff */
[----:B--2---:R-:W-:-:S13]  /*05a0*/  ISETP.GE.AND P0, PT, R4, UR5, PT ;  /* 0x0000000504007c0c */ /* 0x004fda000bf06270 */
[----:B------:R-:W-:Y:S05]  /*05b0*/  @!P0 BRA `(.L_x_54) ;  /* 0xfffffff800e08947 */ /* 0x000fea000383ffff */
[----:B------:R-:W-:Y:S05]  /*05c0*/  EXIT ;  /* 0x000000000000794d */ /* 0x000fea0003800000 */
.L_x_55:
        /* <DEDUP_REMOVED lines=11> */
.L_x_296:


//--------------------- .text._Z25LayerNormRowReduceInToOutIff6DvarOpIffE7DmeanOpIffEEvPKT_iiPT0_S8_T1_T2_ --------------------------
	.section	.text._Z25LayerNormRowReduceInToOutIff6DvarOpIffE7DmeanOpIffEEvPKT_iiPT0_S8_T1_T2_,"ax",@progbits
	.align	128
        .global         _Z25LayerNormRowReduceInToOutIff6DvarOpIffE7DmeanOpIffEEvPKT_iiPT0_S8_T1_T2_
        .type           _Z25LayerNormRowReduceInToOutIff6DvarOpIffE7DmeanOpIffEEvPKT_iiPT0_S8_T1_T2_,@function
        .size           _Z25LayerNormRowReduceInToOutIff6DvarOpIffE7DmeanOpIffEEvPKT_iiPT0_S8_T1_T2_,(.L_x_286 - _Z25LayerNormRowReduceInToOutIff6DvarOpIffE7DmeanOpIffEEvPKT_iiPT0_S8_T1_T2_)
        .other          _Z25LayerNormRowReduceInToOutIff6DvarOpIffE7DmeanOpIffEEvPKT_iiPT0_S8_T1_T2_,@"STO_CUDA_ENTRY STV_DEFAULT"
_Z25LayerNormRowReduceInToOutIff6DvarOpIffE7DmeanOpIffEEvPKT_iiPT0_S8_T1_T2_:
.text._Z25LayerNormRowReduceInToOutIff6DvarOpIffE7DmeanOpIffEEvPKT_iiPT0_S8_T1_T2_:
[----:B------:R-:W-:Y:S08]  /*0000*/  LDC R1, c[0x0][0x37c] ;  /* 0x0000df00ff017b82 */ /* 0x000ff00000000800 */
[----:B------:R-:W0:Y:S08]  /*0010*/  S2UR UR4, SR_CTAID.X ;  /* 0x00000000000479c3 */ /* 0x000e300000002500 */
[----:B------:R-:W0:Y:S02]  /*0020*/  LDC R0, c[0x0][0x388] ;  /* 0x0000e200ff007b82 */ /* 0x000e240000000800 */
[----:B0-----:R-:W-:-:S13]  /*0030*/  ISETP.LE.AND P0, PT, R0, UR4, PT ;  /* 0x0000000400007c0c */ /* 0x001fda000bf03270 */
[----:B------:R-:W-:Y:S05]  /*0040*/  @P0 EXIT ;  /* 0x000000000000094d */ /* 0x000fea0003800000 */
[----:B------:R-:W0:Y:S01]  /*0050*/  LDCU UR5, c[0x0][0x3f0] ;  /* 0x00007e00ff0577ac */ /* 0x000e220008000800 */
[----:B------:R-:W-:Y:S01]  /*0060*/  HFMA2 R2, -RZ, RZ, 0, 5.9604644775390625e-08 ;  /* 0x00000001ff027431 */ /* 0x000fe200000001ff */
[----:B------:R-:W1:Y:S01]  /*0070*/  S2R R0, SR_TID.X ;  /* 0x0000000000007919 */ /* 0x000e620000002100 */
[----:B0-----:R-:W0:Y:S08]  /*0080*/  I2F.F64 R6, UR5 ;  /* 0x0000000500067d12 */ /* 0x001e300008201c00 */
[----:B0-----:R-:W0:Y:S02]  /*0090*/  MUFU.RCP64H R3, R7 ;  /* 0x0000000700037308 */ /* 0x001e240000001800 */
[----:B0-----:R-:W-:-:S08]  /*00a0*/  DFMA R4, -R6, R2, 1 ;  /* 0x3ff000000604742b */ /* 0x001fd00000000102 */
[----:B------:R-:W-:-:S08]  /*00b0*/  DFMA R4, R4, R4, R4 ;  /* 0x000000040404722b */ /* 0x000fd00000000004 */
[----:B------:R-:W-:-:S08]  /*00c0*/  DFMA R4, R2, R4, R2 ;  /* 0x000000040204722b */ /* 0x000fd00000000002 */
[----:B------:R-:W-:-:S08]  /*00d0*/  DFMA R2, -R6, R4, 1 ;  /* 0x3ff000000602742b */ /* 0x000fd00000000104 */
[----:B------:R-:W-:-:S08]  /*00e0*/  DFMA R2, R4, R2, R4 ;  /* 0x000000020402722b */ /* 0x000fd00000000004 */
[----:B------:R-:W-:-:S08]  /*00f0*/  DMUL R4, R2, 2 ;  /* 0x4000000002047828 */ /* 0x000fd00000000000 */
[----:B------:R-:W-:-:S08]  /*0100*/  DFMA R8, -R6, R4, 2 ;  /* 0x400000000608742b */ /* 0x000fd00000000104 */
[----:B------:R-:W-:Y:S01]  /*0110*/  DFMA R2, R2, R8, R4 ;  /* 0x000000080202722b */ /* 0x000fe20000000004 */
[----:B------:R-:W-:-:S09]  /*0120*/  MOV R5, UR4 ;  /* 0x0000000400057c02 */ /* 0x000fd20008000f00 */
[----:B------:R-:W-:-:S05]  /*0130*/  FFMA R4, RZ, R7, R3 ;  /* 0x00000007ff047223 */ /* 0x000fca0000000003 */
[----:B------:R-:W-:-:S13]  /*0140*/  FSETP.GT.AND P0, PT, |R4|, 1.469367938527859385e-39, PT ;  /* 0x001000000400780b */ /* 0x000fda0003f04200 */
[----:B-1----:R-:W-:Y:S05]  /*0150*/  @P0 BRA `(.L_x_56) ;  /* 0x0000000000100947 */ /* 0x002fea0003800000 */
[----:B------:R-:W-:-:S07]  /*0160*/  MOV R4, 0x180 ;  /* 0x0000018000047802 */ /* 0x000fce0000000f00 */
[----:B------:R-:W-:Y:S05]  /*0170*/  CALL.REL.NOINC `($__internal_3_$__cuda_sm20_div_rn_f64_full) ;  /* 0x0000002400847944 */ /* 0x000fea0003c00000 */
[----:B------:R-:W-:Y:S02]  /*0180*/  MOV R2, R12 ;  /* 0x0000000c00027202 */ /* 0x000fe40000000f00 */
[----:B------:R-:W-:-:S07]  /*0190*/  MOV R3, R13 ;  /* 0x0000000d00037202 */ /* 0x000fce0000000f00 */
.L_x_56:
[----:B------:R-:W0:Y:S01]  /*01a0*/  LDC.64 R8, c[0x0][0x3a0] ;  /* 0x0000e800ff087b82 */ /* 0x000e220000000a00 */
[----:B------:R-:W1:Y:S01]  /*01b0*/  LDCU UR8, c[0x0][0x38c] ;  /* 0x00007180ff0877ac */ /* 0x000e620008000800 */
[----:B------:R-:W-:Y:S01]  /*01c0*/  LOP3.LUT R6, RZ, R0, RZ, 0x33, !PT ;  /* 0x00000000ff067212 */ /* 0x000fe200078e33ff */
[----:B------:R-:W2:Y:S05]  /*01d0*/  LDCU.64 UR6, c[0x0][0x380] ;  /* 0x00007000ff0677ac */ /* 0x000eaa0008000a00 */
[----:B------:R-:W3:Y:S01]  /*01e0*/  LDC R4, c[0x0][0x370] ;  /* 0x0000dc00ff047b82 */ /* 0x000ee20000000800 */
[----:B------:R-:W4:Y:S01]  /*01f0*/  LDCU.64 UR4, c[0x0][0x3a8] ;  /* 0x00007500ff0477ac */ /* 0x000f220008000a00 */
[----:B------:R-:W0:Y:S01]  /*0200*/  LDCU.64 UR10, c[0x0][0x358] ;  /* 0x00006b00ff0a77ac */ /* 0x000e220008000a00 */
[----:B-1----:R-:W-:Y:S01]  /*0210*/  IADD3 R6, PT, PT, R6, UR8, RZ ;  /* 0x0000000806067c10 */ /* 0x002fe2000fffe0ff */
[----:B--2---:R-:W-:Y:S01]  /*0220*/  UIADD3 UR6, UP0, UPT, UR6, 0x800, URZ ;  /* 0x0000080006067890 */ /* 0x004fe2000ff1e0ff */
[----:B0-----:R-:W-:Y:S01]  /*0230*/  IMAD.WIDE.U32 R8, R0, 0x4, R8 ;  /* 0x0000000400087825 */ /* 0x001fe200078e0008 */
[----:B----4-:R-:W-:-:S02]  /*0240*/  UIADD3 UR4, UP1, UPT, UR4, 0x800, URZ ;  /* 0x0000080004047890 */ /* 0x010fc4000ff3e0ff */
[----:B------:R-:W-:Y:S01]  /*0250*/  IADD3 RZ, P0, PT, R8, 0x800, RZ ;  /* 0x0000080008ff7810 */ /* 0x000fe20007f1e0ff */
[----:B------:R-:W-:Y:S01]  /*0260*/  UIADD3.X UR7, UPT, UPT, URZ, UR7, URZ, UP0, !UPT ;  /* 0x00000007ff077290 */ /* 0x000fe200087fe4ff */
[----:B------:R-:W-:Y:S01]  /*0270*/  LEA.HI R8, R6, 0x1, RZ, 0x19 ;  /* 0x0000000106087811 */ /* 0x000fe200078fc8ff */
[----:B------:R-:W-:Y:S01]  /*0280*/  UIADD3.X UR5, UPT, UPT, URZ, UR5, URZ, UP1, !UPT ;  /* 0x00000005ff057290 */ /* 0x000fe20008ffe4ff */
[----:B------:R-:W-:Y:S02]  /*0290*/  IADD3.X R7, PT, PT, RZ, R9, RZ, P0, !PT ;  /* 0x00000009ff077210 */ /* 0x000fe400007fe4ff */
[----:B---3--:R-:W-:-:S09]  /*02a0*/  LOP3.LUT R8, R8, 0x3fffff8, RZ, 0xc0, !PT ;  /* 0x03fffff808087812 */ /* 0x008fd200078ec0ff */
.L_x_79:
[----:B0-----:R-:W0:Y:S01]  /*02b0*/  LDCU UR8, c[0x0][0x38c] ;  /* 0x00007180ff0877ac */ /* 0x001e220008000800 */
[----:B------:R-:W-:Y:S01]  /*02c0*/  BSSY.RECONVERGENT B0, `(.L_x_57) ;  /* 0x00000fc000007945 */ /* 0x000fe20003800200 */
[----:B------:R-:W-:Y:S01]  /*02d0*/  HFMA2 R26, -RZ, RZ, 0, 0 ;  /* 0x00000000ff1a7431 */ /* 0x000fe200000001ff */
[----:B0-----:R-:W-:-:S13]  /*02e0*/  ISETP.GE.AND P0, PT, R0, UR8, PT ;  /* 0x0000000800007c0c */ /* 0x001fda000bf06270 */
[----:B-1----:R-:W-:Y:S05]  /*02f0*/  @P0 BRA `(.L_x_58) ;  /* 0x0000000c00e00947 */ /* 0x002fea0003800000 */
[----:B------:R-:W0:Y:S08]  /*0300*/  LDC.64 R16, c[0x0][0x3b0] ;  /* 0x0000ec00ff107b82 */ /* 0x000e300000000a00 */
[----:B------:R-:W1:Y:S01]  /*0310*/  LDC.64 R14, c[0x0][0x3b8] ;  /* 0x0000ee00ff0e7b82 */ /* 0x000e620000000a00 */
[----:B0-----:R-:W-:-:S06]  /*0320*/  IMAD.WIDE R16, R5, 0x4, R16 ;  /* 0x0000000405107825 */ /* 0x001fcc00078e0210 */
[----:B------:R-:W2:Y:S01]  /*0330*/  LDG.E R16, desc[UR10][R16.64] ;  /* 0x0000000a10107981 */ /* 0x000ea2000c1e1900 */
[----:B-1----:R-:W-:-:S05]  /*0340*/  IMAD.WIDE R14, R5, 0x4, R14 ;  /* 0x00000004050e7825 */ /* 0x002fca00078e020e */
[----:B------:R0:W5:Y:S01]  /*0350*/  LDG.E R9, desc[UR10][R14.64] ;  /* 0x0000000a0e097981 */ /* 0x000162000c1e1900 */
[----:B------:R-:W-:Y:S01]  /*0360*/  ISETP.GE.U32.AND P1, PT, R6, 0x380, PT ;  /* 0x000003800600780c */ /* 0x000fe20003f26070 */
[----:B------:R-:W-:Y:S01]  /*0370*/  BSSY.RECONVERGENT B1, `(.L_x_59) ;  /* 0x0000075000017945 */ /* 0x000fe20003800200 */
[----:B------:R-:W-:Y:S02]  /*0380*/  MOV R26, RZ ;  /* 0x000000ff001a7202 */ /* 0x000fe40000000f00 */
[----:B------:R-:W-:Y:S01]  /*0390*/  MOV R10, R0 ;  /* 0x00000000000a7202 */ /* 0x000fe20000000f00 */
[----:B--2---:R-:W-:-:S04]  /*03a0*/  FMUL R11, R16, R16 ;  /* 0x00000010100b7220 */ /* 0x004fc80000400000 */
[----:B------:R-:W-:-:S04]  /*03b0*/  FMUL R11, R16, R11 ;  /* 0x0000000b100b7220 */ /* 0x000fc80000400000 */
[----:B------:R0:W1:Y:S01]  /*03c0*/  F2F.F64.F32 R12, R11 ;  /* 0x0000000b000c7310 */ /* 0x0000620000201800 */
[----:B------:R-:W-:Y:S05]  /*03d0*/  @!P1 BRA `(.L_x_60) ;  /* 0x0000000400b89947 */ /* 0x000fea0003800000 */
[----:B0-----:R-:W0:Y:S01]  /*03e0*/  LDC R11, c[0x0][0x3a0] ;  /* 0x0000e800ff0b7b82 */ /* 0x001e220000000800 */
[----:B------:R-:W2:Y:S01]  /*03f0*/  LDCU UR8, c[0x0][0x3c0] ;  /* 0x00007800ff0877ac */ /* 0x000ea20008000800 */
[----:B------:R-:W-:Y:S02]  /*0400*/  IADD3 R23, PT, PT, -R8, RZ, RZ ;  /* 0x000000ff08177210 */ /* 0x000fe40007ffe1ff */
[----:B------:R-:W-:Y:S02]  /*0410*/  MOV R26, RZ ;  /* 0x000000ff001a7202 */ /* 0x000fe40000000f00 */
[----:B------:R-:W-:Y:S02]  /*0420*/  MOV R17, R7 ;  /* 0x0000000700117202 */ /* 0x000fe40000000f00 */
[----:B------:R-:W-:Y:S02]  /*0430*/  MOV R10, R0 ;  /* 0x00000000000a7202 */ /* 0x000fe40000000f00 */
[----:B0-----:R-:W-:Y:S01]  /*0440*/  LEA R16, R0, R11, 0x2 ;  /* 0x0000000b00107211 */ /* 0x001fe200078e10ff */
[----:B--2---:R-:W-:-:S03]  /*0450*/  IMAD R11, R5, UR8, R0 ;  /* 0x00000008050b7c24 */ /* 0x004fc6000f8e0200 */
[----:B------:R-:W-:-:S07]  /*0460*/  IADD3 R16, PT, PT, R16, 0x800, RZ ;  /* 0x0000080010107810 */ /* 0x000fce0007ffe0ff */
.L_x_61:
[----:B------:R-:W-:Y:S01]  /*0470*/  MOV R14, UR6 ;  /* 0x00000006000e7c02 */ /* 0x000fe20008000f00 */
[----:B------:R-:W2:Y:S01]  /*0480*/  LDG.E R21, desc[UR10][R16.64+-0x800] ;  /* 0xfff8000a10157981 */ /* 0x000ea2000c1e1900 */
[----:B------:R-:W-:-:S03]  /*0490*/  MOV R15, UR7 ;  /* 0x00000007000f7c02 */ /* 0x000fc60008000f00 */
[----:B------:R-:W-:-:S05]  /*04a0*/  IMAD.WIDE R14, R11, 0x4, R14 ;  /* 0x000000040b0e7825 */ /* 0x000fca00078e020e */
[----:B------:R-:W2:Y:S01]  /*04b0*/  LDG.E.CONSTANT R20, desc[UR10][R14.64+-0x800] ;  /* 0xfff8000a0e147981 */ /* 0x000ea2000c1e9900 */
[----:B------:R-:W-:Y:S02]  /*04c0*/  MOV R18, UR4 ;  /* 0x0000000400127c02 */ /* 0x000fe40008000f00 */
[----:B------:R-:W-:Y:S01]  /*04d0*/  MOV R19, UR5 ;  /* 0x0000000500137c02 */ /* 0x000fe20008000f00 */
[----:B------:R-:W3:Y:S02]  /*04e0*/  LDG.E.CONSTANT R22, desc[UR10][R14.64+-0x600] ;  /* 0xfffa000a0e167981 */ /* 0x000ee4000c1e9900 */
[----:B------:R-:W-:Y:S02]  /*04f0*/  IMAD.WIDE R18, R11, 0x4, R18 ;  /* 0x000000040b127825 */ /* 0x000fe400078e0212 */
[----:B------:R-:W4:Y:S04]  /*0500*/  LDG.E.CONSTANT R27, desc[UR10][R14.64+-0x400] ;  /* 0xfffc000a0e1b7981 */ /* 0x000f28000c1e9900 */
[----:B------:R-:W3:Y:S01]  /*0510*/  LDG.E R28, desc[UR10][R18.64+-0x800] ;  /* 0xfff8000a121c7981 */ /* 0x000ee2000c1e1900 */
[----:B--2---:R-:W-:-:S03]  /*0520*/  FMUL R24, R20, R21 ;  /* 0x0000001514187220 */ /* 0x004fc60000400000 */
[----:B------:R-:W2:Y:S04]  /*0530*/  LDG.E R21, desc[UR10][R16.64+-0x600] ;  /* 0xfffa000a10157981 */ /* 0x000ea8000c1e1900 */
[----:B------:R-:W4:Y:S01]  /*0540*/  LDG.E R20, desc[UR10][R18.64+-0x600] ;  /* 0xfffa000a12147981 */ /* 0x000f22000c1e1900 */
[----:B---3-5:R-:W-:-:S04]  /*0550*/  FADD R25, -R9, R28 ;  /* 0x0000001c09197221 */ /* 0x028fc80000000100 */
[----:B------:R-:W-:Y:S02]  /*0560*/  FMUL R25, R24, R25 ;  /* 0x0000001918197220 */ /* 0x000fe40000400000 */
[----:B------:R-:W3:Y:S02]  /*0570*/  LDG.E R24, desc[UR10][R18.64+-0x400] ;  /* 0xfffc000a12187981 */ /* 0x000ee4000c1e1900 */
[----:B------:R-:W0:Y:S01]  /*0580*/  F2F.F64.F32 R28, R25 ;  /* 0x00000019001c7310 */ /* 0x000e220000201800 */
[----:B--2---:R-:W-:Y:S02]  /*0590*/  FMUL R21, R22, R21 ;  /* 0x0000001516157220 */ /* 0x004fe40000400000 */
[----:B------:R-:W2:Y:S01]  /*05a0*/  LDG.E R22, desc[UR10][R16.64+-0x400] ;  /* 0xfffc000a10167981 */ /* 0x000ea2000c1e1900 */
[----:B0-----:R-:W-:-:S08]  /*05b0*/  DMUL R28, R28, -0.5 ;  /* 0xbfe000001c1c7828 */ /* 0x001fd00000000000 */
[----:B-1----:R-:W-:Y:S01]  /*05c0*/  DMUL R28, R12, R28 ;  /* 0x0000001c0c1c7228 */ /* 0x002fe20000000000 */
[----:B----4-:R-:W-:-:S09]  /*05d0*/  FADD R20, -R9, R20 ;  /* 0x0000001409147221 */ /* 0x010fd20000000100 */
[----:B------:R-:W0:Y:S01]  /*05e0*/  F2F.F32.F64 R29, R28 ;  /* 0x0000001c001d7310 */ /* 0x000e220000301000 */
[----:B------:R-:W-:-:S07]  /*05f0*/  FMUL R25, R21, R20 ;  /* 0x0000001415197220 */ /* 0x000fce0000400000 */
[----:B------:R-:W1:Y:S01]  /*0600*/  F2F.F64.F32 R20, R25 ;  /* 0x0000001900147310 */ /* 0x000e620000201800 */
[----:B0-----:R-:W-:Y:S01]  /*0610*/  FADD R26, R29, R26 ;  /* 0x0000001a1d1a7221 */ /* 0x001fe20000000000 */
[----:B-1----:R-:W-:-:S08]  /*0620*/  DMUL R20, R20, -0.5 ;  /* 0xbfe0000014147828 */ /* 0x002fd00000000000 */
[----:B------:R-:W-:-:S06]  /*0630*/  DMUL R20, R12, R20 ;  /* 0x000000140c147228 */ /* 0x000fcc0000000000 */
[----:B------:R0:W-:Y:S04]  /*0640*/  F2F.F32.F64 R25, R20 ;  /* 0x0000001400197310 */ /* 0x0001e80000301000 */
[----:B0-----:R-:W4:Y:S04]  /*0650*/  LDG.E R20, desc[UR10][R16.64+-0x200] ;  /* 0xfffe000a10147981 */ /* 0x001f28000c1e1900 */
[----:B------:R-:W4:Y:S01]  /*0660*/  LDG.E.CONSTANT R21, desc[UR10][R14.64+-0x200] ;  /* 0xfffe000a0e157981 */ /* 0x000f22000c1e9900 */
[----:B--2---:R-:W-:Y:S01]  /*0670*/  FMUL R22, R27, R22 ;  /* 0x000000161b167220 */ /* 0x004fe20000400000 */
[----:B---3--:R-:W-:-:S02]  /*0680*/  FADD R27, -R9, R24 ;  /* 0x00000018091b7221 */ /* 0x008fc40000000100 */
[----:B------:R-:W2:Y:S02]  /*0690*/  LDG.E R24, desc[UR10][R16.64] ;  /* 0x0000000a10187981 */ /* 0x000ea4000c1e1900 */
[----:B------:R-:W-:Y:S02]  /*06a0*/  FMUL R22, R22, R27 ;  /* 0x0000001b16167220 */ /* 0x000fe40000400000 */
[----:B------:R-:W2:Y:S02]  /*06b0*/  LDG.E.CONSTANT R27, desc[UR10][R14.64] ;  /* 0x0000000a0e1b7981 */ /* 0x000ea4000c1e9900 */
[----:B------:R-:W0:Y:S02]  /*06c0*/  F2F.F64.F32 R28, R22 ;  /* 0x00000016001c7310 */ /* 0x000e240000201800 */
[----:B0-----:R-:W-:-:S08]  /*06d0*/  DMUL R28, R28, -0.5 ;  /* 0xbfe000001c1c7828 */ /* 0x001fd00000000000 */
[----:B------:R-:W-:-:S06]  /*06e0*/  DMUL R28, R12, R28 ;  /* 0x0000001c0c1c7228 */ /* 0x000fcc0000000000 */
[----:B------:R0:W-:Y:S04]  /*06f0*/  F2F.F32.F64 R22, R28 ;  /* 0x0000001c00167310 */ /* 0x0001e80000301000 */
[----:B0-----:R-:W3:Y:S04]  /*0700*/  LDG.E R29, desc[UR10][R18.64+-0x200] ;  /* 0xfffe000a121d7981 */ /* 0x001ee8000c1e1900 */
[----:B------:R-:W3:Y:S01]  /*0710*/  LDG.E R28, desc[UR10][R18.64] ;  /* 0x0000000a121c7981 */ /* 0x000ee2000c1e1900 */
[----:B----4-:R-:W-:Y:S01]  /*0720*/  FMUL R20, R21, R20 ;  /* 0x0000001415147220 */ /* 0x010fe20000400000 */
[----:B--2---:R-:W-:Y:S01]  /*0730*/  FMUL R24, R27, R24 ;  /* 0x000000181b187220 */ /* 0x004fe20000400000 */
[----:B---3--:R-:W-:-:S04]  /*0740*/  FADD R21, -R9, R29 ;  /* 0x0000001d09157221 */ /* 0x008fc80000000100 */
[----:B------:R-:W-:-:S04]  /*0750*/  FMUL R29, R20, R21 ;  /* 0x00000015141d7220 */ /* 0x000fc80000400000 */
[----:B------:R-:W0:Y:S01]  /*0760*/  F2F.F64.F32 R20, R29 ;  /* 0x0000001d00147310 */ /* 0x000e220000201800 */
[----:B------:R-:W-:Y:S02]  /*0770*/  FADD R27, -R9, R28 ;  /* 0x0000001c091b7221 */ /* 0x000fe40000000100 */
[----:B------:R-:W2:Y:S01]  /*0780*/  LDG.E.CONSTANT R28, desc[UR10][R14.64+0x200] ;  /* 0x0002000a0e1c7981 */ /* 0x000ea2000c1e9900 */
[----:B0-----:R-:W-:Y:S01]  /*0790*/  DMUL R20, R20, -0.5 ;  /* 0xbfe0000014147828 */ /* 0x001fe20000000000 */
[----:B------:R-:W-:-:S07]  /*07a0*/  FMUL R27, R24, R27 ;  /* 0x0000001b181b7220 */ /* 0x000fce0000400000 */
[----:B------:R-:W-:-:S06]  /*07b0*/  DMUL R20, R12, R20 ;  /* 0x000000140c147228 */ /* 0x000fcc0000000000 */
[----:B------:R-:W-:Y:S08]  /*07c0*/  F2F.F32.F64 R29, R20 ;  /* 0x00000014001d7310 */ /* 0x000ff00000301000 */
[----:B------:R0:W1:Y:S02]  /*07d0*/  F2F.F64.F32 R20, R27 ;  /* 0x0000001b00147310 */ /* 0x0000640000201800 */
[----:B0-----:R-:W2:Y:S01]  /*07e0*/  LDG.E R27, desc[UR10][R16.64+0x200] ;  /* 0x0002000a101b7981 */ /* 0x001ea2000c1e1900 */
[----:B-1----:R-:W-:-:S08]  /*07f0*/  DMUL R20, R20, -0.5 ;  /* 0xbfe0000014147828 */ /* 0x002fd00000000000 */
[----:B------:R-:W-:-:S06]  /*0800*/  DMUL R20, R12, R20 ;  /* 0x000000140c147228 */ /* 0x000fcc0000000000 */
[----:B------:R0:W-:Y:S04]  /*0810*/  F2F.F32.F64 R24, R20 ;  /* 0x0000001400187310 */ /* 0x0001e80000301000 */
[----:B0-----:R-:W3:Y:S01]  /*0820*/  LDG.E R20, desc[UR10][R18.64+0x200] ;  /* 0x0002000a12147981 */ /* 0x001ee2000c1e1900 */
[----:B------:R-:W-:-:S04]  /*0830*/  FADD R25, R26, R25 ;  /* 0x000000191a197221 */ /* 0x000fc80000000000 */
[----:B------:R-:W-:Y:S02]  /*0840*/  FADD R26, R25, R22 ;  /* 0x00000016191a7221 */ /* 0x000fe40000000000 */
[----:B------:R-:W4:Y:S04]  /*0850*/  LDG.E R22, desc[UR10][R16.64+0x400] ;  /* 0x0004000a10167981 */ /* 0x000f28000c1e1900 */
[----:B------:R-:W4:Y:S04]  /*0860*/  LDG.E.CONSTANT R25, desc[UR10][R14.64+0x400] ;  /* 0x0004000a0e197981 */ /* 0x000f28000c1e9900 */
[----:B------:R-:W4:Y:S04]  /*0870*/  LDG.E.CONSTANT R14, desc[UR10][R14.64+0x600] ;  /* 0x0006000a0e0e7981 */ /* 0x000f28000c1e9900 */
[----:B------:R0:W4:Y:S01]  /*0880*/  LDG.E R15, desc[UR10][R16.64+0x600] ;  /* 0x0006000a100f7981 */ /* 0x000122000c1e1900 */
[----:B--2---:R-:W-:Y:S01]  /*0890*/  FMUL R27, R28, R27 ;  /* 0x0000001b1c1b7220 */ /* 0x004fe20000400000 */
[----:B---3--:R-:W-:-:S04]  /*08a0*/  FADD R28, -R9, R20 ;  /* 0x00000014091c7221 */ /* 0x008fc80000000100 */
[----:B------:R-:W-:Y:S02]  /*08b0*/  FMUL R27, R27, R28 ;  /* 0x0000001c1b1b7220 */ /* 0x000fe40000400000 */
[----:B------:R-:W2:Y:S04]  /*08c0*/  LDG.E R28, desc[UR10][R18.64+0x400] ;  /* 0x0004000a121c7981 */ /* 0x000ea8000c1e1900 */
[----:B------:R-:W3:Y:S01]  /*08d0*/  LDG.E R18, desc[UR10][R18.64+0x600] ;  /* 0x0006000a12127981 */ /* 0x000ee2000c1e1900 */
[----:B----4-:R-:W-:Y:S01]  /*08e0*/  FMUL R22, R25, R22 ;  /* 0x0000001619167220 */ /* 0x010fe20000400000 */
[----:B------:R-:W1:Y:S02]  /*08f0*/  F2F.F64.F32 R20, R27 ;  /* 0x0000001b00147310 */ /* 0x000e640000201800 */
[----:B-1----:R-:W-:-:S08]  /*0900*/  DMUL R20, R20, -0.5 ;  /* 0xbfe0000014147828 */ /* 0x002fd00000000000 */
[----:B------:R-:W-:Y:S01]  /*0910*/  DMUL R20, R12, R20 ;  /* 0x000000140c147228 */ /* 0x000fe20000000000 */
[----:B------:R-:W-:Y:S01]  /*0920*/  IADD3 R23, PT, PT, R23, 0x8, RZ ;  /* 0x0000000817177810 */ /* 0x000fe20007ffe0ff */
[----:B------:R-:W-:-:S08]  /*0930*/  FADD R29, R26, R29 ;  /* 0x0000001d1a1d7221 */ /* 0x000fd00000000000 */
[----:B------:R-:W1:Y:S01]  /*0940*/  F2F.F32.F64 R20, R20 ;  /* 0x0000001400147310 */ /* 0x000e620000301000 */
[----:B------:R-:W-:Y:S01]  /*0950*/  ISETP.NE.AND P1, PT, R23, RZ, PT ;  /* 0x000000ff1700720c */ /* 0x000fe20003f25270 */
[----:B------:R-:W-:Y:S01]  /*0960*/  FADD R29, R29, R24 ;  /* 0x000000181d1d7221 */ /* 0x000fe20000000000 */
[----:B0-----:R-:W-:Y:S02]  /*0970*/  IADD3 R16, P2, PT, R16, 0x1000, RZ ;  /* 0x0000100010107810 */ /* 0x001fe40007f5e0ff */
[----:B------:R-:W-:Y:S02]  /*0980*/  IADD3 R10, PT, PT, R10, 0x400, RZ ;  /* 0x000004000a0a7810 */ /* 0x000fe40007ffe0ff */
[----:B------:R-:W-:Y:S01]  /*0990*/  IADD3.X R17, PT, PT, RZ, R17, RZ, P2, !PT ;  /* 0x00000011ff117210 */ /* 0x000fe200017fe4ff */
[----:B-1----:R-:W-:Y:S01]  /*09a0*/  FADD R20, R29, R20 ;  /* 0x000000141d147221 */ /* 0x002fe20000000000 */
[----:B------:R-:W-:Y:S01]  /*09b0*/  IADD3 R11, PT, PT, R11, 0x400, RZ ;  /* 0x000004000b0b7810 */ /* 0x000fe20007ffe0ff */
[----:B--2---:R-:W-:-:S04]  /*09c0*/  FADD R25, -R9, R28 ;  /* 0x0000001c09197221 */ /* 0x004fc80000000100 */
[----:B------:R-:W-:Y:S01]  /*09d0*/  FMUL R22, R22, R25 ;  /* 0x0000001916167220 */ /* 0x000fe20000400000 */
[----:B------:R-:W-:Y:S01]  /*09e0*/  FMUL R25, R14, R15 ;  /* 0x0000000f0e197220 */ /* 0x000fe20000400000 */
[----:B---3--:R-:W-:Y:S02]  /*09f0*/  FADD R28, -R9, R18 ;  /* 0x00000012091c7221 */ /* 0x008fe40000000100 */
[----:B------:R-:W0:Y:S02]  /*0a00*/  F2F.F64.F32 R18, R22 ;  /* 0x0000001600127310 */ /* 0x000e240000201800 */
[----:B------:R-:W-:-:S06]  /*0a10*/  FMUL R25, R25, R28 ;  /* 0x0000001c19197220 */ /* 0x000fcc0000400000 */
[----:B------:R-:W1:Y:S01]  /*0a20*/  F2F.F64.F32 R14, R25 ;  /* 0x00000019000e7310 */ /* 0x000e620000201800 */
[----:B0-----:R-:W-:Y:S02]  /*0a30*/  DMUL R18, R18, -0.5 ;  /* 0xbfe0000012127828 */ /* 0x001fe40000000000 */
[----:B-1----:R-:W-:-:S06]  /*0a40*/  DMUL R14, R14, -0.5 ;  /* 0xbfe000000e0e7828 */ /* 0x002fcc0000000000 */
[C---:B------:R-:W-:Y:S02]  /*0a50*/  DMUL R18, R12.reuse, R18 ;  /* 0x000000120c127228 */ /* 0x040fe40000000000 */
[----:B------:R-:W-:-:S08]  /*0a60*/  DMUL R14, R12, R14 ;  /* 0x0000000e0c0e7228 */ /* 0x000fd00000000000 */
[----:B------:R-:W0:Y:S08]  /*0a70*/  F2F.F32.F64 R19, R18 ;  /* 0x0000001200137310 */ /* 0x000e300000301000 */
[----:B------:R-:W1:Y:S01]  /*0a80*/  F2F.F32.F64 R15, R14 ;  /* 0x0000000e000f7310 */ /* 0x000e620000301000 */
[----:B0-----:R-:W-:-:S04]  /*0a90*/  FADD R20, R20, R19 ;  /* 0x0000001314147221 */ /* 0x001fc80000000000 */
[----:B-1----:R-:W-:Y:S01]  /*0aa0*/  FADD R26, R20, R15 ;  /* 0x0000000f141a7221 */ /* 0x002fe20000000000 */
[----:B------:R-:W-:Y:S06]  /*0ab0*/  @P1 BRA `(.L_x_61) ;  /* 0xfffffff8006c1947 */ /* 0x000fec000383ffff */
.L_x_60:
[----:B------:R-:W-:Y:S05]  /*0ac0*/  BSYNC.RECONVERGENT B1 ;  /* 0x0000000000017941 */ /* 0x000fea0003800200 */
.L_x_59:
[----:B0-----:R-:W-:-:S04]  /*0ad0*/  LEA.HI R11, R6, 0x1, RZ, 0x19 ;  /* 0x00000001060b7811 */ /* 0x001fc800078fc8ff */
[----:B------:R-:W-:-:S04]  /*0ae0*/  LOP3.LUT R14, R11, 0x7, RZ, 0xc0, !PT ;  /* 0x000000070b0e7812 */ /* 0x000fc800078ec0ff */
[----:B------:R-:W-:-:S13]  /*0af0*/  ISETP.NE.AND P1, PT, R14, RZ, PT ;  /* 0x000000ff0e00720c */ /* 0x000fda0003f25270 */
[----:B------:R-:W-:Y:S05]  /*0b00*/  @!P1 BRA `(.L_x_58) ;  /* 0x0000000400dc9947 */ /* 0x000fea0003800000 */
[----:B------:R-:W-:Y:S01]  /*0b10*/  IADD3 R14, PT, PT, R14, -0x1, RZ ;  /* 0xffffffff0e0e7810 */ /* 0x000fe20007ffe0ff */
[----:B------:R-:W-:Y:S01]  /*0b20*/  BSSY.RECONVERGENT B1, `(.L_x_62) ;  /* 0x000003a000017945 */ /* 0x000fe20003800200 */
[----:B------:R-:W-:Y:S02]  /*0b30*/  LOP3.LUT R11, R11, 0x3, RZ, 0xc0, !PT ;  /* 0x000000030b0b7812 */ /* 0x000fe400078ec0ff */
[----:B------:R-:W-:Y:S02]  /*0b40*/  ISETP.GE.U32.AND P1, PT, R14, 0x3, PT ;  /* 0x000000030e00780c */ /* 0x000fe40003f26070 */
[----:B------:R-:W-:-:S11]  /*0b50*/  ISETP.NE.AND P2, PT, R11, RZ, PT ;  /* 0x000000ff0b00720c */ /* 0x000fd60003f45270 */
[----:B------:R-:W-:Y:S05]  /*0b60*/  @!P1 BRA `(.L_x_63) ;  /* 0x0000000000d49947 */ /* 0x000fea0003800000 */
[----:B------:R-:W0:Y:S01]  /*0b70*/  LDC.64 R14, c[0x0][0x3a0] ;  /* 0x0000e800ff0e7b82 */ /* 0x000e220000000a00 */
[----:B------:R-:W2:Y:S07]  /*0b80*/  LDCU UR8, c[0x0][0x3c0] ;  /* 0x00007800ff0877ac */ /* 0x000eae0008000800 */
[----:B------:R-:W3:Y:S08]  /*0b90*/  LDC.64 R18, c[0x0][0x380] ;  /* 0x0000e000ff127b82 */ /* 0x000ef00000000a00 */
[----:B------:R-:W4:Y:S01]  /*0ba0*/  LDC.64 R16, c[0x0][0x3a8] ;  /* 0x0000ea00ff107b82 */ /* 0x000f220000000a00 */
[----:B--2---:R-:W-:-:S02]  /*0bb0*/  IMAD R23, R5, UR8, R10 ;  /* 0x0000000805177c24 */ /* 0x004fc4000f8e020a */
[----:B0-----:R-:W-:-:S05]  /*0bc0*/  IMAD.WIDE.U32 R14, R10, 0x4, R14 ;  /* 0x000000040a0e7825 */ /* 0x001fca00078e000e */
[----:B------:R-:W2:Y:S01]  /*0bd0*/  LDG.E R21, desc[UR10][R14.64] ;  /* 0x0000000a0e157981 */ /* 0x000ea2000c1e1900 */
[----:B---3--:R-:W-:-:S03]  /*0be0*/  IMAD.WIDE R18, R23, 0x4, R18 ;  /* 0x0000000417127825 */ /* 0x008fc600078e0212 */
[----:B------:R-:W3:Y:S04]  /*0bf0*/  LDG.E R29, desc[UR10][R14.64+0x200] ;  /* 0x0002000a0e1d7981 */ /* 0x000ee8000c1e1900 */
[----:B------:R-:W2:Y:S01]  /*0c00*/  LDG.E.CONSTANT R20, desc[UR10][R18.64] ;  /* 0x0000000a12147981 */ /* 0x000ea2000c1e9900 */
[----:B----4-:R-:W-:-:S03]  /*0c10*/  IMAD.WIDE R16, R23, 0x4, R16 ;  /* 0x0000000417107825 */ /* 0x010fc600078e0210 */
[----:B------:R-:W4:Y:S04]  /*0c20*/  LDG.E R25, desc[UR10][R14.64+0x400] ;  /* 0x0004000a0e197981 */ /* 0x000f28000c1e1900 */
[----:B------:R-:W3:Y:S04]  /*0c30*/  LDG.E R28, desc[UR10][R16.64] ;  /* 0x0000000a101c7981 */ /* 0x000ee8000c1e1900 */
[----:B------:R-:W4:Y:S04]  /*0c40*/  LDG.E R24, desc[UR10][R14.64+0x600] ;  /* 0x0006000a0e187981 */ /* 0x000f28000c1e1900 */
[----:B------:R-:W4:Y:S04]  /*0c50*/  LDG.E.CONSTANT R27, desc[UR10][R18.64+0x200] ;  /* 0x0002000a121b7981 */ /* 0x000f28000c1e9900 */
[----:B------:R-:W4:Y:S04]  /*0c60*/  LDG.E.CONSTANT R22, desc[UR10][R18.64+0x400] ;  /* 0x0004000a12167981 */ /* 0x000f28000c1e9900 */
[----:B------:R-:W4:Y:S04]  /*0c70*/  LDG.E R15, desc[UR10][R16.64+0x200] ;  /* 0x0002000a100f7981 */ /* 0x000f28000c1e1900 */
[----:B------:R-:W4:Y:S04]  /*0c80*/  LDG.E R14, desc[UR10][R16.64+0x400] ;  /* 0x0004000a100e7981 */ /* 0x000f28000c1e1900 */
[----:B------:R0:W4:Y:S04]  /*0c90*/  LDG.E.CONSTANT R23, desc[UR10][R18.64+0x600] ;  /* 0x0006000a12177981 */ /* 0x000128000c1e9900 */
[----:B------:R-:W4:Y:S01]  /*0ca0*/  LDG.E R16, desc[UR10][R16.64+0x600] ;  /* 0x0006000a10107981 */ /* 0x000f22000c1e1900 */
[----:B------:R-:W-:Y:S01]  /*0cb0*/  IADD3 R10, PT, PT, R10, 0x200, RZ ;  /* 0x000002000a0a7810 */ /* 0x000fe20007ffe0ff */
[----:B--2---:R-:W-:Y:S01]  /*0cc0*/  FMUL R20, R20, R21 ;  /* 0x0000001514147220 */ /* 0x004fe20000400000 */
[----:B---3-5:R-:W-:-:S04]  /*0cd0*/  FADD R21, -R9, R28 ;  /* 0x0000001c09157221 */ /* 0x028fc80000000100 */
[----:B------:R-:W-:Y:S01]  /*0ce0*/  FMUL R28, R20, R21 ;  /* 0x00000015141c7220 */ /* 0x000fe20000400000 */
[----:B----4-:R-:W-:-:S03]  /*0cf0*/  FMUL R27, R27, R29 ;  /* 0x0000001d1b1b7220 */ /* 0x010fc60000400000 */
[----:B------:R-:W2:Y:S01]  /*0d00*/  F2F.F64.F32 R20, R28 ;  /* 0x0000001c00147310 */ /* 0x000ea20000201800 */
[----:B------:R-:W-:Y:S01]  /*0d10*/  FMUL R22, R22, R25 ;  /* 0x0000001916167220 */ /* 0x000fe20000400000 */
[----:B0-----:R-:W-:-:S04]  /*0d20*/  FADD R18, -R9, R15 ;  /* 0x0000000f09127221 */ /* 0x001fc80000000100 */
[----:B------:R-:W-:Y:S01]  /*0d30*/  FMUL R27, R27, R18 ;  /* 0x000000121b1b7220 */ /* 0x000fe20000400000 */
[----:B------:R-:W-:-:S03]  /*0d40*/  FADD R15, -R9, R14 ;  /* 0x0000000e090f7221 */ /* 0x000fc60000000100 */
[----:B------:R-:W0:Y:S01]  /*0d50*/  F2F.F64.F32 R18, R27 ;  /* 0x0000001b00127310 */ /* 0x000e220000201800 */
[----:B------:R-:W-:Y:S01]  /*0d60*/  FMUL R22, R22, R15 ;  /* 0x0000000f16167220 */ /* 0x000fe20000400000 */
[----:B------:R-:W-:Y:S01]  /*0d70*/  FMUL R23, R23, R24 ;  /* 0x0000001817177220 */ /* 0x000fe20000400000 */
[----:B------:R-:W-:-:S05]  /*0d80*/  FADD R16, -R9, R16 ;  /* 0x0000001009107221 */ /* 0x000fca0000000100 */
[----:B------:R-:W3:Y:S01]  /*0d90*/  F2F.F64.F32 R14, R22 ;  /* 0x00000016000e7310 */ /* 0x000ee20000201800 */
[----:B------:R-:W-:Y:S01]  /*0da0*/  FMUL R23, R23, R16 ;  /* 0x0000001017177220 */ /* 0x000fe20000400000 */
[----:B--2---:R-:W-:-:S06]  /*0db0*/  DMUL R20, R20, -0.5 ;  /* 0xbfe0000014147828 */ /* 0x004fcc0000000000 */
[----:B------:R-:W2:Y:S01]  /*0dc0*/  F2F.F64.F32 R16, R23 ;  /* 0x0000001700107310 */ /* 0x000ea20000201800 */
[----:B0-----:R-:W-:Y:S02]  /*0dd0*/  DMUL R18, R18, -0.5 ;  /* 0xbfe0000012127828 */ /* 0x001fe40000000000 */
[----:B-1----:R-:W-:Y:S02]  /*0de0*/  DMUL R20, R12, R20 ;  /* 0x000000140c147228 */ /* 0x002fe40000000000 */
[----:B---3--:R-:W-:-:S04]  /*0df0*/  DMUL R14, R14, -0.5 ;  /* 0xbfe000000e0e7828 */ /* 0x008fc80000000000 */
[----:B------:R-:W-:Y:S02]  /*0e00*/  DMUL R18, R12, R18 ;  /* 0x000000120c127228 */ /* 0x000fe40000000000 */
[----:B--2---:R-:W-:Y:S02]  /*0e10*/  DMUL R16, R16, -0.5 ;  /* 0xbfe0000010107828 */ /* 0x004fe40000000000 */
[C---:B------:R-:W-:Y:S01]  /*0e20*/  DMUL R14, R12.reuse, R14 ;  /* 0x0000000e0c0e7228 */ /* 0x040fe20000000000 */
[----:B------:R-:W0:Y:S05]  /*0e30*/  F2F.F32.F64 R21, R20 ;  /* 0x0000001400157310 */ /* 0x000e2a0000301000 */
[----:B------:R-:W-:-:S03]  /*0e40*/  DMUL R16, R12, R16 ;  /* 0x000000100c107228 */ /* 0x000fc60000000000 */
[----:B------:R-:W1:Y:S08]  /*0e50*/  F2F.F32.F64 R19, R18 ;  /* 0x0000001200137310 */ /* 0x000e700000301000 */
[----:B------:R-:W2:Y:S01]  /*0e60*/  F2F.F32.F64 R15, R14 ;  /* 0x0000000e000f7310 */ /* 0x000ea20000301000 */
[----:B0-----:R-:W-:-:S07]  /*0e70*/  FADD R26, R26, R21 ;  /* 0x000000151a1a7221 */ /* 0x001fce0000000000 */
[----:B------:R-:W0:Y:S01]  /*0e80*/  F2F.F32.F64 R17, R16 ;  /* 0x0000001000117310 */ /* 0x000e220000301000 */
[----:B-1----:R-:W-:-:S04]  /*0e90*/  FADD R26, R26, R19 ;  /* 0x000000131a1a7221 */ /* 0x002fc80000000000 */
[----:B--2---:R-:W-:-:S04]  /*0ea0*/  FADD R26, R26, R15 ;  /* 0x0000000f1a1a7221 */ /* 0x004fc80000000000 */
[----:B0-----:R-:W-:-:S07]  /*0eb0*/  FADD R26, R26, R17 ;  /* 0x000000111a1a7221 */ /* 0x001fce0000000000 */
.L_x_63:
[----:B------:R-:W-:Y:S05]  /*0ec0*/  BSYNC.RECONVERGENT B1 ;  /* 0x0000000000017941 */ /* 0x000fea0003800200 */
.L_x_62:
[----:B------:R-:W-:Y:S05]  /*0ed0*/  @!P2 BRA `(.L_x_58) ;  /* 0x0000000000e8a947 */ /* 0x000fea0003800000 */
[----:B------:R-:W-:Y:S01]  /*0ee0*/  IADD3 R11, PT, PT, R11, -0x1, RZ ;  /* 0xffffffff0b0b7810 */ /* 0x000fe20007ffe0ff */
[----:B------:R-:W-:Y:S01]  /*0ef0*/  BSSY.RECONVERGENT B1, `(.L_x_64) ;  /* 0x0000024000017945 */ /* 0x000fe20003800200 */
[----:B------:R-:W-:Y:S02]  /*0f00*/  LOP3.LUT R14, R6, 0x80, RZ, 0xc0, !PT ;  /* 0x00000080060e7812 */ /* 0x000fe400078ec0ff */
[----:B------:R-:W-:Y:S02]  /*0f10*/  ISETP.NE.AND P1, PT, R11, RZ, PT ;  /* 0x000000ff0b00720c */ /* 0x000fe40003f25270 */
        /* <DEDUP_REMOVED lines=11> */
[----:B------:R-:W3:Y:S01]  /*0fd0*/  LDG.E.CONSTANT R21, desc[UR10][R18.64+0x200] ;  /* 0x0002000a12157981 */ /* 0x000ee2000c1e9900 */
[----:B----4-:R-:W-:-:S03]  /*0fe0*/  IMAD.WIDE R16, R11, 0x4, R16 ;  /* 0x000000040b107825 */ /* 0x010fc600078e0210 */
[----:B------:R-:W2:Y:S04]  /*0ff0*/  LDG.E.CONSTANT R11, desc[UR10][R18.64] ;  /* 0x0000000a120b7981 */ /* 0x000ea8000c1e9900 */
[----:B------:R-:W4:Y:S04]  /*1000*/  LDG.E R22, desc[UR10][R16.64] ;  /* 0x0000000a10167981 */ /* 0x000f28000c1e1900 */
[----:B------:R-:W4:Y:S01]  /*1010*/  LDG.E R28, desc[UR10][R16.64+0x200] ;  /* 0x0002000a101c7981 */ /* 0x000f22000c1e1900 */
[----:B------:R-:W-:Y:S01]  /*1020*/  IADD3 R10, PT, PT, R10, 0x100, RZ ;  /* 0x000001000a0a7810 */ /* 0x000fe20007ffe0ff */
[----:B---3--:R-:W-:Y:S01]  /*1030*/  FMUL R24, R21, R24 ;  /* 0x0000001815187220 */ /* 0x008fe20000400000 */
[----:B--2---:R-:W-:Y:S01]  /*1040*/  FMUL R11, R11, R20 ;  /* 0x000000140b0b7220 */ /* 0x004fe20000400000 */
[C---:B----45:R-:W-:Y:S01]  /*1050*/  FADD R22, -R9.reuse, R22 ;  /* 0x0000001609167221 */ /* 0x070fe20000000100 */
[----:B------:R-:W-:-:S03]  /*1060*/  FADD R23, -R9, R28 ;  /* 0x0000001c09177221 */ /* 0x000fc60000000100 */
[----:B------:R-:W-:Y:S01]  /*1070*/  FMUL R11, R11, R22 ;  /* 0x000000160b0b7220 */ /* 0x000fe20000400000 */
[----:B------:R-:W-:-:S03]  /*1080*/  FMUL R23, R24, R23 ;  /* 0x0000001718177220 */ /* 0x000fc60000400000 */
[----:B------:R-:W0:Y:S08]  /*1090*/  F2F.F64.F32 R20, R11 ;  /* 0x0000000b00147310 */ /* 0x000e300000201800 */
[----:B------:R-:W2:Y:S01]  /*10a0*/  F2F.F64.F32 R22, R23 ;  /* 0x0000001700167310 */ /* 0x000ea20000201800 */
[----:B0-----:R-:W-:Y:S02]  /*10b0*/  DMUL R20, R20, -0.5 ;  /* 0xbfe0000014147828 */ /* 0x001fe40000000000 */
[----:B--2---:R-:W-:-:S06]  /*10c0*/  DMUL R14, R22, -0.5 ;  /* 0xbfe00000160e7828 */ /* 0x004fcc0000000000 */
[C---:B-1----:R-:W-:Y:S02]  /*10d0*/  DMUL R20, R12.reuse, R20 ;  /* 0x000000140c147228 */ /* 0x042fe40000000000 */
[----:B------:R-:W-:-:S08]  /*10e0*/  DMUL R14, R12, R14 ;  /* 0x0000000e0c0e7228 */ /* 0x000fd00000000000 */
[----:B------:R-:W0:Y:S08]  /*10f0*/  F2F.F32.F64 R21, R20 ;  /* 0x0000001400157310 */ /* 0x000e300000301000 */
[----:B------:R-:W1:Y:S01]  /*1100*/  F2F.F32.F64 R15, R14 ;  /* 0x0000000e000f7310 */ /* 0x000e620000301000 */
[----:B0-----:R-:W-:-:S04]  /*1110*/  FADD R26, R26, R21 ;  /* 0x000000151a1a7221 */ /* 0x001fc80000000000 */
[----:B-1----:R-:W-:-:S07]  /*1120*/  FADD R26, R26, R15 ;  /* 0x0000000f1a1a7221 */ /* 0x002fce0000000000 */
.L_x_65:
[----:B------:R-:W-:Y:S05]  /*1130*/  BSYNC.RECONVERGENT B1 ;  /* 0x0000000000017941 */ /* 0x000fea0003800200 */
.L_x_64:
[----:B------:R-:W-:Y:S05]  /*1140*/  @P2 BRA `(.L_x_58) ;  /* 0x00000000004c2947 */ /* 0x000fea0003800000 */
[----:B------:R-:W0:Y:S01]  /*1150*/  LDC.64 R18, c[0x0][0x3a0] ;  /* 0x0000e800ff127b82 */ /* 0x000e220000000a00 */
[----:B------:R-:W2:Y:S07]  /*1160*/  LDCU UR8, c[0x0][0x3c0] ;  /* 0x00007800ff0877ac */ /* 0x000eae0008000800 */
[----:B------:R-:W3:Y:S08]  /*1170*/  LDC.64 R14, c[0x0][0x380] ;  /* 0x0000e000ff0e7b82 */ /* 0x000ef00000000a00 */
[----:B------:R-:W4:Y:S01]  /*1180*/  LDC.64 R16, c[0x0][0x3a8] ;  /* 0x0000ea00ff107b82 */ /* 0x000f220000000a00 */
[----:B--2---:R-:W-:-:S02]  /*1190*/  IMAD R21, R5, UR8, R10 ;  /* 0x0000000805157c24 */ /* 0x004fc4000f8e020a */
[----:B0-----:R-:W-:-:S06]  /*11a0*/  IMAD.WIDE.U32 R10, R10, 0x4, R18 ;  /* 0x000000040a0a7825 */ /* 0x001fcc00078e0012 */
[----:B------:R-:W2:Y:S01]  /*11b0*/  LDG.E R11, desc[UR10][R10.64] ;  /* 0x0000000a0a0b7981 */ /* 0x000ea2000c1e1900 */
[----:B---3--:R-:W-:-:S06]  /*11c0*/  IMAD.WIDE R14, R21, 0x4, R14 ;  /* 0x00000004150e7825 */ /* 0x008fcc00078e020e */
[----:B------:R-:W2:Y:S01]  /*11d0*/  LDG.E.CONSTANT R14, desc[UR10][R14.64] ;  /* 0x0000000a0e0e7981 */ /* 0x000ea2000c1e9900 */
[----:B----4-:R-:W-:-:S06]  /*11e0*/  IMAD.WIDE R16, R21, 0x4, R16 ;  /* 0x0000000415107825 */ /* 0x010fcc00078e0210 */
[----:B------:R-:W3:Y:S01]  /*11f0*/  LDG.E R16, desc[UR10][R16.64] ;  /* 0x0000000a10107981 */ /* 0x000ee2000c1e1900 */
[----:B--2---:R-:W-:Y:S01]  /*1200*/  FMUL R18, R14, R11 ;  /* 0x0000000b0e127220 */ /* 0x004fe20000400000 */
[----:B---3-5:R-:W-:-:S04]  /*1210*/  FADD R9, -R9, R16 ;  /* 0x0000001009097221 */ /* 0x028fc80000000100 */
[----:B------:R-:W-:-:S04]  /*1220*/  FMUL R9, R18, R9 ;  /* 0x0000000912097220 */ /* 0x000fc80000400000 */
[----:B------:R-:W0:Y:S02]  /*1230*/  F2F.F64.F32 R18, R9 ;  /* 0x0000000900127310 */ /* 0x000e240000201800 */
[----:B0-----:R-:W-:-:S08]  /*1240*/  DMUL R18, R18, -0.5 ;  /* 0xbfe0000012127828 */ /* 0x001fd00000000000 */
[----:B-1----:R-:W-:-:S10]  /*1250*/  DMUL R18, R12, R18 ;  /* 0x000000120c127228 */ /* 0x002fd40000000000 */
[----:B------:R-:W0:Y:S02]  /*1260*/  F2F.F32.F64 R19, R18 ;  /* 0x0000001200137310 */ /* 0x000e240000301000 */
[----:B0-----:R-:W-:-:S07]  /*1270*/  FADD R26, R26, R19 ;  /* 0x000000131a1a7221 */ /* 0x001fce0000000000 */
.L_x_58:
[----:B------:R-:W-:Y:S05]  /*1280*/  BSYNC.RECONVERGENT B0 ;  /* 0x0000000000007941 */ /* 0x000fea0003800200 */
.L_x_57:
[----:B-----5:R-:W0:Y:S01]  /*1290*/  SHFL.DOWN P1, R9, R26, 0x1, 0x1f ;  /* 0x08201f001a097f89 */ /* 0x020e220000020000 */
[----:B------:R-:W2:Y:S01]  /*12a0*/  S2UR UR9, SR_CgaCtaId ;  /* 0x00000000000979c3 */ /* 0x000ea20000008800 */
[----:B------:R-:W-:Y:S01]  /*12b0*/  UMOV UR8, 0x400 ;  /* 0x0000040000087882 */ /* 0x000fe20000000000 */
[----:B------:R-:W-:Y:S01]  /*12c0*/  BSSY.RECONVERGENT B0, `(.L_x_66) ;  /* 0x000001f000007945 */ /* 0x000fe20003800200 */
[----:B------:R-:W3:Y:S01]  /*12d0*/  S2R R14, SR_LANEID ;  /* 0x00000000000e7919 */ /* 0x000ee20000000000 */
[----:B0-----:R-:W-:Y:S01]  /*12e0*/  @P1 FADD R9, R9, R26 ;  /* 0x0000001a09091221 */ /* 0x001fe20000000000 */
[----:B--2---:R-:W-:-:S04]  /*12f0*/  ULEA UR8, UR9, UR8, 0x18 ;  /* 0x0000000809087291 */ /* 0x004fc8000f8ec0ff */
[----:B------:R-:W0:Y:S01]  /*1300*/  SHFL.DOWN P1, R10, R9, 0x2, 0x1f ;  /* 0x08401f00090a7f89 */ /* 0x000e220000020000 */
[----:B---3--:R-:W-:Y:S01]  /*1310*/  ISETP.NE.AND P2, PT, R14, RZ, PT ;  /* 0x000000ff0e00720c */ /* 0x008fe20003f45270 */
[----:B0-----:R-:W-:Y:S01]  /*1320*/  @P1 FADD R10, R9, R10 ;  /* 0x0000000a090a1221 */ /* 0x001fe20000000000 */
[----:B------:R-:W-:-:S04]  /*1330*/  SHF.R.U32.HI R9, RZ, 0x3, R0 ;  /* 0x00000003ff097819 */ /* 0x000fc80000011600 */
[----:B------:R-:W0:Y:S02]  /*1340*/  SHFL.DOWN P1, R11, R10, 0x4, 0x1f ;  /* 0x08801f000a0b7f89 */ /* 0x000e240000020000 */
[----:B0-----:R-:W-:Y:S01]  /*1350*/  @P1 FADD R11, R10, R11 ;  /* 0x0000000b0a0b1221 */ /* 0x001fe20000000000 */
[----:B------:R-:W-:-:S04]  /*1360*/  LOP3.LUT R10, R9, 0x7c, RZ, 0xc0, !PT ;  /* 0x0000007c090a7812 */ /* 0x000fc800078ec0ff */
[----:B-1----:R-:W0:Y:S02]  /*1370*/  SHFL.DOWN P1, R12, R11, 0x8, 0x1f ;  /* 0x09001f000b0c7f89 */ /* 0x002e240000020000 */
[----:B0-----:R-:W-:Y:S01]  /*1380*/  @P1 FADD R12, R11, R12 ;  /* 0x0000000c0b0c1221 */ /* 0x001fe20000000000 */
[----:B------:R-:W-:-:S04]  /*1390*/  ISETP.NE.AND P1, PT, R0, RZ, PT ;  /* 0x000000ff0000720c */ /* 0x000fc80003f25270 */
[----:B------:R-:W0:Y:S02]  /*13a0*/  SHFL.DOWN P3, R13, R12, 0x10, 0x1f ;  /* 0x0a001f000c0d7f89 */ /* 0x000e240000060000 */
[----:B0-----:R-:W-:-:S05]  /*13b0*/  @P3 FADD R13, R12, R13 ;  /* 0x0000000d0c0d3221 */ /* 0x001fca0000000000 */
[----:B------:R0:W-:Y:S01]  /*13c0*/  @!P2 STS [R10+UR8+0x4], R13 ;  /* 0x0000040d0a00a988 */ /* 0x0001e20008000808 */
[----:B------:R-:W-:Y:S06]  /*13d0*/  BAR.SYNC.DEFER_BLOCKING 0x0 ;  /* 0x0000000000007b1d */ /* 0x000fec0000010000 */
[----:B------:R-:W-:Y:S05]  /*13e0*/  @P1 BRA `(.L_x_67) ;  /* 0x0000000000301947 */ /* 0x000fea0003800000 */
[----:B------:R-:W1:Y:S01]  /*13f0*/  S2UR UR9, SR_CgaCtaId ;  /* 0x00000000000979c3 */ /* 0x000e620000008800 */
[----:B------:R-:W-:-:S07]  /*1400*/  UMOV UR8, 0x400 ;  /* 0x0000040000087882 */ /* 0x000fce0000000000 */
[----:B0-----:R-:W0:Y:S01]  /*1410*/  LDC.64 R10, c[0x0][0x390] ;  /* 0x0000e400ff0a7b82 */ /* 0x001e220000000a00 */
[----:B-1----:R-:W-:Y:S01]  /*1420*/  ULEA UR8, UR9, UR8, 0x18 ;  /* 0x0000000809087291 */ /* 0x002fe2000f8ec0ff */
[----:B0-----:R-:W-:-:S08]  /*1430*/  IMAD.WIDE R10, R5, 0x4, R10 ;  /* 0x00000004050a7825 */ /* 0x001fd000078e020a */
[----:B------:R-:W0:Y:S04]  /*1440*/  LDS.64 R14, [UR8+0x8] ;  /* 0x00000808ff0e7984 */ /* 0x000e280008000a00 */
[----:B------:R-:W1:Y:S01]  /*1450*/  LDS R9, [UR8+0x10] ;  /* 0x00001008ff097984 */ /* 0x000e620008000800 */
[----:B0-----:R-:W-:-:S04]  /*1460*/  FADD R14, R13, R14 ;  /* 0x0000000e0d0e7221 */ /* 0x001fc80000000000 */
[----:B------:R-:W-:-:S04]  /*1470*/  FADD R14, R14, R15 ;  /* 0x0000000f0e0e7221 */ /* 0x000fc80000000000 */
[----:B-1----:R-:W-:-:S05]  /*1480*/  FADD R9, R14, R9 ;  /* 0x000000090e097221 */ /* 0x002fca0000000000 */
[----:B------:R1:W-:Y:S04]  /*1490*/  STS [UR8], R9 ;  /* 0x00000009ff007988 */ /* 0x0003e80008000808 */
[----:B------:R1:W-:Y:S02]  /*14a0*/  STG.E desc[UR10][R10.64], R9 ;  /* 0x000000090a007986 */ /* 0x0003e4000c10190a */
.L_x_67:
[----:B------:R-:W-:Y:S05]  /*14b0*/  BSYNC.RECONVERGENT B0 ;  /* 0x0000000000007941 */ /* 0x000fea0003800200 */
.L_x_66:
[----:B------:R-:W-:Y:S01]  /*14c0*/  BAR.SYNC.DEFER_BLOCKING 0x0 ;  /* 0x0000000000007b1d */ /* 0x000fe20000010000 */
[----:B------:R-:W-:-:S05]  /*14d0*/  MOV R29, RZ ;  /* 0x000000ff001d7202 */ /* 0x000fca0000000f00 */
[----:B------:R-:W2:Y:S01]  /*14e0*/  LDCU UR12, c[0x0][0x3f0] ;  /* 0x00007e00ff0c77ac */ /* 0x000ea20008000800 */
[----:B------:R-:W-:Y:S04]  /*14f0*/  BSSY.RECONVERGENT B0, `(.L_x_68) ;  /* 0x0000105000007945 */ /* 0x000fe80003800200 */
[----:B------:R-:W-:Y:S05]  /*1500*/  @P0 BRA `(.L_x_69) ;  /* 0x00000010000c0947 */ /* 0x000fea0003800000 */
[----:B01----:R-:W0:Y:S08]  /*1510*/  LDC.64 R10, c[0x0][0x3d8] ;  /* 0x0000f600ff0a7b82 */ /* 0x003e300000000a00 */
[----:B------:R-:W1:Y:S01]  /*1520*/  LDC.64 R14, c[0x0][0x3e0] ;  /* 0x0000f800ff0e7b82 */ /* 0x000e620000000a00 */
[----:B0-----:R-:W-:-:S06]  /*1530*/  IMAD.WIDE R10, R5, 0x4, R10 ;  /* 0x00000004050a7825 */ /* 0x001fcc00078e020a */
[----:B------:R-:W3:Y:S01]  /*1540*/  LDG.E R10, desc[UR10][R10.64] ;  /* 0x0000000a0a0a7981 */ /* 0x000ee2000c1e1900 */
[----:B-1----:R-:W-:-:S05]  /*1550*/  IMAD.WIDE R14, R5, 0x4, R14 ;  /* 0x00000004050e7825 */ /* 0x002fca00078e020e */
[----:B------:R0:W5:Y:S01]  /*1560*/  LDG.E R9, desc[UR10][R14.64] ;  /* 0x0000000a0e097981 */ /* 0x000162000c1e1900 */
[----:B------:R-:W1:Y:S01]  /*1570*/  S2UR UR9, SR_CgaCtaId ;  /* 0x00000000000979c3 */ /* 0x000e620000008800 */
[----:B------:R-:W-:Y:S01]  /*1580*/  UMOV UR8, 0x400 ;  /* 0x0000040000087882 */ /* 0x000fe20000000000 */
[----:B------:R-:W-:Y:S01]  /*1590*/  ISETP.GE.U32.AND P0, PT, R6, 0x380, PT ;  /* 0x000003800600780c */ /* 0x000fe20003f06070 */
[----:B------:R-:W-:Y:S01]  /*15a0*/  BSSY.RECONVERGENT B1, `(.L_x_70) ;  /* 0x0000077000017945 */ /* 0x000fe20003800200 */
[----:B------:R-:W-:Y:S01]  /*15b0*/  HFMA2 R29, -RZ, RZ, 0, 0 ;  /* 0x00000000ff1d7431 */ /* 0x000fe200000001ff */
[----:B------:R-:W-:Y:S01]  /*15c0*/  MOV R24, R0 ;  /* 0x0000000000187202 */ /* 0x000fe20000000f00 */
[----:B-1----:R-:W-:-:S09]  /*15d0*/  ULEA UR8, UR9, UR8, 0x18 ;  /* 0x0000000809087291 */ /* 0x002fd2000f8ec0ff */
[----:B------:R-:W1:Y:S02]  /*15e0*/  LDS R16, [UR8] ;  /* 0x00000008ff107984 */ /* 0x000e640008000800 */
[----:B-1----:R-:W1:Y:S02]  /*15f0*/  F2F.F64.F32 R12, R16 ;  /* 0x00000010000c7310 */ /* 0x002e640000201800 */
[----:B-1----:R-:W-:-:S06]  /*1600*/  DMUL R12, R12, R2 ;  /* 0x000000020c0c7228 */ /* 0x002fcc0000000000 */
[----:B---3--:R-:W1:Y:S01]  /*1610*/  F2F.F64.F32 R10, R10 ;  /* 0x0000000a000a7310 */ /* 0x008e620000201800 */
[----:B0-----:R-:W-:Y:S05]  /*1620*/  @!P0 BRA `(.L_x_71) ;  /* 0x0000000400b88947 */ /* 0x001fea0003800000 */
[----:B------:R-:W-:Y:S02]  /*1630*/  MOV R25, RZ ;  /* 0x000000ff00197202 */ /* 0x000fe40000000f00 */
[----:B------:R-:W-:Y:S02]  /*1640*/  MOV R29, RZ ;  /* 0x000000ff001d7202 */ /* 0x000fe40000000f00 */
[----:B------:R-:W-:-:S07]  /*1650*/  MOV R24, R0 ;  /* 0x0000000000187202 */ /* 0x000fce0000000f00 */
.L_x_72:
[----:B------:R-:W0:Y:S01]  /*1660*/  LDC.64 R14, c[0x0][0x380] ;  /* 0x0000e000ff0e7b82 */ /* 0x000e220000000a00 */
[----:B--2---:R-:W-:-:S07]  /*1670*/  IMAD R21, R5, UR12, R24 ;  /* 0x0000000c05157c24 */ /* 0x004fce000f8e0218 */
[----:B------:R-:W2:Y:S01]  /*1680*/  LDC.64 R16, c[0x0][0x3c8] ;  /* 0x0000f200ff107b82 */ /* 0x000ea20000000a00 */
[----:B0-----:R-:W-:-:S05]  /*1690*/  IMAD.WIDE R14, R21, 0x4, R14 ;  /* 0x00000004150e7825 */ /* 0x001fca00078e020e */
[----:B------:R-:W3:Y:S01]  /*16a0*/  LDG.E.CONSTANT R20, desc[UR10][R14.64] ;  /* 0x0000000a0e147981 */ /* 0x000ee2000c1e9900 */
[----:B--2---:R-:W-:-:S03]  /*16b0*/  IMAD.WIDE.U32 R16, R24, 0x4, R16 ;  /* 0x0000000418107825 */ /* 0x004fc600078e0010 */
[----:B------:R-:W2:Y:S04]  /*16c0*/  LDG.E.CONSTANT R26, desc[UR10][R14.64+0x200] ;  /* 0x0002000a0e1a7981 */ /* 0x000ea8000c1e9900 */
[----:B------:R-:W4:Y:S04]  /*16d0*/  LDG.E R22, desc[UR10][R16.64] ;  /* 0x0000000a10167981 */ /* 0x000f28000c1e1900 */
[----:B------:R-:W2:Y:S01]  /*16e0*/  LDG.E R27, desc[UR10][R16.64+0x200] ;  /* 0x0002000a101b7981 */ /* 0x000ea2000c1e1900 */
[----:B---3--:R-:W-:Y:S08]  /*16f0*/  F2F.F64.F32 R18, R20 ;  /* 0x0000001400127310 */ /* 0x008ff00000201800 */
[----:B----4-:R-:W0:Y:S02]  /*1700*/  F2F.F64.F32 R22, R22 ;  /* 0x0000001600167310 */ /* 0x010e240000201800 */
[----:B0-----:R-:W-:Y:S01]  /*1710*/  DMUL R22, R18, -R22 ;  /* 0x8000001612167228 */ /* 0x001fe20000000000 */
[----:B------:R-:W0:Y:S02]  /*1720*/  LDC.64 R18, c[0x0][0x3d0] ;  /* 0x0000f400ff127b82 */ /* 0x000e240000000a00 */
[----:B0-----:R-:W-:-:S05]  /*1730*/  IMAD.WIDE R18, R21, 0x4, R18 ;  /* 0x0000000415127825 */ /* 0x001fca00078e0212 */
[----:B------:R-:W3:Y:S04]  /*1740*/  LDG.E R21, desc[UR10][R18.64] ;  /* 0x0000000a12157981 */ /* 0x000ee8000c1e1900 */
[----:B------:R-:W4:Y:S01]  /*1750*/  LDG.E R28, desc[UR10][R18.64+0x200] ;  /* 0x0002000a121c7981 */ /* 0x000f22000c1e1900 */
[----:B---3-5:R-:W-:-:S06]  /*1760*/  FADD R21, -R9, R21 ;  /* 0x0000001509157221 */ /* 0x028fcc0000000100 */
[----:B------:R-:W0:Y:S02]  /*1770*/  F2F.F64.F32 R20, R21 ;  /* 0x0000001500147310 */ /* 0x000e240000201800 */
[----:B0-----:R-:W-:-:S08]  /*1780*/  DMUL R20, R12, R20 ;  /* 0x000000140c147228 */ /* 0x001fd00000000000 */
[----:B-1----:R-:W-:-:S10]  /*1790*/  DFMA R20, R10, R22, -R20 ;  /* 0x000000160a14722b */ /* 0x002fd40000000814 */
[----:B------:R-:W0:Y:S08]  /*17a0*/  F2F.F32.F64 R20, R20 ;  /* 0x0000001400147310 */ /* 0x000e300000301000 */
[----:B--2---:R-:W-:Y:S01]  /*17b0*/  F2F.F64.F32 R22, R26 ;  /* 0x0000001a00167310 */ /* 0x004fe20000201800 */
[----:B0-----:R-:W-:-:S07]  /*17c0*/  FADD R29, R20, R29 ;  /* 0x0000001d141d7221 */ /* 0x001fce0000000000 */
[----:B------:R-:W0:Y:S01]  /*17d0*/  F2F.F64.F32 R20, R27 ;  /* 0x0000001b00147310 */ /* 0x000e220000201800 */
[----:B----4-:R-:W-:Y:S01]  /*17e0*/  FADD R28, -R9, R28 ;  /* 0x0000001c091c7221 */ /* 0x010fe20000000100 */
[----:B0-----:R-:W-:-:S06]  /*17f0*/  DMUL R22, R22, -R20 ;  /* 0x8000001416167228 */ /* 0x001fcc0000000000 */
[----:B------:R0:W1:Y:S02]  /*1800*/  F2F.F64.F32 R20, R28 ;  /* 0x0000001c00147310 */ /* 0x0000640000201800 */
[----:B0-----:R-:W2:Y:S01]  /*1810*/  LDG.E R28, desc[UR10][R18.64+0x400] ;  /* 0x0004000a121c7981 */ /* 0x001ea2000c1e1900 */
[----:B-1----:R-:W-:-:S08]  /*1820*/  DMUL R20, R12, R20 ;  /* 0x000000140c147228 */ /* 0x002fd00000000000 */
[----:B------:R-:W-:Y:S01]  /*1830*/  DFMA R26, R10, R22, -R20 ;  /* 0x000000160a1a722b */ /* 0x000fe20000000814 */
[----:B------:R-:W3:Y:S04]  /*1840*/  LDG.E.CONSTANT R22, desc[UR10][R14.64+0x400] ;  /* 0x0004000a0e167981 */ /* 0x000ee8000c1e9900 */
[----:B------:R-:W4:Y:S01]  /*1850*/  LDG.E R20, desc[UR10][R16.64+0x400] ;  /* 0x0004000a10147981 */ /* 0x000f22000c1e1900 */
[----:B------:R0:W1:Y:S04]  /*1860*/  F2F.F32.F64 R21, R26 ;  /* 0x0000001a00157310 */ /* 0x0000680000301000 */
[----:B0-----:R-:W4:Y:S04]  /*1870*/  LDG.E.CONSTANT R27, desc[UR10][R14.64+0x600] ;  /* 0x0006000a0e1b7981 */ /* 0x001f28000c1e9900 */
[----:B------:R-:W4:Y:S01]  /*1880*/  LDG.E R26, desc[UR10][R16.64+0x600] ;  /* 0x0006000a101a7981 */ /* 0x000f22000c1e1900 */
[----:B-1----:R-:W-:Y:S01]  /*1890*/  FADD R29, R29, R21 ;  /* 0x000000151d1d7221 */ /* 0x002fe20000000000 */
[----:B--2---:R-:W-:Y:S01]  /*18a0*/  FADD R28, -R9, R28 ;  /* 0x0000001c091c7221 */ /* 0x004fe20000000100 */
[----:B---3--:R-:W-:Y:S08]  /*18b0*/  F2F.F64.F32 R22, R22 ;  /* 0x0000001600167310 */ /* 0x008ff00000201800 */
[----:B----4-:R-:W0:Y:S02]  /*18c0*/  F2F.F64.F32 R20, R20 ;  /* 0x0000001400147310 */ /* 0x010e240000201800 */
[----:B0-----:R-:W-:-:S06]  /*18d0*/  DMUL R20, R22, -R20 ;  /* 0x8000001416147228 */ /* 0x001fcc0000000000 */
[----:B------:R0:W1:Y:S02]  /*18e0*/  F2F.F64.F32 R22, R28 ;  /* 0x0000001c00167310 */ /* 0x0000640000201800 */
[----:B0-----:R-:W2:Y:S01]  /*18f0*/  LDG.E R28, desc[UR10][R18.64+0x800] ;  /* 0x0008000a121c7981 */ /* 0x001ea2000c1e1900 */
[----:B-1----:R-:W-:-:S08]  /*1900*/  DMUL R22, R12, R22 ;  /* 0x000000160c167228 */ /* 0x002fd00000000000 */
[----:B------:R-:W-:-:S10]  /*1910*/  DFMA R22, R10, R20, -R22 ;  /* 0x000000140a16722b */ /* 0x000fd40000000816 */
[----:B------:R0:W-:Y:S02]  /*1920*/  F2F.F32.F64 R23, R22 ;  /* 0x0000001600177310 */ /* 0x0001e40000301000 */
[----:B0-----:R-:W3:Y:S06]  /*1930*/  LDG.E R22, desc[UR10][R18.64+0x600] ;  /* 0x0006000a12167981 */ /* 0x001eec000c1e1900 */
[----:B------:R-:W-:Y:S08]  /*1940*/  F2F.F64.F32 R20, R27 ;  /* 0x0000001b00147310 */ /* 0x000ff00000201800 */
[----:B------:R-:W0:Y:S02]  /*1950*/  F2F.F64.F32 R26, R26 ;  /* 0x0000001a001a7310 */ /* 0x000e240000201800 */
[----:B0-----:R-:W-:Y:S01]  /*1960*/  DMUL R20, R20, -R26 ;  /* 0x8000001a14147228 */ /* 0x001fe20000000000 */
[----:B------:R-:W4:Y:S04]  /*1970*/  LDG.E.CONSTANT R26, desc[UR10][R14.64+0x800] ;  /* 0x0008000a0e1a7981 */ /* 0x000f28000c1e9900 */
[----:B------:R-:W2:Y:S01]  /*1980*/  LDG.E R27, desc[UR10][R16.64+0x800] ;  /* 0x0008000a101b7981 */ /* 0x000ea2000c1e1900 */
[----:B------:R-:W-:Y:S01]  /*1990*/  FADD R29, R29, R23 ;  /* 0x000000171d1d7221 */ /* 0x000fe20000000000 */
[----:B---3--:R-:W-:-:S06]  /*19a0*/  FADD R23, -R9, R22 ;  /* 0x0000001609177221 */ /* 0x008fcc0000000100 */
[----:B------:R-:W0:Y:S02]  /*19b0*/  F2F.F64.F32 R22, R23 ;  /* 0x0000001700167310 */ /* 0x000e240000201800 */
[----:B0-----:R-:W-:-:S08]  /*19c0*/  DMUL R22, R12, R22 ;  /* 0x000000160c167228 */ /* 0x001fd00000000000 */
[----:B------:R-:W-:Y:S02]  /*19d0*/  DFMA R20, R10, R20, -R22 ;  /* 0x000000140a14722b */ /* 0x000fe40000000816 */
[----:B------:R-:W3:Y:S08]  /*19e0*/  LDG.E.CONSTANT R23, desc[UR10][R14.64+0xa00] ;  /* 0x000a000a0e177981 */ /* 0x000ef0000c1e9900 */
[----:B------:R-:W0:Y:S02]  /*19f0*/  F2F.F32.F64 R20, R20 ;  /* 0x0000001400147310 */ /* 0x000e240000301000 */
[----:B0-----:R-:W-:-:S06]  /*1a00*/  FADD R22, R29, R20 ;  /* 0x000000141d167221 */ /* 0x001fcc0000000000 */
[----:B----4-:R-:W-:Y:S08]  /*1a10*/  F2F.F64.F32 R20, R26 ;  /* 0x0000001a00147310 */ /* 0x010ff00000201800 */
[----:B--2---:R-:W0:Y:S02]  /*1a20*/  F2F.F64.F32 R26, R27 ;  /* 0x0000001b001a7310 */ /* 0x004e240000201800 */
[----:B0-----:R-:W-:Y:S01]  /*1a30*/  DMUL R20, R20, -R26 ;  /* 0x8000001a14147228 */ /* 0x001fe20000000000 */
[----:B------:R-:W-:Y:S01]  /*1a40*/  FADD R26, -R9, R28 ;  /* 0x0000001c091a7221 */ /* 0x000fe20000000100 */
[----:B------:R-:W2:Y:S04]  /*1a50*/  LDG.E.CONSTANT R27, desc[UR10][R14.64+0xc00] ;  /* 0x000c000a0e1b7981 */ /* 0x000ea8000c1e9900 */
[----:B------:R0:W1:Y:S01]  /*1a60*/  F2F.F64.F32 R28, R26 ;  /* 0x0000001a001c7310 */ /* 0x0000620000201800 */
[----:B------:R-:W4:Y:S04]  /*1a70*/  LDG.E.CONSTANT R14, desc[UR10][R14.64+0xe00] ;  /* 0x000e000a0e0e7981 */ /* 0x000f28000c1e9900 */
[----:B0-----:R-:W4:Y:S01]  /*1a80*/  LDG.E R26, desc[UR10][R16.64+0xc00] ;  /* 0x000c000a101a7981 */ /* 0x001f22000c1e1900 */
[----:B-1----:R-:W-:-:S08]  /*1a90*/  DMUL R28, R12, R28 ;  /* 0x0000001c0c1c7228 */ /* 0x002fd00000000000 */
[----:B------:R-:W-:Y:S01]  /*1aa0*/  DFMA R28, R10, R20, -R28 ;  /* 0x000000140a1c722b */ /* 0x000fe2000000081c */
[----:B------:R-:W2:Y:S05]  /*1ab0*/  LDG.E R20, desc[UR10][R16.64+0xa00] ;  /* 0x000a000a10147981 */ /* 0x000eaa000c1e1900 */
[----:B------:R0:W1:Y:S04]  /*1ac0*/  F2F.F32.F64 R21, R28 ;  /* 0x0000001c00157310 */ /* 0x0000680000301000 */
[----:B0-----:R-:W4:Y:S01]  /*1ad0*/  LDG.E R29, desc[UR10][R18.64+0xa00] ;  /* 0x000a000a121d7981 */ /* 0x001f22000c1e1900 */
[----:B-1----:R-:W-:-:S03]  /*1ae0*/  FADD R28, R22, R21 ;  /* 0x00000015161c7221 */ /* 0x002fc60000000000 */
[----:B---3--:R-:W-:Y:S08]  /*1af0*/  F2F.F64.F32 R22, R23 ;  /* 0x0000001700167310 */ /* 0x008ff00000201800 */
[----:B--2---:R-:W0:Y:S01]  /*1b00*/  F2F.F64.F32 R20, R20 ;  /* 0x0000001400147310 */ /* 0x004e220000201800 */
[----:B----4-:R-:W-:Y:S01]  /*1b10*/  FADD R29, -R9, R29 ;  /* 0x0000001d091d7221 */ /* 0x010fe20000000100 */
[----:B0-----:R-:W-:-:S06]  /*1b20*/  DMUL R20, R22, -R20 ;  /* 0x8000001416147228 */ /* 0x001fcc0000000000 */
[----:B------:R0:W1:Y:S02]  /*1b30*/  F2F.F64.F32 R22, R29 ;  /* 0x0000001d00167310 */ /* 0x0000640000201800 */
[----:B0-----:R0:W2:Y:S01]  /*1b40*/  LDG.E R29, desc[UR10][R16.64+0xe00] ;  /* 0x000e000a101d7981 */ /* 0x0010a2000c1e1900 */
[----:B-1----:R-:W-:-:S08]  /*1b50*/  DMUL R22, R12, R22 ;  /* 0x000000160c167228 */ /* 0x002fd00000000000 */
[----:B------:R-:W-:-:S10]  /*1b60*/  DFMA R20, R10, R20, -R22 ;  /* 0x000000140a14722b */ /* 0x000fd40000000816 */
[----:B------:R1:W3:Y:S02]  /*1b70*/  F2F.F32.F64 R21, R20 ;  /* 0x0000001400157310 */ /* 0x0002e40000301000 */
[----:B-1----:R-:W4:Y:S04]  /*1b80*/  LDG.E R20, desc[UR10][R18.64+0xc00] ;  /* 0x000c000a12147981 */ /* 0x002f28000c1e1900 */
[----:B------:R-:W4:Y:S02]  /*1b90*/  LDG.E R18, desc[UR10][R18.64+0xe00] ;  /* 0x000e000a12127981 */ /* 0x000f24000c1e1900 */
[----:B------:R-:W-:Y:S08]  /*1ba0*/  F2F.F64.F32 R22, R27 ;  /* 0x0000001b00167310 */ /* 0x000ff00000201800 */
[----:B------:R-:W1:Y:S08]  /*1bb0*/  F2F.F64.F32 R26, R26 ;  /* 0x0000001a001a7310 */ /* 0x000e700000201800 */
[----:B0-----:R-:W-:Y:S01]  /*1bc0*/  F2F.F64.F32 R16, R14 ;  /* 0x0000000e00107310 */ /* 0x001fe20000201800 */
[----:B---3--:R-:W-:Y:S01]  /*1bd0*/  FADD R28, R28, R21 ;  /* 0x000000151c1c7221 */ /* 0x008fe20000000000 */
[----:B-1----:R-:W-:Y:S01]  /*1be0*/  DMUL R22, R22, -R26 ;  /* 0x8000001a16167228 */ /* 0x002fe20000000000 */
[----:B------:R-:W-:-:S04]  /*1bf0*/  IADD3 R25, PT, PT, R25, 0x8, RZ ;  /* 0x0000000819197810 */ /* 0x000fc80007ffe0ff */
[----:B------:R-:W-:Y:S02]  /*1c00*/  ISETP.NE.AND P0, PT, R25, R8, PT ;  /* 0x000000081900720c */ /* 0x000fe40003f05270 */
[----:B------:R-:W-:Y:S01]  /*1c10*/  IADD3 R24, PT, PT, R24, 0x400, RZ ;  /* 0x0000040018187810 */ /* 0x000fe20007ffe0ff */
[----:B--2---:R4:W-:Y:S02]  /*1c20*/  F2F.F64.F32 R14, R29 ;  /* 0x0000001d000e7310 */ /* 0x0049e40000201800 */
[----:B----4-:R-:W-:-:S06]  /*1c30*/  FADD R29, -R9, R20 ;  /* 0x00000014091d7221 */ /* 0x010fcc0000000100 */
[----:B------:R-:W0:Y:S01]  /*1c40*/  F2F.F64.F32 R26, R29 ;  /* 0x0000001d001a7310 */ /* 0x000e220000201800 */
[----:B------:R-:W-:-:S07]  /*1c50*/  FADD R20, -R9, R18 ;  /* 0x0000001209147221 */ /* 0x000fce0000000100 */
[----:B------:R-:W1:Y:S01]  /*1c60*/  F2F.F64.F32 R20, R20 ;  /* 0x0000001400147310 */ /* 0x000e620000201800 */
[----:B0-----:R-:W-:Y:S02]  /*1c70*/  DMUL R26, R12, R26 ;  /* 0x0000001a0c1a7228 */ /* 0x001fe40000000000 */
[----:B------:R-:W-:-:S06]  /*1c80*/  DMUL R14, R16, -R14 ;  /* 0x8000000e100e7228 */ /* 0x000fcc0000000000 */
[----:B------:R-:W-:Y:S02]  /*1c90*/  DFMA R22, R10, R22, -R26 ;  /* 0x000000160a16722b */ /* 0x000fe4000000081a */
[----:B-1----:R-:W-:-:S08]  /*1ca0*/  DMUL R20, R12, R20 ;  /* 0x000000140c147228 */ /* 0x002fd00000000000 */
[----:B------:R-:W-:Y:S01]  /*1cb0*/  DFMA R14, R10, R14, -R20 ;  /* 0x0000000e0a0e722b */ /* 0x000fe20000000814 */
[----:B------:R-:W0:Y:S09]  /*1cc0*/  F2F.F32.F64 R23, R22 ;  /* 0x0000001600177310 */ /* 0x000e320000301000 */
[----:B------:R-:W1:Y:S01]  /*1cd0*/  F2F.F32.F64 R15, R14 ;  /* 0x0000000e000f7310 */ /* 0x000e620000301000 */
[----:B0-----:R-:W-:-:S04]  /*1ce0*/  FADD R28, R28, R23 ;  /* 0x000000171c1c7221 */ /* 0x001fc80000000000 */
[----:B-1----:R-:W-:Y:S01]  /*1cf0*/  FADD R29, R28, R15 ;  /* 0x0000000f1c1d7221 */ /* 0x002fe20000000000 */
[----:B------:R-:W-:Y:S06]  /*1d00*/  @P0 BRA `(.L_x_72) ;  /* 0xfffffff800540947 */ /* 0x000fec000383ffff */
.L_x_71:
[----:B--2---:R-:W-:Y:S05]  /*1d10*/  BSYNC.RECONVERGENT B1 ;  /* 0x0000000000017941 */ /* 0x004fea0003800200 */
.L_x_70:
[----:B------:R-:W-:-:S04]  /*1d20*/  LEA.HI R25, R6, 0x1, RZ, 0x19 ;  /* 0x0000000106197811 */ /* 0x000fc800078fc8ff */
        /* <DEDUP_REMOVED lines=11> */
[----:B------:R-:W3:Y:S01]  /*1de0*/  LDC.64 R18, c[0x0][0x380] ;  /* 0x0000e000ff127b82 */ /* 0x000ee20000000a00 */
[----:B--2---:R-:W-:Y:S02]  /*1df0*/  IMAD R23, R5, UR8, R24 ;  /* 0x0000000805177c24 */ /* 0x004fe4000f8e0218 */
[----:B0-----:R-:W-:-:S05]  /*1e00*/  IMAD.WIDE.U32 R14, R24, 0x4, R14 ;  /* 0x00000004180e7825 */ /* 0x001fca00078e000e */
[----:B------:R-:W2:Y:S01]  /*1e10*/  LDG.E R22, desc[UR10][R14.64] ;  /* 0x0000000a0e167981 */ /* 0x000ea2000c1e1900 */
[----:B---3--:R-:W-:-:S05]  /*1e20*/  IMAD.WIDE R18, R23, 0x4, R18 ;  /* 0x0000000417127825 */ /* 0x008fca00078e0212 */
[----:B------:R-:W3:Y:S01]  /*1e30*/  LDG.E.CONSTANT R28, desc[UR10][R18.64] ;  /* 0x0000000a121c7981 */ /* 0x000ee2000c1e9900 */
[----:B--2---:R0:W-:Y:S08]  /*1e40*/  F2F.F64.F32 R20, R22 ;  /* 0x0000001600147310 */ /* 0x0041f00000201800 */
[----:B---3--:R-:W2:Y:S01]  /*1e50*/  F2F.F64.F32 R16, R28 ;  /* 0x0000001c00107310 */ /* 0x008ea20000201800 */
[----:B0-----:R-:W3:Y:S01]  /*1e60*/  LDG.E.CONSTANT R22, desc[UR10][R18.64+0x200] ;  /* 0x0002000a12167981 */ /* 0x001ee2000c1e9900 */
[----:B--2---:R-:W-:Y:S01]  /*1e70*/  DMUL R20, R16, -R20 ;  /* 0x8000001410147228 */ /* 0x004fe20000000000 */
[----:B------:R-:W0:Y:S02]  /*1e80*/  LDC.64 R16, c[0x0][0x3d0] ;  /* 0x0000f400ff107b82 */ /* 0x000e240000000a00 */
[----:B0-----:R-:W-:-:S05]  /*1e90*/  IMAD.WIDE R16, R23, 0x4, R16 ;  /* 0x0000000417107825 */ /* 0x001fca00078e0210 */
[----:B------:R-:W2:Y:S02]  /*1ea0*/  LDG.E R26, desc[UR10][R16.64] ;  /* 0x0000000a101a7981 */ /* 0x000ea4000c1e1900 */
[----:B--2--5:R-:W-:-:S04]  /*1eb0*/  FADD R23, -R9, R26 ;  /* 0x0000001a09177221 */ /* 0x024fc80000000100 */
[----:B------:R-:W0:Y:S02]  /*1ec0*/  F2F.F64.F32 R26, R23 ;  /* 0x00000017001a7310 */ /* 0x000e240000201800 */
[----:B0-----:R-:W-:-:S08]  /*1ed0*/  DMUL R26, R12, R26 ;  /* 0x0000001a0c1a7228 */ /* 0x001fd00000000000 */
[----:B-1----:R-:W-:Y:S01]  /*1ee0*/  DFMA R26, R10, R20, -R26 ;  /* 0x000000140a1a722b */ /* 0x002fe2000000081a */
[----:B------:R-:W2:Y:S05]  /*1ef0*/  LDG.E R20, desc[UR10][R14.64+0x200] ;  /* 0x0002000a0e147981 */ /* 0x000eaa000c1e1900 */
[----:B------:R0:W1:Y:S04]  /*1f00*/  F2F.F32.F64 R28, R26 ;  /* 0x0000001a001c7310 */ /* 0x0000680000301000 */
[----:B0-----:R-:W4:Y:S04]  /*1f10*/  LDG.E R26, desc[UR10][R16.64+0x200] ;  /* 0x0002000a101a7981 */ /* 0x001f28000c1e1900 */
[----:B---3--:R-:W-:Y:S01]  /*1f20*/  F2F.F64.F32 R22, R22 ;  /* 0x0000001600167310 */ /* 0x008fe20000201800 */
[----:B------:R-:W3:Y:S01]  /*1f30*/  LDG.E.CONSTANT R27, desc[UR10][R18.64+0x400] ;  /* 0x0004000a121b7981 */ /* 0x000ee2000c1e9900 */
[----:B-1----:R-:W-:-:S03]  /*1f40*/  FADD R29, R29, R28 ;  /* 0x0000001c1d1d7221 */ /* 0x002fc60000000000 */
[----:B------:R-:W3:Y:S04]  /*1f50*/  LDG.E R28, desc[UR10][R14.64+0x400] ;  /* 0x0004000a0e1c7981 */ /* 0x000ee8000c1e1900 */
[----:B------:R-:W3:Y:S04]  /*1f60*/  LDG.E.CONSTANT R18, desc[UR10][R18.64+0x600] ;  /* 0x0006000a12127981 */ /* 0x000ee8000c1e9900 */
[----:B------:R-:W3:Y:S01]  /*1f70*/  LDG.E R14, desc[UR10][R14.64+0x600] ;  /* 0x0006000a0e0e7981 */ /* 0x000ee2000c1e1900 */
[----:B--2---:R-:W0:Y:S01]  /*1f80*/  F2F.F64.F32 R20, R20 ;  /* 0x0000001400147310 */ /* 0x004e220000201800 */
[----:B----4-:R-:W-:Y:S01]  /*1f90*/  FADD R26, -R9, R26 ;  /* 0x0000001a091a7221 */ /* 0x010fe20000000100 */
[----:B0-----:R-:W-:-:S06]  /*1fa0*/  DMUL R20, R22, -R20 ;  /* 0x8000001416147228 */ /* 0x001fcc0000000000 */
[----:B------:R-:W0:Y:S02]  /*1fb0*/  F2F.F64.F32 R22, R26 ;  /* 0x0000001a00167310 */ /* 0x000e240000201800 */
[----:B0-----:R-:W-:-:S08]  /*1fc0*/  DMUL R22, R12, R22 ;  /* 0x000000160c167228 */ /* 0x001fd00000000000 */
[----:B------:R-:W-:-:S10]  /*1fd0*/  DFMA R20, R10, R20, -R22 ;  /* 0x000000140a14722b */ /* 0x000fd40000000816 */
[----:B------:R0:W1:Y:S02]  /*1fe0*/  F2F.F32.F64 R21, R20 ;  /* 0x0000001400157310 */ /* 0x0000640000301000 */
[----:B0-----:R-:W2:Y:S04]  /*1ff0*/  LDG.E R20, desc[UR10][R16.64+0x400] ;  /* 0x0004000a10147981 */ /* 0x001ea8000c1e1900 */
[----:B------:R-:W4:Y:S02]  /*2000*/  LDG.E R16, desc[UR10][R16.64+0x600] ;  /* 0x0006000a10107981 */ /* 0x000f24000c1e1900 */
[----:B---3--:R-:W-:Y:S08]  /*2010*/  F2F.F64.F32 R22, R28 ;  /* 0x0000001c00167310 */ /* 0x008ff00000201800 */
[----:B------:R-:W0:Y:S01]  /*2020*/  F2F.F64.F32 R26, R27 ;  /* 0x0000001b001a7310 */ /* 0x000e220000201800 */
[----:B-1----:R-:W-:Y:S01]  /*2030*/  FADD R29, R29, R21 ;  /* 0x000000151d1d7221 */ /* 0x002fe20000000000 */
[----:B0-----:R-:W-:-:S06]  /*2040*/  DMUL R22, R26, -R22 ;  /* 0x800000161a167228 */ /* 0x001fcc0000000000 */
[----:B------:R-:W-:Y:S08]  /*2050*/  F2F.F64.F32 R14, R14 ;  /* 0x0000000e000e7310 */ /* 0x000ff00000201800 */
[----:B------:R-:W0:Y:S02]  /*2060*/  F2F.F64.F32 R18, R18 ;  /* 0x0000001200127310 */ /* 0x000e240000201800 */
[----:B0-----:R-:W-:Y:S01]  /*2070*/  DMUL R14, R18, -R14 ;  /* 0x8000000e120e7228 */ /* 0x001fe20000000000 */
[----:B------:R-:W-:Y:S01]  /*2080*/  IADD3 R24, PT, PT, R24, 0x200, RZ ;  /* 0x0000020018187810 */ /* 0x000fe20007ffe0ff */
[----:B--2---:R-:W-:-:S06]  /*2090*/  FADD R26, -R9, R20 ;  /* 0x00000014091a7221 */ /* 0x004fcc0000000100 */
[----:B------:R-:W0:Y:S01]  /*20a0*/  F2F.F64.F32 R26, R26 ;  /* 0x0000001a001a7310 */ /* 0x000e220000201800 */
[----:B----4-:R-:W-:-:S07]  /*20b0*/  FADD R28, -R9, R16 ;  /* 0x00000010091c7221 */ /* 0x010fce0000000100 */
[----:B------:R-:W1:Y:S01]  /*20c0*/  F2F.F64.F32 R20, R28 ;  /* 0x0000001c00147310 */ /* 0x000e620000201800 */
[C---:B0-----:R-:W-:Y:S02]  /*20d0*/  DMUL R26, R12.reuse, R26 ;  /* 0x0000001a0c1a7228 */ /* 0x041fe40000000000 */
[----:B-1----:R-:W-:-:S06]  /*20e0*/  DMUL R20, R12, R20 ;  /* 0x000000140c147228 */ /* 0x002fcc0000000000 */
[C---:B------:R-:W-:Y:S02]  /*20f0*/  DFMA R22, R10.reuse, R22, -R26 ;  /* 0x000000160a16722b */ /* 0x040fe4000000081a */
[----:B------:R-:W-:-:S08]  /*2100*/  DFMA R14, R10, R14, -R20 ;  /* 0x0000000e0a0e722b */ /* 0x000fd00000000814 */
[----:B------:R-:W0:Y:S08]  /*2110*/  F2F.F32.F64 R22, R22 ;  /* 0x0000001600167310 */ /* 0x000e300000301000 */
[----:B------:R-:W1:Y:S01]  /*2120*/  F2F.F32.F64 R14, R14 ;  /* 0x0000000e000e7310 */ /* 0x000e620000301000 */
[----:B0-----:R-:W-:-:S04]  /*2130*/  FADD R29, R29, R22 ;  /* 0x000000161d1d7221 */ /* 0x001fc80000000000 */
[----:B-1----:R-:W-:-:S07]  /*2140*/  FADD R29, R29, R14 ;  /* 0x0000000e1d1d7221 */ /* 0x002fce0000000000 */
.L_x_74:
[----:B------:R-:W-:Y:S05]  /*2150*/  BSYNC.RECONVERGENT B1 ;  /* 0x0000000000017941 */ /* 0x000fea0003800200 */
.L_x_73:
        /* <DEDUP_REMOVED lines=15> */
[----:B------:R0:W3:Y:S01]  /*2250*/  LDG.E R18, desc[UR10][R20.64+0x200] ;  /* 0x0002000a14127981 */ /* 0x0000e2000c1e1900 */
[----:B----4-:R-:W-:-:S03]  /*2260*/  IMAD.WIDE R14, R19, 0x4, R14 ;  /* 0x00000004130e7825 */ /* 0x010fc600078e020e */
[----:B------:R-:W4:Y:S04]  /*2270*/  LDG.E.CONSTANT R19, desc[UR10][R26.64] ;  /* 0x0000000a1a137981 */ /* 0x000f28000c1e9900 */
[----:B------:R-:W3:Y:S04]  /*2280*/  LDG.E R28, desc[UR10][R14.64] ;  /* 0x0000000a0e1c7981 */ /* 0x000ee8000c1e1900 */
[----:B------:R-:W3:Y:S04]  /*2290*/  LDG.E R25, desc[UR10][R14.64+0x200] ;  /* 0x0002000a0e197981 */ /* 0x000ee8000c1e1900 */
[----:B------:R-:W3:Y:S01]  /*22a0*/  LDG.E.CONSTANT R26, desc[UR10][R26.64+0x200] ;  /* 0x0002000a1a1a7981 */ /* 0x000ee2000c1e9900 */
[----:B------:R-:W-:Y:S01]  /*22b0*/  IADD3 R24, PT, PT, R24, 0x100, RZ ;  /* 0x0000010018187810 */ /* 0x000fe20007ffe0ff */
[----:B--2---:R-:W-:Y:S08]  /*22c0*/  F2F.F64.F32 R22, R22 ;  /* 0x0000001600167310 */ /* 0x004ff00000201800 */
[----:B----4-:R-:W2:Y:S01]  /*22d0*/  F2F.F64.F32 R16, R19 ;  /* 0x0000001300107310 */ /* 0x010ea20000201800 */
[----:B---3-5:R-:W-:-:S07]  /*22e0*/  FADD R28, -R9, R28 ;  /* 0x0000001c091c7221 */ /* 0x028fce0000000100 */
[----:B0-----:R-:W0:Y:S01]  /*22f0*/  F2F.F64.F32 R20, R28 ;  /* 0x0000001c00147310 */ /* 0x001e220000201800 */
[----:B------:R-:W-:Y:S01]  /*2300*/  FADD R25, -R9, R25 ;  /* 0x0000001909197221 */ /* 0x000fe20000000100 */
[----:B--2---:R-:W-:-:S06]  /*2310*/  DMUL R22, R16, -R22 ;  /* 0x8000001610167228 */ /* 0x004fcc0000000000 */
[----:B------:R-:W-:Y:S08]  /*2320*/  F2F.F64.F32 R14, R18 ;  /* 0x00000012000e7310 */ /* 0x000ff00000201800 */
[----:B------:R-:W2:Y:S08]  /*2330*/  F2F.F64.F32 R18, R26 ;  /* 0x0000001a00127310 */ /* 0x000eb00000201800 */
[----:B------:R-:W3:Y:S01]  /*2340*/  F2F.F64.F32 R16, R25 ;  /* 0x0000001900107310 */ /* 0x000ee20000201800 */
[----:B0-----:R-:W-:-:S02]  /*2350*/  DMUL R20, R12, R20 ;  /* 0x000000140c147228 */ /* 0x001fc40000000000 */
[----:B--2---:R-:W-:-:S06]  /*2360*/  DMUL R14, R18, -R14 ;  /* 0x8000000e120e7228 */ /* 0x004fcc0000000000 */
[----:B-1----:R-:W-:Y:S02]  /*2370*/  DFMA R20, R10, R22, -R20 ;  /* 0x000000160a14722b */ /* 0x002fe40000000814 */
[----:B---3--:R-:W-:-:S08]  /*2380*/  DMUL R16, R12, R16 ;  /* 0x000000100c107228 */ /* 0x008fd00000000000 */
[----:B------:R-:W-:Y:S01]  /*2390*/  DFMA R14, R10, R14, -R16 ;  /* 0x0000000e0a0e722b */ /* 0x000fe20000000810 */
[----:B------:R-:W0:Y:S09]  /*23a0*/  F2F.F32.F64 R20, R20 ;  /* 0x0000001400147310 */ /* 0x000e320000301000 */
[----:B------:R-:W1:Y:S01]  /*23b0*/  F2F.F32.F64 R14, R14 ;  /* 0x0000000e000e7310 */ /* 0x000e620000301000 */
[----:B0-----:R-:W-:-:S04]  /*23c0*/  FADD R29, R29, R20 ;  /* 0x000000141d1d7221 */ /* 0x001fc80000000000 */
[----:B-1----:R-:W-:-:S07]  /*23d0*/  FADD R29, R29, R14 ;  /* 0x0000000e1d1d7221 */ /* 0x002fce0000000000 */
.L_x_76:
[----:B------:R-:W-:Y:S05]  /*23e0*/  BSYNC.RECONVERGENT B1 ;  /* 0x0000000000017941 */ /* 0x000fea0003800200 */
.L_x_75:
[----:B------:R-:W-:Y:S05]  /*23f0*/  @P3 BRA `(.L_x_69) ;  /* 0x0000000000503947 */ /* 0x000fea0003800000 */
[----:B------:R-:W0:Y:S01]  /*2400*/  LDC.64 R16, c[0x0][0x3d0] ;  /* 0x0000f400ff107b82 */ /* 0x000e220000000a00 */
[----:B------:R-:W2:Y:S07]  /*2410*/  LDCU UR8, c[0x0][0x3f0] ;  /* 0x00007e00ff0877ac */ /* 0x000eae0008000800 */
[----:B------:R-:W3:Y:S08]  /*2420*/  LDC.64 R14, c[0x0][0x3c8] ;  /* 0x0000f200ff0e7b82 */ /* 0x000ef00000000a00 */
[----:B------:R-:W4:Y:S01]  /*2430*/  LDC.64 R18, c[0x0][0x380] ;  /* 0x0000e000ff127b82 */ /* 0x000f220000000a00 */
[----:B--2---:R-:W-:-:S04]  /*2440*/  IMAD R21, R5, UR8, R24 ;  /* 0x0000000805157c24 */ /* 0x004fc8000f8e0218 */
[----:B0-----:R-:W-:-:S06]  /*2450*/  IMAD.WIDE R16, R21, 0x4, R16 ;  /* 0x0000000415107825 */ /* 0x001fcc00078e0210 */
[----:B------:R-:W2:Y:S01]  /*2460*/  LDG.E R16, desc[UR10][R16.64] ;  /* 0x0000000a10107981 */ /* 0x000ea2000c1e1900 */
[----:B---3--:R-:W-:-:S06]  /*2470*/  IMAD.WIDE.U32 R14, R24, 0x4, R14 ;  /* 0x00000004180e7825 */ /* 0x008fcc00078e000e */
[----:B------:R-:W3:Y:S01]  /*2480*/  LDG.E R14, desc[UR10][R14.64] ;  /* 0x0000000a0e0e7981 */ /* 0x000ee2000c1e1900 */
[----:B----4-:R-:W-:-:S06]  /*2490*/  IMAD.WIDE R18, R21, 0x4, R18 ;  /* 0x0000000415127825 */ /* 0x010fcc00078e0212 */
[----:B------:R-:W4:Y:S01]  /*24a0*/  LDG.E.CONSTANT R18, desc[UR10][R18.64] ;  /* 0x0000000a12127981 */ /* 0x000f22000c1e9900 */
[----:B--2--5:R-:W-:-:S04]  /*24b0*/  FADD R9, -R9, R16 ;  /* 0x0000001009097221 */ /* 0x024fc80000000100 */
[----:B------:R-:W0:Y:S08]  /*24c0*/  F2F.F64.F32 R24, R9 ;  /* 0x0000000900187310 */ /* 0x000e300000201800 */
[----:B---3--:R-:W-:Y:S08]  /*24d0*/  F2F.F64.F32 R20, R14 ;  /* 0x0000000e00147310 */ /* 0x008ff00000201800 */
[----:B----4-:R-:W2:Y:S01]  /*24e0*/  F2F.F64.F32 R22, R18 ;  /* 0x0000001200167310 */ /* 0x010ea20000201800 */
[----:B0-----:R-:W-:-:S02]  /*24f0*/  DMUL R24, R12, R24 ;  /* 0x000000180c187228 */ /* 0x001fc40000000000 */
[----:B--2---:R-:W-:-:S08]  /*2500*/  DMUL R20, R22, -R20 ;  /* 0x8000001416147228 */ /* 0x004fd00000000000 */
[----:B-1----:R-:W-:-:S10]  /*2510*/  DFMA R20, R10, R20, -R24 ;  /* 0x000000140a14722b */ /* 0x002fd40000000818 */
[----:B------:R-:W0:Y:S02]  /*2520*/  F2F.F32.F64 R20, R20 ;  /* 0x0000001400147310 */ /* 0x000e240000301000 */
[----:B0-----:R-:W-:-:S07]  /*2530*/  FADD R29, R29, R20 ;  /* 0x000000141d1d7221 */ /* 0x001fce0000000000 */
.L_x_69:
[----:B--2---:R-:W-:Y:S05]  /*2540*/  BSYNC.RECONVERGENT B0 ;  /* 0x0000000000007941 */ /* 0x004fea0003800200 */
.L_x_68:
[----:B01----:R-:W0:Y:S01]  /*2550*/  SHFL.DOWN P0, R10, R29, 0x1, 0x1f ;  /* 0x08201f001d0a7f89 */ /* 0x003e220000000000 */
[----:B------:R-:W1:Y:S01]  /*2560*/  S2UR UR9, SR_CgaCtaId ;  /* 0x00000000000979c3 */ /* 0x000e620000008800 */
[----:B------:R-:W-:Y:S01]  /*2570*/  UMOV UR8, 0x400 ;  /* 0x0000040000087882 */ /* 0x000fe20000000000 */
[----:B------:R-:W-:Y:S01]  /*2580*/  SHF.R.U32.HI R14, RZ, 0x3, R0 ;  /* 0x00000003ff0e7819 */ /* 0x000fe20000011600 */
[----:B------:R-:W-:Y:S03]  /*2590*/  BSSY.RECONVERGENT B0, `(.L_x_77) ;  /* 0x000001a000007945 */ /* 0x000fe60003800200 */
[----:B------:R-:W-:Y:S01]  /*25a0*/  LOP3.LUT R14, R14, 0x7c, RZ, 0xc0, !PT ;  /* 0x0000007c0e0e7812 */ /* 0x000fe200078ec0ff */
[----:B0-----:R-:W-:Y:S01]  /*25b0*/  @P0 FADD R10, R10, R29 ;  /* 0x0000001d0a0a0221 */ /* 0x001fe20000000000 */
[----:B-1----:R-:W-:-:S04]  /*25c0*/  ULEA UR8, UR9, UR8, 0x18 ;  /* 0x0000000809087291 */ /* 0x002fc8000f8ec0ff */
[----:B-----5:R-:W0:Y:S02]  /*25d0*/  SHFL.DOWN P0, R9, R10, 0x2, 0x1f ;  /* 0x08401f000a097f89 */ /* 0x020e240000000000 */
[----:B0-----:R-:W-:-:S05]  /*25e0*/  @P0 FADD R9, R10, R9 ;  /* 0x000000090a090221 */ /* 0x001fca0000000000 */
[----:B------:R-:W0:Y:S02]  /*25f0*/  SHFL.DOWN P0, R12, R9, 0x4, 0x1f ;  /* 0x08801f00090c7f89 */ /* 0x000e240000000000 */
[----:B0-----:R-:W-:-:S05]  /*2600*/  @P0 FADD R12, R9, R12 ;  /* 0x0000000c090c0221 */ /* 0x001fca0000000000 */
[----:B------:R-:W0:Y:S02]  /*2610*/  SHFL.DOWN P0, R11, R12, 0x8, 0x1f ;  /* 0x09001f000c0b7f89 */ /* 0x000e240000000000 */
[----:B0-----:R-:W-:-:S05]  /*2620*/  @P0 FADD R11, R12, R11 ;  /* 0x0000000b0c0b0221 */ /* 0x001fca0000000000 */
[----:B------:R-:W0:Y:S02]  /*2630*/  SHFL.DOWN P0, R13, R11, 0x10, 0x1f ;  /* 0x0a001f000b0d7f89 */ /* 0x000e240000000000 */
[----:B0-----:R-:W-:-:S05]  /*2640*/  @P0 FADD R13, R11, R13 ;  /* 0x0000000d0b0d0221 */ /* 0x001fca0000000000 */
[----:B------:R0:W-:Y:S01]  /*2650*/  @!P2 STS [R14+UR8+0x4], R13 ;  /* 0x0000040d0e00a988 */ /* 0x0001e20008000808 */
[----:B------:R-:W-:Y:S06]  /*2660*/  BAR.SYNC.DEFER_BLOCKING 0x0 ;  /* 0x0000000000007b1d */ /* 0x000fec0000010000 */
[----:B------:R-:W-:Y:S05]  /*2670*/  @P1 BRA `(.L_x_78) ;  /* 0x00000000002c1947 */ /* 0x000fea0003800000 */
[----:B------:R-:W1:Y:S01]  /*2680*/  S2UR UR9, SR_CgaCtaId ;  /* 0x00000000000979c3 */ /* 0x000e620000008800 */
[----:B------:R-:W-:-:S07]  /*2690*/  UMOV UR8, 0x400 ;  /* 0x0000040000087882 */ /* 0x000fce0000000000 */
[----:B------:R-:W2:Y:S01]  /*26a0*/  LDC.64 R10, c[0x0][0x398] ;  /* 0x0000e600ff0a7b82 */ /* 0x000ea20000000a00 */
[----:B-1----:R-:W-:Y:S01]  /*26b0*/  ULEA UR8, UR9, UR8, 0x18 ;  /* 0x0000000809087291 */ /* 0x002fe2000f8ec0ff */
[----:B--2---:R-:W-:-:S08]  /*26c0*/  IMAD.WIDE R10, R5, 0x4, R10 ;  /* 0x00000004050a7825 */ /* 0x004fd000078e020a */
[----:B0-----:R-:W0:Y:S04]  /*26d0*/  LDS.64 R14, [UR8+0x8] ;  /* 0x00000808ff0e7984 */ /* 0x001e280008000a00 */
[----:B------:R-:W1:Y:S01]  /*26e0*/  LDS R9, [UR8+0x10] ;  /* 0x00001008ff097984 */ /* 0x000e620008000800 */
[----:B0-----:R-:W-:-:S04]  /*26f0*/  FADD R14, R13, R14 ;  /* 0x0000000e0d0e7221 */ /* 0x001fc80000000000 */
[----:B------:R-:W-:-:S04]  /*2700*/  FADD R14, R14, R15 ;  /* 0x0000000f0e0e7221 */ /* 0x000fc80000000000 */
[----:B-1----:R-:W-:-:S05]  /*2710*/  FADD R9, R14, R9 ;  /* 0x000000090e097221 */ /* 0x002fca0000000000 */
[----:B------:R1:W-:Y:S02]  /*2720*/  STG.E desc[UR10][R10.64], R9 ;  /* 0x000000090a007986 */ /* 0x0003e4000c10190a */
.L_x_78:
[----:B------:R-:W-:Y:S05]  /*2730*/  BSYNC.RECONVERGENT B0 ;  /* 0x0000000000007941 */ /* 0x000fea0003800200 */
.L_x_77:
[----:B------:R-:W2:Y:S01]  /*2740*/  LDCU UR8, c[0x0][0x388] ;  /* 0x00007100ff0877ac */ /* 0x000ea20008000800 */
[----:B------:R-:W-:-:S04]  /*2750*/  IADD3 R5, PT, PT, R4, R5, RZ ;  /* 0x0000000504057210 */ /* 0x000fc80007ffe0ff */
[----:B--2---:R-:W-:-:S13]  /*2760*/  ISETP.GE.AND P0, PT, R5, UR8, PT ;  /* 0x0000000805007c0c */ /* 0x004fda000bf06270 */
[----:B------:R-:W-:Y:S05]  /*2770*/  @!P0 BRA `(.L_x_79) ;  /* 0xffffffd800cc8947 */ /* 0x000fea000383ffff */
[----:B------:R-:W-:Y:S05]  /*2780*/  EXIT ;  /* 0x000000000000794d */ /* 0x000fea0003800000 */
        .weak           $__internal_3_$__cuda_sm20_div_rn_f64_full
        .type           $__internal_3_$__cuda_sm20_div_rn_f64_full,@function
        .size           $__internal_3_$__cuda_sm20_div_rn_f64_full,(.L_x_286 - $__internal_3_$__cuda_sm20_div_rn_f64_full)
$__internal_3_$__cuda_sm20_div_rn_f64_full:
[C---:B------:R-:W-:Y:S02]  /*2790*/  FSETP.GEU.AND P0, PT, |R7|.reuse, 1.469367938527859385e-39, PT ;  /* 0x001000000700780b */ /* 0x040fe40003f0e200 */
[C---:B------:R-:W-:Y:S02]  /*27a0*/  LOP3.LUT R2, R7.reuse, 0x800fffff, RZ, 0xc0, !PT ;  /* 0x800fffff07027812 */ /* 0x040fe400078ec0ff */
[----:B------:R-:W-:Y:S02]  /*27b0*/  MOV R8, 0x1 ;  /* 0x0000000100087802 */ /* 0x000fe40000000f00 */
[----:B------:R-:W-:Y:S02]  /*27c0*/  LOP3.LUT R3, R2, 0x3ff00000, RZ, 0xfc, !PT ;  /* 0x3ff0000002037812 */ /* 0x000fe400078efcff */
[----:B------:R-:W-:Y:S02]  /*27d0*/  MOV R2, R6 ;  /* 0x0000000600027202 */ /* 0x000fe40000000f00 */
[----:B------:R-:W-:-:S02]  /*27e0*/  LOP3.LUT R13, R7, 0x7ff00000, RZ, 0xc0, !PT ;  /* 0x7ff00000070d7812 */ /* 0x000fc400078ec0ff */
[----:B------:R-:W-:Y:S01]  /*27f0*/  MOV R12, 0x1ca00000 ;  /* 0x1ca00000000c7802 */ /* 0x000fe20000000f00 */
[----:B------:R-:W-:Y:S01]  /*2800*/  @!P0 DMUL R2, R6, 8.98846567431157953865e+307 ;  /* 0x7fe0000006028828 */ /* 0x000fe20000000000 */
[----:B------:R-:W-:Y:S02]  /*2810*/  ISETP.LE.U32.AND P1, PT, R13, 0x40000000, PT ;  /* 0x400000000d00780c */ /* 0x000fe40003f23070 */
[----:B------:R-:W-:Y:S02]  /*2820*/  MOV R19, 0x40000000 ;  /* 0x4000000000137802 */ /* 0x000fe40000000f00 */
[----:B------:R-:W-:Y:S01]  /*2830*/  MOV R18, R13 ;  /* 0x0000000d00127202 */ /* 0x000fe20000000f00 */
[----:B------:R-:W0:Y:S01]  /*2840*/  MUFU.RCP64H R9, R3 ;  /* 0x0000000300097308 */ /* 0x000e220000001800 */
[----:B------:R-:W-:-:S03]  /*2850*/  IADD3 R13, PT, PT, R19, -0x1, RZ ;  /* 0xffffffff130d7810 */ /* 0x000fc60007ffe0ff */
[----:B------:R-:W-:Y:S02]  /*2860*/  @!P0 LOP3.LUT R18, R3, 0x7ff00000, RZ, 0xc0, !PT ;  /* 0x7ff0000003128812 */ /* 0x000fe400078ec0ff */
[----:B------:R-:W-:Y:S02]  /*2870*/  ISETP.GT.U32.AND P0, PT, R13, 0x7feffffe, PT ;  /* 0x7feffffe0d00780c */ /* 0x000fe40003f04070 */
[----:B------:R-:W-:-:S04]  /*2880*/  IADD3 R13, PT, PT, R18, -0x1, RZ ;  /* 0xffffffff120d7810 */ /* 0x000fc80007ffe0ff */
[----:B------:R-:W-:Y:S01]  /*2890*/  ISETP.GT.U32.OR P0, PT, R13, 0x7feffffe, P0 ;  /* 0x7feffffe0d00780c */ /* 0x000fe20000704470 */
[----:B0-----:R-:W-:-:S08]  /*28a0*/  DFMA R10, R8, -R2, 1 ;  /* 0x3ff00000080a742b */ /* 0x001fd00000000802 */
[----:B------:R-:W-:-:S08]  /*28b0*/  DFMA R10, R10, R10, R10 ;  /* 0x0000000a0a0a722b */ /* 0x000fd0000000000a */
[----:B------:R-:W-:-:S08]  /*28c0*/  DFMA R10, R8, R10, R8 ;  /* 0x0000000a080a722b */ /* 0x000fd00000000008 */
[----:B------:R-:W-:-:S08]  /*28d0*/  DFMA R8, R10, -R2, 1 ;  /* 0x3ff000000a08742b */ /* 0x000fd00000000802 */
[----:B------:R-:W-:Y:S01]  /*28e0*/  DFMA R10, R10, R8, R10 ;  /* 0x000000080a0a722b */ /* 0x000fe2000000000a */
[----:B------:R-:W-:Y:S02]  /*28f0*/  SEL R9, R12, 0x63400000, !P1 ;  /* 0x634000000c097807 */ /* 0x000fe40004800000 */
[----:B------:R-:W-:-:S06]  /*2900*/  MOV R8, RZ ;  /* 0x000000ff00087202 */ /* 0x000fcc0000000f00 */
[----:B------:R-:W-:-:S08]  /*2910*/  DMUL R14, R10, R8 ;  /* 0x000000080a0e7228 */ /* 0x000fd00000000000 */
[----:B------:R-:W-:-:S08]  /*2920*/  DFMA R16, R14, -R2, R8 ;  /* 0x800000020e10722b */ /* 0x000fd00000000008 */
[----:B------:R-:W-:Y:S01]  /*2930*/  DFMA R10, R10, R16, R14 ;  /* 0x000000100a0a722b */ /* 0x000fe2000000000e */
[----:B------:R-:W-:Y:S10]  /*2940*/  @P0 BRA `(.L_x_80) ;  /* 0x0000000000740947 */ /* 0x000ff40003800000 */
[----:B------:R-:W-:Y:S02]  /*2950*/  LOP3.LUT R15, R7, 0x7ff00000, RZ, 0xc0, !PT ;  /* 0x7ff00000070f7812 */ /* 0x000fe400078ec0ff */
[----:B------:R-:W-:Y:S02]  /*2960*/  MOV R13, 0x40000000 ;  /* 0x40000000000d7802 */ /* 0x000fe40000000f00 */
[C---:B------:R-:W-:Y:S02]  /*2970*/  IADD3 R14, PT, PT, -R15.reuse, RZ, RZ ;  /* 0x000000ff0f0e7210 */ /* 0x040fe40007ffe1ff */
[----:B------:R-:W-:Y:S02]  /*2980*/  ISETP.LE.U32.AND P0, PT, R15, 0x40000000, PT ;  /* 0x400000000f00780c */ /* 0x000fe40003f03070 */
[----:B------:R-:W-:Y:S02]  /*2990*/  VIADDMNMX R13, R14, R13, 0xb9600000, !PT ;  /* 0xb96000000e0d7446 */ /* 0x000fe4000780010d */
[----:B------:R-:W-:-:S02]  /*29a0*/  SEL R12, R12, 0x63400000, !P0 ;  /* 0x634000000c0c7807 */ /* 0x000fc40004000000 */
[----:B------:R-:W-:Y:S02]  /*29b0*/  VIMNMX R13, PT, PT, R13, 0x46a00000, PT ;  /* 0x46a000000d0d7848 */ /* 0x000fe40003fe0100 */
[----:B------:R-:W-:Y:S02]  /*29c0*/  MOV R14, RZ ;  /* 0x000000ff000e7202 */ /* 0x000fe40000000f00 */
[----:B------:R-:W-:-:S04]  /*29d0*/  IADD3 R16, PT, PT, R13, -R12, RZ ;  /* 0x8000000c0d107210 */ /* 0x000fc80007ffe0ff */
[----:B------:R-:W-:-:S06]  /*29e0*/  IADD3 R15, PT, PT, R16, 0x7fe00000, RZ ;  /* 0x7fe00000100f7810 */ /* 0x000fcc0007ffe0ff */
[----:B------:R-:W-:-:S10]  /*29f0*/  DMUL R12, R10, R14 ;  /* 0x0000000e0a0c7228 */ /* 0x000fd40000000000 */
[----:B------:R-:W-:-:S13]  /*2a00*/  FSETP.GTU.AND P0, PT, |R13|, 1.469367938527859385e-39, PT ;  /* 0x001000000d00780b */ /* 0x000fda0003f0c200 */
[----:B------:R-:W-:Y:S05]  /*2a10*/  @P0 BRA `(.L_x_81) ;  /* 0x0000000000840947 */ /* 0x000fea0003800000 */
[----:B------:R-:W-:Y:S01]  /*2a20*/  DFMA R2, R10, -R2, R8 ;  /* 0x800000020a02722b */ /* 0x000fe20000000008 */
[----:B------:R-:W-:-:S09]  /*2a30*/  MOV R14, RZ ;  /* 0x000000ff000e7202 */ /* 0x000fd20000000f00 */
[C---:B------:R-:W-:Y:S02]  /*2a40*/  FSETP.NEU.AND P0, PT, R3.reuse, RZ, PT ;  /* 0x000000ff0300720b */ /* 0x040fe40003f0d000 */
[----:B------:R-:W-:-:S04]  /*2a50*/  LOP3.LUT R7, R3, 0x80000000, R7, 0x48, !PT ;  /* 0x8000000003077812 */ /* 0x000fc800078e4807 */
[----:B------:R-:W-:-:S07]  /*2a60*/  LOP3.LUT R15, R7, R15, RZ, 0xfc, !PT ;  /* 0x0000000f070f7212 */ /* 0x000fce00078efcff */
[----:B------:R-:W-:Y:S05]  /*2a70*/  @!P0 BRA `(.L_x_81) ;  /* 0x00000000006c8947 */ /* 0x000fea0003800000 */
[----:B------:R-:W-:Y:S02]  /*2a80*/  IADD3 R3, PT, PT, -R16, RZ, RZ ;  /* 0x000000ff10037210 */ /* 0x000fe40007ffe1ff */
[----:B------:R-:W-:-:S06]  /*2a90*/  MOV R2, RZ ;  /* 0x000000ff00027202 */ /* 0x000fcc0000000f00 */
[----:B------:R-:W-:Y:S02]  /*2aa0*/  DFMA R2, R12, -R2, R10 ;  /* 0x800000020c02722b */ /* 0x000fe4000000000a */
[----:B------:R-:W-:-:S04]  /*2ab0*/  DMUL.RP R10, R10, R14 ;  /* 0x0000000e0a0a7228 */ /* 0x000fc80000008000 */
[----:B------:R-:W-:-:S04]  /*2ac0*/  IADD3 R2, PT, PT, -R16, -0x43300000, RZ ;  /* 0xbcd0000010027810 */ /* 0x000fc80007ffe1ff */
[----:B------:R-:W-:Y:S02]  /*2ad0*/  FSETP.NEU.AND P0, PT, |R3|, R2, PT ;  /* 0x000000020300720b */ /* 0x000fe40003f0d200 */
[----:B------:R-:W-:Y:S02]  /*2ae0*/  LOP3.LUT R7, R11, R7, RZ, 0x3c, !PT ;  /* 0x000000070b077212 */ /* 0x000fe400078e3cff */
[----:B------:R-:W-:Y:S02]  /*2af0*/  FSEL R12, R10, R12, !P0 ;  /* 0x0000000c0a0c7208 */ /* 0x000fe40004000000 */
[----:B------:R-:W-:Y:S01]  /*2b00*/  FSEL R13, R7, R13, !P0 ;  /* 0x0000000d070d7208 */ /* 0x000fe20004000000 */
[----:B------:R-:W-:Y:S06]  /*2b10*/  BRA `(.L_x_81) ;  /* 0x0000000000447947 */ /* 0x000fec0003800000 */
.L_x_80:
[----:B------:R-:W-:-:S14]  /*2b20*/  DSETP.NAN.AND P0, PT, R6, R6, PT ;  /* 0x000000060600722a */ /* 0x000fdc0003f08000 */
[----:B------:R-:W-:Y:S05]  /*2b30*/  @P0 BRA `(.L_x_82) ;  /* 0x0000000000340947 */ /* 0x000fea0003800000 */
[----:B------:R-:W-:Y:S02]  /*2b40*/  ISETP.NE.AND P0, PT, R19, R18, PT ;  /* 0x000000121300720c */ /* 0x000fe40003f05270 */
[----:B------:R-:W-:Y:S02]  /*2b50*/  MOV R12, 0x0 ;  /* 0x00000000000c7802 */ /* 0x000fe40000000f00 */
[----:B------:R-:W-:-:S09]  /*2b60*/  MOV R13, 0xfff80000 ;  /* 0xfff80000000d7802 */ /* 0x000fd20000000f00 */
[----:B------:R-:W-:Y:S05]  /*2b70*/  @!P0 BRA `(.L_x_81) ;  /* 0x00000000002c8947 */ /* 0x000fea0003800000 */
[----:B------:R-:W-:Y:S02]  /*2b80*/  ISETP.NE.AND P0, PT, R19, 0x7ff00000, PT ;  /* 0x7ff000001300780c */ /* 0x000fe40003f05270 */
[----:B------:R-:W-:Y:S02]  /*2b90*/  LOP3.LUT R6, R7, 0x40000000, RZ, 0x3c, !PT ;  /* 0x4000000007067812 */ /* 0x000fe400078e3cff */
[----:B------:R-:W-:Y:S02]  /*2ba0*/  ISETP.EQ.OR P0, PT, R18, RZ, !P0 ;  /* 0x000000ff1200720c */ /* 0x000fe40004702670 */
[----:B------:R-:W-:-:S11]  /*2bb0*/  LOP3.LUT R13, R6, 0x80000000, RZ, 0xc0, !PT ;  /* 0x80000000060d7812 */ /* 0x000fd600078ec0ff */
[----:B------:R-:W-:Y:S02]  /*2bc0*/  @P0 LOP3.LUT R2, R13, 0x7ff00000, RZ, 0xfc, !PT ;  /* 0x7ff000000d020812 */ /* 0x000fe400078efcff */
[----:B------:R-:W-:Y:S02]  /*2bd0*/  @!P0 MOV R12, RZ ;  /* 0x000000ff000c8202 */ /* 0x000fe40000000f00 */
[----:B------:R-:W-:Y:S02]  /*2be0*/  @P0 MOV R12, RZ ;  /* 0x000000ff000c0202 */ /* 0x000fe40000000f00 */
[----:B------:R-:W-:Y:S01]  /*2bf0*/  @P0 MOV R13, R2 ;  /* 0x00000002000d0202 */ /* 0x000fe20000000f00 */
[----:B------:R-:W-:Y:S06]  /*2c00*/  BRA `(.L_x_81) ;  /* 0x0000000000087947 */ /* 0x000fec0003800000 */
.L_x_82:
[----:B------:R-:W-:Y:S02]  /*2c10*/  LOP3.LUT R13, R7, 0x80000, RZ, 0xfc, !PT ;  /* 0x00080000070d7812 */ /* 0x000fe400078efcff */
[----:B------:R-:W-:-:S07]  /*2c20*/  MOV R12, R6 ;  /* 0x00000006000c7202 */ /* 0x000fce0000000f00 */
.L_x_81:
[----:B------:R-:W-:Y:S02]  /*2c30*/  MOV R2, R4 ;  /* 0x0000000400027202 */ /* 0x000fe40000000f00 */
[----:B------:R-:W-:-:S04]  /*2c40*/  MOV R3, 0x0 ;  /* 0x0000000000037802 */ /* 0x000fc80000000f00 */
[----:B------:R-:W-:Y:S05]  /*2c50*/  RET.REL.NODEC R2 `(_Z25LayerNormRowReduceInToOutIff6DvarOpIffE7DmeanOpIffEEvPKT_iiPT0_S8_T1_T2_) ;  /* 0xffffffd002e87950 */ /* 0x000fea0003c3ffff */
.L_x_83:
        /* <DEDUP_REMOVED lines=10> */
.L_x_286:


//--------------------- .text._Z29LayerNormRowReduceInToOutWarpIff6DvarOpIffE7DmeanOpIffEEvPKT_iiPT0_S8_T1_T2_ --------------------------
	.section	.text._Z29LayerNormRowReduceInToOutWarpIff6DvarOpIffE7DmeanOpIffEEvPKT_iiPT0_S8_T1_T2_,"ax",@progbits
	.align	128
        .global         _Z29LayerNormRowReduceInToOutWarpIff6DvarOpIffE7DmeanOpIffEEvPKT_iiPT0_S8_T1_T2_
        .type           _Z29LayerNormRowReduceInToOutWarpIff6DvarOpIffE7DmeanOpIffEEvPKT_iiPT0_S8_T1_T2_,@function
        .size           _Z29LayerNormRowReduceInToOutWarpIff6DvarOpIffE7DmeanOpIffEEvPKT_iiPT0_S8_T1_T2_,(.L_x_287 - _Z29LayerNormRowReduceInToOutWarpIff6DvarOpIffE7DmeanOpIffEEvPKT_iiPT0_S8_T1_T2_)
        .other          _Z29LayerNormRowReduceInToOutWarpIff6DvarOpIffE7DmeanOpIffEEvPKT_iiPT0_S8_T1_T2_,@"STO_CUDA_ENTRY STV_DEFAULT"
_Z29LayerNormRowReduceInToOutWarpIff6DvarOpIffE7DmeanOpIffEEvPKT_iiPT0_S8_T1_T2_:
.text._Z29LayerNormRowReduceInToOutWarpIff6DvarOpIffE7DmeanOpIffEEvPKT_iiPT0_S8_T1_T2_:
[----:B------:R-:W-:Y:S01]  /*0000*/  LDC R1, c[0x0][0x37c] ;  /* 0x0000df00ff017b82 */ /* 0x000fe20000000800 */
[----:B------:R-:W0:Y:S01]  /*0010*/  S2R R11, SR_TID.X ;  /* 0x00000000000b7919 */ /* 0x000e220000002100 */
[----:B------:R-:W1:Y:S01]  /*0020*/  LDCU UR4, c[0x0][0x388] ;  /* 0x00007100ff0477ac */ /* 0x000e620008000800 */
[----:B------:R-:W2:Y:S01]  /*0030*/  S2R R3, SR_CTAID.X ;  /* 0x0000000000037919 */ /* 0x000ea20000002500 */
[----:B0-----:R-:W-:-:S04]  /*0040*/  SHF.R.U32.HI R0, RZ, 0x5, R11 ;  /* 0x00000005ff007819 */ /* 0x001fc8000001160b */
[----:B--2---:R-:W-:-:S04]  /*0050*/  LEA R10, R3, R0, 0x2 ;  /* 0x00000000030a7211 */ /* 0x004fc800078e10ff */
[----:B-1----:R-:W-:-:S13]  /*0060*/  ISETP.GE.AND P0, PT, R10, UR4, PT ;  /* 0x000000040a007c0c */ /* 0x002fda000bf06270 */
[----:B------:R-:W-:Y:S05]  /*0070*/  @P0 EXIT ;  /* 0x000000000000094d */ /* 0x000fea0003800000 */
[----:B------:R-:W0:Y:S01]  /*0080*/  LDCU UR4, c[0x0][0x3f0] ;  /* 0x00007e00ff0477ac */ /* 0x000e220008000800 */
[----:B------:R-:W-:Y:S01]  /*0090*/  HFMA2 R2, -RZ, RZ, 0, 5.9604644775390625e-08 ;  /* 0x00000001ff027431 */ /* 0x000fe200000001ff */
        /* <DEDUP_REMOVED lines=10> */
[----:B------:R-:W-:-:S09]  /*0140*/  MOV R5, R10 ;  /* 0x0000000a00057202 */ /* 0x000fd20000000f00 */
[----:B------:R-:W-:-:S05]  /*0150*/  FFMA R0, RZ, R7, R3 ;  /* 0x00000007ff007223 */ /* 0x000fca0000000003 */
[----:B------:R-:W-:Y:S02]  /*0160*/  FSETP.GT.AND P0, PT, |R0|, 1.469367938527859385e-39, PT ;  /* 0x001000000000780b */ /* 0x000fe40003f04200 */
[----:B------:R-:W-:-:S11]  /*0170*/  LOP3.LUT R0, R11, 0x1f, RZ, 0xc0, !PT ;  /* 0x0000001f0b007812 */ /* 0x000fd600078ec0ff */
[----:B------:R-:W-:Y:S05]  /*0180*/  @P0 BRA `(.L_x_84) ;  /* 0x0000000000100947 */ /* 0x000fea0003800000 */
[----:B------:R-:W-:-:S07]  /*0190*/  MOV R4, 0x1b0 ;  /* 0x000001b000047802 */ /* 0x000fce0000000f00 */
[----:B------:R-:W-:Y:S05]  /*01a0*/  CALL.REL.NOINC `($__internal_4_$__cuda_sm20_div_rn_f64_full) ;  /* 0x00000024006c7944 */ /* 0x000fea0003c00000 */
[----:B------:R-:W-:Y:S02]  /*01b0*/  MOV R2, R12 ;  /* 0x0000000c00027202 */ /* 0x000fe40000000f00 */
[----:B------:R-:W-:-:S07]  /*01c0*/  MOV R3, R13 ;  /* 0x0000000d00037202 */ /* 0x000fce0000000f00 */
.L_x_84:
[----:B------:R-:W0:Y:S01]  /*01d0*/  LDC.64 R8, c[0x0][0x3a0] ;  /* 0x0000e800ff087b82 */ /* 0x000e220000000a00 */
[----:B------:R-:W1:Y:S01]  /*01e0*/  LDCU UR10, c[0x0][0x38c] ;  /* 0x00007180ff0a77ac */ /* 0x000e620008000800 */
[----:B------:R-:W-:Y:S01]  /*01f0*/  LOP3.LUT R6, RZ, R0, RZ, 0x33, !PT ;  /* 0x00000000ff067212 */ /* 0x000fe200078e33ff */
[----:B------:R-:W2:Y:S05]  /*0200*/  LDCU.64 UR6, c[0x0][0x380] ;  /* 0x00007000ff0677ac */ /* 0x000eaa0008000a00 */
[----:B------:R-:W3:Y:S01]  /*0210*/  LDC R4, c[0x0][0x370] ;  /* 0x0000dc00ff047b82 */ /* 0x000ee20000000800 */
[----:B------:R-:W4:Y:S01]  /*0220*/  LDCU.64 UR4, c[0x0][0x3a8] ;  /* 0x00007500ff0477ac */ /* 0x000f220008000a00 */
[----:B------:R-:W0:Y:S01]  /*0230*/  LDCU.64 UR8, c[0x0][0x358] ;  /* 0x00006b00ff0877ac */ /* 0x000e220008000a00 */
[----:B-1----:R-:W-:-:S04]  /*0240*/  IADD3 R6, PT, PT, R6, UR10, RZ ;  /* 0x0000000a06067c10 */ /* 0x002fc8000fffe0ff */
[----:B------:R-:W-:Y:S01]  /*0250*/  LEA.HI R10, R6, 0x1, RZ, 0x1b ;  /* 0x00000001060a7811 */ /* 0x000fe200078fd8ff */
[----:B0-----:R-:W-:Y:S01]  /*0260*/  IMAD.WIDE.U32 R8, R0, 0x4, R8 ;  /* 0x0000000400087825 */ /* 0x001fe200078e0008 */
[----:B--2---:R-:W-:Y:S02]  /*0270*/  UIADD3 UR6, UP0, UPT, UR6, 0x200, URZ ;  /* 0x0000020006067890 */ /* 0x004fe4000ff1e0ff */
[----:B----4-:R-:W-:Y:S01]  /*0280*/  UIADD3 UR4, UP1, UPT, UR4, 0x200, URZ ;  /* 0x0000020004047890 */ /* 0x010fe2000ff3e0ff */
[----:B------:R-:W-:Y:S01]  /*0290*/  IADD3 R7, P0, PT, R8, 0x200, RZ ;  /* 0x0000020008077810 */ /* 0x000fe20007f1e0ff */
[----:B------:R-:W-:Y:S02]  /*02a0*/  UIADD3.X UR7, UPT, UPT, URZ, UR7, URZ, UP0, !UPT ;  /* 0x00000007ff077290 */ /* 0x000fe400087fe4ff */
[----:B------:R-:W-:Y:S01]  /*02b0*/  UIADD3.X UR5, UPT, UPT, URZ, UR5, URZ, UP1, !UPT ;  /* 0x00000005ff057290 */ /* 0x000fe20008ffe4ff */
[----:B------:R-:W-:Y:S02]  /*02c0*/  IADD3.X R8, PT, PT, RZ, R9, RZ, P0, !PT ;  /* 0x00000009ff087210 */ /* 0x000fe400007fe4ff */
[----:B---3--:R-:W-:-:S09]  /*02d0*/  LOP3.LUT R9, R10, 0xffffff8, RZ, 0xc0, !PT ;  /* 0x0ffffff80a097812 */ /* 0x008fd200078ec0ff */
.L_x_104:
[----:B0-----:R-:W0:Y:S01]  /*02e0*/  LDCU UR10, c[0x0][0x38c] ;  /* 0x00007180ff0a77ac */ /* 0x001e220008000800 */
[----:B------:R-:W-:Y:S01]  /*02f0*/  BSSY.RECONVERGENT B0, `(.L_x_85) ;  /* 0x00000fa000007945 */ /* 0x000fe20003800200 */
[----:B-----5:R-:W-:Y:S01]  /*0300*/  HFMA2 R25, -RZ, RZ, 0, 0 ;  /* 0x00000000ff197431 */ /* 0x020fe200000001ff */
[----:B0-----:R-:W-:-:S13]  /*0310*/  ISETP.GE.AND P2, PT, R0, UR10, PT ;  /* 0x0000000a00007c0c */ /* 0x001fda000bf46270 */
[----:B------:R-:W-:Y:S05]  /*0320*/  @P2 BRA `(.L_x_86) ;  /* 0x0000000c00d82947 */ /* 0x000fea0003800000 */
        /* <DEDUP_REMOVED lines=11> */
[----:B------:R-:W-:-:S06]  /*03e0*/  FMUL R13, R16, R13 ;  /* 0x0000000d100d7220 */ /* 0x000fcc0000400000 */
[----:B------:R-:W1:Y:S01]  /*03f0*/  F2F.F64.F32 R12, R13 ;  /* 0x0000000d000c7310 */ /* 0x000e620000201800 */
[----:B0-----:R-:W-:Y:S05]  /*0400*/  @!P0 BRA `(.L_x_88) ;  /* 0x0000000400b08947 */ /* 0x001fea0003800000 */
[----:B------:R-:W0:Y:S01]  /*0410*/  LDCU UR10, c[0x0][0x3c0] ;  /* 0x00007800ff0a77ac */ /* 0x000e220008000800 */
[----:B------:R-:W-:Y:S02]  /*0420*/  IADD3 R24, PT, PT, -R9, RZ, RZ ;  /* 0x000000ff09187210 */ /* 0x000fe40007ffe1ff */
[----:B------:R-:W-:Y:S02]  /*0430*/  MOV R25, RZ ;  /* 0x000000ff00197202 */ /* 0x000fe40000000f00 */
[----:B------:R-:W-:Y:S02]  /*0440*/  MOV R16, R7 ;  /* 0x0000000700107202 */ /* 0x000fe40000000f00 */
[----:B------:R-:W-:Y:S02]  /*0450*/  MOV R17, R8 ;  /* 0x0000000800117202 */ /* 0x000fe40000000f00 */
[----:B------:R-:W-:Y:S01]  /*0460*/  MOV R10, R0 ;  /* 0x00000000000a7202 */ /* 0x000fe20000000f00 */
[----:B0-----:R-:W-:-:S07]  /*0470*/  IMAD R22, R5, UR10, R0 ;  /* 0x0000000a05167c24 */ /* 0x001fce000f8e0200 */
.L_x_89:
[----:B------:R-:W-:Y:S01]  /*0480*/  MOV R14, UR6 ;  /* 0x00000006000e7c02 */ /* 0x000fe20008000f00 */
[----:B------:R-:W2:Y:S01]  /*0490*/  LDG.E R21, desc[UR8][R16.64+-0x200] ;  /* 0xfffe000810157981 */ /* 0x000ea2000c1e1900 */
[----:B------:R-:W-:-:S03]  /*04a0*/  MOV R15, UR7 ;  /* 0x00000007000f7c02 */ /* 0x000fc60008000f00 */
[----:B------:R-:W-:-:S05]  /*04b0*/  IMAD.WIDE R14, R22, 0x4, R14 ;  /* 0x00000004160e7825 */ /* 0x000fca00078e020e */
[----:B------:R-:W2:Y:S01]  /*04c0*/  LDG.E.CONSTANT R20, desc[UR8][R14.64+-0x200] ;  /* 0xfffe00080e147981 */ /* 0x000ea2000c1e9900 */
[----:B------:R-:W-:Y:S02]  /*04d0*/  MOV R18, UR4 ;  /* 0x0000000400127c02 */ /* 0x000fe40008000f00 */
[----:B------:R-:W-:-:S03]  /*04e0*/  MOV R19, UR5 ;  /* 0x0000000500137c02 */ /* 0x000fc60008000f00 */
[----:B------:R-:W-:-:S05]  /*04f0*/  IMAD.WIDE R18, R22, 0x4, R18 ;  /* 0x0000000416127825 */ /* 0x000fca00078e0212 */
[----:B------:R-:W3:Y:S04]  /*0500*/  LDG.E R26, desc[UR8][R18.64+-0x200] ;  /* 0xfffe0008121a7981 */ /* 0x000ee8000c1e1900 */
[----:B------:R-:W4:Y:S01]  /*0510*/  LDG.E R28, desc[UR8][R18.64+-0x180] ;  /* 0xfffe8008121c7981 */ /* 0x000f22000c1e1900 */
[----:B--2---:R-:W-:-:S03]  /*0520*/  FMUL R23, R20, R21 ;  /* 0x0000001514177220 */ /* 0x004fc60000400000 */
[----:B------:R-:W2:Y:S04]  /*0530*/  LDG.E R20, desc[UR8][R16.64+-0x180] ;  /* 0xfffe800810147981 */ /* 0x000ea8000c1e1900 */
[----:B------:R-:W2:Y:S01]  /*0540*/  LDG.E.CONSTANT R21, desc[UR8][R14.64+-0x180] ;  /* 0xfffe80080e157981 */ /* 0x000ea2000c1e9900 */
[----:B---3-5:R-:W-:-:S04]  /*0550*/  FADD R26, -R11, R26 ;  /* 0x0000001a0b1a7221 */ /* 0x028fc80000000100 */
[----:B------:R-:W-:Y:S02]  /*0560*/  FMUL R29, R23, R26 ;  /* 0x0000001a171d7220 */ /* 0x000fe40000400000 */
[----:B------:R-:W3:Y:S02]  /*0570*/  LDG.E.CONSTANT R23, desc[UR8][R14.64+-0x100] ;  /* 0xffff00080e177981 */ /* 0x000ee4000c1e9900 */
[----:B------:R0:W1:Y:S02]  /*0580*/  F2F.F64.F32 R26, R29 ;  /* 0x0000001d001a7310 */ /* 0x0000640000201800 */
[----:B0-----:R-:W3:Y:S01]  /*0590*/  LDG.E.CONSTANT R29, desc[UR8][R14.64+-0x80] ;  /* 0xffff80080e1d7981 */ /* 0x001ee2000c1e9900 */
[----:B-1----:R-:W-:-:S08]  /*05a0*/  DMUL R26, R26, -0.5 ;  /* 0xbfe000001a1a7828 */ /* 0x002fd00000000000 */
[----:B------:R-:W-:-:S10]  /*05b0*/  DMUL R26, R12, R26 ;  /* 0x0000001a0c1a7228 */ /* 0x000fd40000000000 */
[----:B------:R-:W0:Y:S02]  /*05c0*/  F2F.F32.F64 R26, R26 ;  /* 0x0000001a001a7310 */ /* 0x000e240000301000 */
[----:B0-----:R-:W-:Y:S02]  /*05d0*/  FADD R25, R26, R25 ;  /* 0x000000191a197221 */ /* 0x001fe40000000000 */
[----:B------:R-:W3:Y:S01]  /*05e0*/  LDG.E R26, desc[UR8][R16.64+-0x100] ;  /* 0xffff0008101a7981 */ /* 0x000ee2000c1e1900 */
[----:B--2---:R-:W-:Y:S01]  /*05f0*/  FMUL R20, R21, R20 ;  /* 0x0000001415147220 */ /* 0x004fe20000400000 */
[----:B----4-:R-:W-:Y:S02]  /*0600*/  FADD R21, -R11, R28 ;  /* 0x0000001c0b157221 */ /* 0x010fe40000000100 */
[----:B------:R-:W2:Y:S02]  /*0610*/  LDG.E R28, desc[UR8][R18.64+-0x100] ;  /* 0xffff0008121c7981 */ /* 0x000ea4000c1e1900 */
[----:B------:R-:W-:-:S04]  /*0620*/  FMUL R27, R20, R21 ;  /* 0x00000015141b7220 */ /* 0x000fc80000400000 */
[----:B------:R0:W1:Y:S02]  /*0630*/  F2F.F64.F32 R20, R27 ;  /* 0x0000001b00147310 */ /* 0x0000640000201800 */
[----:B0-----:R-:W4:Y:S01]  /*0640*/  LDG.E R27, desc[UR8][R16.64+-0x80] ;  /* 0xffff8008101b7981 */ /* 0x001f22000c1e1900 */
[----:B-1----:R-:W-:-:S08]  /*0650*/  DMUL R20, R20, -0.5 ;  /* 0xbfe0000014147828 */ /* 0x002fd00000000000 */
[----:B------:R-:W-:-:S10]  /*0660*/  DMUL R20, R12, R20 ;  /* 0x000000140c147228 */ /* 0x000fd40000000000 */
[----:B------:R-:W0:Y:S01]  /*0670*/  F2F.F32.F64 R20, R20 ;  /* 0x0000001400147310 */ /* 0x000e220000301000 */
[----:B---3--:R-:W-:Y:S01]  /*0680*/  FMUL R23, R23, R26 ;  /* 0x0000001a17177220 */ /* 0x008fe20000400000 */
[----:B0-----:R-:W-:Y:S01]  /*0690*/  FADD R26, R25, R20 ;  /* 0x00000014191a7221 */ /* 0x001fe20000000000 */
[----:B--2---:R-:W-:-:S04]  /*06a0*/  FADD R28, -R11, R28 ;  /* 0x0000001c0b1c7221 */ /* 0x004fc80000000100 */
[----:B------:R-:W-:Y:S02]  /*06b0*/  FMUL R23, R23, R28 ;  /* 0x0000001c17177220 */ /* 0x000fe40000400000 */
[----:B------:R-:W2:Y:S02]  /*06c0*/  LDG.E R28, desc[UR8][R18.64] ;  /* 0x00000008121c7981 */ /* 0x000ea4000c1e1900 */
[----:B------:R0:W1:Y:S01]  /*06d0*/  F2F.F64.F32 R20, R23 ;  /* 0x0000001700147310 */ /* 0x0000620000201800 */
[----:B----4-:R-:W-:Y:S01]  /*06e0*/  FMUL R29, R29, R27 ;  /* 0x0000001b1d1d7220 */ /* 0x010fe20000400000 */
[----:B0-----:R-:W3:Y:S04]  /*06f0*/  LDG.E R23, desc[UR8][R16.64] ;  /* 0x0000000810177981 */ /* 0x001ee8000c1e1900 */
[----:B------:R-:W3:Y:S01]  /*0700*/  LDG.E.CONSTANT R27, desc[UR8][R14.64] ;  /* 0x000000080e1b7981 */ /* 0x000ee2000c1e9900 */
[----:B-1----:R-:W-:-:S08]  /*0710*/  DMUL R20, R20, -0.5 ;  /* 0xbfe0000014147828 */ /* 0x002fd00000000000 */
[----:B------:R-:W-:-:S06]  /*0720*/  DMUL R20, R12, R20 ;  /* 0x000000140c147228 */ /* 0x000fcc0000000000 */
[----:B------:R0:W1:Y:S04]  /*0730*/  F2F.F32.F64 R25, R20 ;  /* 0x0000001400197310 */ /* 0x0000680000301000 */
[----:B0-----:R-:W4:Y:S01]  /*0740*/  LDG.E R20, desc[UR8][R18.64+-0x80] ;  /* 0xffff800812147981 */ /* 0x001f22000c1e1900 */
[----:B-1----:R-:W-:Y:S01]  /*0750*/  FADD R25, R26, R25 ;  /* 0x000000191a197221 */ /* 0x002fe20000000000 */
[----:B--2---:R-:W-:Y:S01]  /*0760*/  FADD R28, -R11, R28 ;  /* 0x0000001c0b1c7221 */ /* 0x004fe20000000100 */
[----:B---3--:R-:W-:-:S04]  /*0770*/  FMUL R23, R27, R23 ;  /* 0x000000171b177220 */ /* 0x008fc80000400000 */
[----:B------:R-:W-:Y:S01]  /*0780*/  FMUL R27, R23, R28 ;  /* 0x0000001c171b7220 */ /* 0x000fe20000400000 */
[----:B----4-:R-:W-:-:S04]  /*0790*/  FADD R20, -R11, R20 ;  /* 0x000000140b147221 */ /* 0x010fc80000000100 */
[----:B------:R-:W-:-:S06]  /*07a0*/  FMUL R21, R29, R20 ;  /* 0x000000141d157220 */ /* 0x000fcc0000400000 */
[----:B------:R-:W0:Y:S08]  /*07b0*/  F2F.F64.F32 R20, R21 ;  /* 0x0000001500147310 */ /* 0x000e300000201800 */
[----:B------:R1:W2:Y:S01]  /*07c0*/  F2F.F64.F32 R28, R27 ;  /* 0x0000001b001c7310 */ /* 0x0002a20000201800 */
[----:B0-----:R-:W-:Y:S01]  /*07d0*/  DMUL R20, R20, -0.5 ;  /* 0xbfe0000014147828 */ /* 0x001fe20000000000 */
[----:B-1----:R-:W3:Y:S07]  /*07e0*/  LDG.E R27, desc[UR8][R18.64+0x80] ;  /* 0x00008008121b7981 */ /* 0x002eee000c1e1900 */
[----:B------:R-:W-:-:S02]  /*07f0*/  DMUL R20, R12, R20 ;  /* 0x000000140c147228 */ /* 0x000fc40000000000 */
[----:B--2---:R-:W-:-:S08]  /*0800*/  DMUL R28, R28, -0.5 ;  /* 0xbfe000001c1c7828 */ /* 0x004fd00000000000 */
[----:B------:R0:W1:Y:S01]  /*0810*/  F2F.F32.F64 R20, R20 ;  /* 0x0000001400147310 */ /* 0x0000620000301000 */
[----:B------:R-:W-:-:S07]  /*0820*/  DMUL R28, R12, R28 ;  /* 0x0000001c0c1c7228 */ /* 0x000fce0000000000 */
[----:B------:R2:W-:Y:S01]  /*0830*/  F2F.F32.F64 R23, R28 ;  /* 0x0000001c00177310 */ /* 0x0005e20000301000 */
[----:B0-----:R-:W4:Y:S01]  /*0840*/  LDG.E R21, desc[UR8][R16.64+0x80] ;  /* 0x0000800810157981 */ /* 0x001f22000c1e1900 */
[----:B-1----:R-:W-:-:S03]  /*0850*/  FADD R26, R25, R20 ;  /* 0x00000014191a7221 */ /* 0x002fc60000000000 */
[----:B------:R-:W3:Y:S04]  /*0860*/  LDG.E R25, desc[UR8][R16.64+0x100] ;  /* 0x0001000810197981 */ /* 0x000ee8000c1e1900 */
[----:B--2---:R-:W3:Y:S04]  /*0870*/  LDG.E.CONSTANT R28, desc[UR8][R14.64+0x100] ;  /* 0x000100080e1c7981 */ /* 0x004ee8000c1e9900 */
[----:B------:R-:W4:Y:S04]  /*0880*/  LDG.E.CONSTANT R20, desc[UR8][R14.64+0x80] ;  /* 0x000080080e147981 */ /* 0x000f28000c1e9900 */
[----:B------:R-:W2:Y:S04]  /*0890*/  LDG.E.CONSTANT R29, desc[UR8][R14.64+0x180] ;  /* 0x000180080e1d7981 */ /* 0x000ea8000c1e9900 */
[----:B------:R-:W2:Y:S01]  /*08a0*/  LDG.E R14, desc[UR8][R16.64+0x180] ;  /* 0x00018008100e7981 */ /* 0x000ea2000c1e1900 */
[----:B---3--:R-:W-:-:S03]  /*08b0*/  FMUL R25, R28, R25 ;  /* 0x000000191c197220 */ /* 0x008fc60000400000 */
[----:B------:R-:W3:Y:S04]  /*08c0*/  LDG.E R28, desc[UR8][R18.64+0x100] ;  /* 0x00010008121c7981 */ /* 0x000ee8000c1e1900 */
[----:B------:R-:W3:Y:S01]  /*08d0*/  LDG.E R18, desc[UR8][R18.64+0x180] ;  /* 0x0001800812127981 */ /* 0x000ee2000c1e1900 */
[----:B----4-:R-:W-:Y:S01]  /*08e0*/  FMUL R20, R20, R21 ;  /* 0x0000001514147220 */ /* 0x010fe20000400000 */
[----:B------:R-:W-:-:S04]  /*08f0*/  FADD R27, -R11, R27 ;  /* 0x0000001b0b1b7221 */ /* 0x000fc80000000100 */
[----:B------:R-:W-:-:S04]  /*0900*/  FMUL R27, R20, R27 ;  /* 0x0000001b141b7220 */ /* 0x000fc80000400000 */
[----:B------:R2:W0:Y:S02]  /*0910*/  F2F.F64.F32 R20, R27 ;  /* 0x0000001b00147310 */ /* 0x0004240000201800 */
[----:B--2---:R-:W-:Y:S01]  /*0920*/  FMUL R27, R29, R14 ;  /* 0x0000000e1d1b7220 */ /* 0x004fe20000400000 */
[----:B0-----:R-:W-:-:S08]  /*0930*/  DMUL R20, R20, -0.5 ;  /* 0xbfe0000014147828 */ /* 0x001fd00000000000 */
[----:B------:R-:W-:Y:S01]  /*0940*/  DMUL R20, R12, R20 ;  /* 0x000000140c147228 */ /* 0x000fe20000000000 */
[----:B------:R-:W-:-:S09]  /*0950*/  IADD3 R24, PT, PT, R24, 0x8, RZ ;  /* 0x0000000818187810 */ /* 0x000fd20007ffe0ff */
[----:B------:R-:W0:Y:S01]  /*0960*/  F2F.F32.F64 R20, R20 ;  /* 0x0000001400147310 */ /* 0x000e220000301000 */
[----:B------:R-:W-:Y:S01]  /*0970*/  ISETP.NE.AND P0, PT, R24, RZ, PT ;  /* 0x000000ff1800720c */ /* 0x000fe20003f05270 */
[----:B------:R-:W-:Y:S01]  /*0980*/  FADD R23, R26, R23 ;  /* 0x000000171a177221 */ /* 0x000fe20000000000 */
[----:B------:R-:W-:Y:S02]  /*0990*/  IADD3 R16, P1, PT, R16, 0x400, RZ ;  /* 0x0000040010107810 */ /* 0x000fe40007f3e0ff */
[----:B------:R-:W-:Y:S02]  /*09a0*/  IADD3 R10, PT, PT, R10, 0x100, RZ ;  /* 0x000001000a0a7810 */ /* 0x000fe40007ffe0ff */
[----:B------:R-:W-:Y:S01]  /*09b0*/  IADD3.X R17, PT, PT, RZ, R17, RZ, P1, !PT ;  /* 0x00000011ff117210 */ /* 0x000fe20000ffe4ff */
[----:B0-----:R-:W-:Y:S01]  /*09c0*/  FADD R20, R23, R20 ;  /* 0x0000001417147221 */ /* 0x001fe20000000000 */
[----:B------:R-:W-:Y:S01]  /*09d0*/  IADD3 R22, PT, PT, R22, 0x100, RZ ;  /* 0x0000010016167810 */ /* 0x000fe20007ffe0ff */
[----:B---3--:R-:W-:-:S04]  /*09e0*/  FADD R28, -R11, R28 ;  /* 0x0000001c0b1c7221 */ /* 0x008fc80000000100 */
[----:B------:R-:W-:Y:S01]  /*09f0*/  FMUL R25, R25, R28 ;  /* 0x0000001c19197220 */ /* 0x000fe20000400000 */
[----:B------:R-:W-:-:S03]  /*0a00*/  FADD R14, -R11, R18 ;  /* 0x000000120b0e7221 */ /* 0x000fc60000000100 */
[----:B------:R-:W0:Y:S01]  /*0a10*/  F2F.F64.F32 R28, R25 ;  /* 0x00000019001c7310 */ /* 0x000e220000201800 */
[----:B------:R-:W-:-:S07]  /*0a20*/  FMUL R27, R27, R14 ;  /* 0x0000000e1b1b7220 */ /* 0x000fce0000400000 */
        /* <DEDUP_REMOVED lines=10> */
.L_x_88:
[----:B------:R-:W-:Y:S05]  /*0ad0*/  BSYNC.RECONVERGENT B1 ;  /* 0x0000000000017941 */ /* 0x000fea0003800200 */
.L_x_87:
        /* <DEDUP_REMOVED lines=14> */
[----:B--2---:R-:W-:-:S04]  /*0bc0*/  IMAD R28, R5, UR10, R10 ;  /* 0x0000000a051c7c24 */ /* 0x004fc8000f8e020a */
[----:B0-----:R-:W-:-:S05]  /*0bd0*/  IMAD.WIDE R14, R28, 0x4, R14 ;  /* 0x000000041c0e7825 */ /* 0x001fca00078e020e */
[----:B------:R-:W2:Y:S01]  /*0be0*/  LDG.E.CONSTANT R22, desc[UR8][R14.64] ;  /* 0x000000080e167981 */ /* 0x000ea2000c1e9900 */
[----:B---3--:R-:W-:-:S03]  /*0bf0*/  IMAD.WIDE.U32 R16, R10, 0x4, R16 ;  /* 0x000000040a107825 */ /* 0x008fc600078e0010 */
[----:B------:R-:W3:Y:S04]  /*0c00*/  LDG.E.CONSTANT R19, desc[UR8][R14.64+0x80] ;  /* 0x000080080e137981 */ /* 0x000ee8000c1e9900 */
[----:B------:R-:W2:Y:S01]  /*0c10*/  LDG.E R29, desc[UR8][R16.64] ;  /* 0x00000008101d7981 */ /* 0x000ea2000c1e1900 */
[----:B----4-:R-:W-:-:S03]  /*0c20*/  IMAD.WIDE R20, R28, 0x4, R20 ;  /* 0x000000041c147825 */ /* 0x010fc600078e0214 */
[----:B------:R-:W3:Y:S04]  /*0c30*/  LDG.E R26, desc[UR8][R16.64+0x80] ;  /* 0x00008008101a7981 */ /* 0x000ee8000c1e1900 */
[----:B------:R-:W4:Y:S04]  /*0c40*/  LDG.E R28, desc[UR8][R20.64] ;  /* 0x00000008141c7981 */ /* 0x000f28000c1e1900 */
[----:B------:R-:W3:Y:S04]  /*0c50*/  LDG.E.CONSTANT R23, desc[UR8][R14.64+0x100] ;  /* 0x000100080e177981 */ /* 0x000ee8000c1e9900 */
[----:B------:R0:W3:Y:S04]  /*0c60*/  LDG.E.CONSTANT R27, desc[UR8][R14.64+0x180] ;  /* 0x000180080e1b7981 */ /* 0x0000e8000c1e9900 */
[----:B------:R-:W3:Y:S04]  /*0c70*/  LDG.E R24, desc[UR8][R16.64+0x100] ;  /* 0x0001000810187981 */ /* 0x000ee8000c1e1900 */
[----:B------:R-:W3:Y:S01]  /*0c80*/  LDG.E R16, desc[UR8][R16.64+0x180] ;  /* 0x0001800810107981 */ /* 0x000ee2000c1e1900 */
[----:B--2---:R-:W-:-:S03]  /*0c90*/  FMUL R29, R22, R29 ;  /* 0x0000001d161d7220 */ /* 0x004fc60000400000 */
[----:B------:R-:W2:Y:S01]  /*0ca0*/  LDG.E R22, desc[UR8][R20.64+0x80] ;  /* 0x0000800814167981 */ /* 0x000ea2000c1e1900 */
[----:B----45:R-:W-:-:S04]  /*0cb0*/  FADD R28, -R11, R28 ;  /* 0x0000001c0b1c7221 */ /* 0x030fc80000000100 */
[----:B0-----:R-:W-:Y:S02]  /*0cc0*/  FMUL R14, R29, R28 ;  /* 0x0000001c1d0e7220 */ /* 0x001fe40000400000 */
[----:B------:R-:W4:Y:S04]  /*0cd0*/  LDG.E R29, desc[UR8][R20.64+0x100] ;  /* 0x00010008141d7981 */ /* 0x000f28000c1e1900 */
[----:B------:R0:W4:Y:S01]  /*0ce0*/  LDG.E R28, desc[UR8][R20.64+0x180] ;  /* 0x00018008141c7981 */ /* 0x000122000c1e1900 */
[----:B---3--:R-:W-:Y:S01]  /*0cf0*/  FMUL R19, R19, R26 ;  /* 0x0000001a13137220 */ /* 0x008fe20000400000 */
[----:B------:R-:W0:Y:S01]  /*0d00*/  F2F.F64.F32 R14, R14 ;  /* 0x0000000e000e7310 */ /* 0x000e220000201800 */
[----:B------:R-:W-:Y:S01]  /*0d10*/  FMUL R24, R23, R24 ;  /* 0x0000001817187220 */ /* 0x000fe20000400000 */
[----:B------:R-:W-:Y:S01]  /*0d20*/  FMUL R27, R27, R16 ;  /* 0x000000101b1b7220 */ /* 0x000fe20000400000 */
[----:B0-----:R-:W-:-:S08]  /*0d30*/  DMUL R20, R14, -0.5 ;  /* 0xbfe000000e147828 */ /* 0x001fd00000000000 */
[----:B-1----:R-:W-:-:S10]  /*0d40*/  DMUL R20, R12, R20 ;  /* 0x000000140c147228 */ /* 0x002fd40000000000 */
[----:B------:R-:W0:Y:S01]  /*0d50*/  F2F.F32.F64 R20, R20 ;  /* 0x0000001400147310 */ /* 0x000e220000301000 */
[----:B------:R-:W-:Y:S01]  /*0d60*/  IADD3 R10, PT, PT, R10, 0x80, RZ ;  /* 0x000000800a0a7810 */ /* 0x000fe20007ffe0ff */
[----:B0-----:R-:W-:Y:S01]  /*0d70*/  FADD R25, R25, R20 ;  /* 0x0000001419197221 */ /* 0x001fe20000000000 */
[----:B--2---:R-:W-:-:S04]  /*0d80*/  FADD R22, -R11, R22 ;  /* 0x000000160b167221 */ /* 0x004fc80000000100 */
[----:B------:R-:W-:-:S04]  /*0d90*/  FMUL R19, R19, R22 ;  /* 0x0000001613137220 */ /* 0x000fc80000400000 */
[----:B------:R-:W0:Y:S01]  /*0da0*/  F2F.F64.F32 R22, R19 ;  /* 0x0000001300167310 */ /* 0x000e220000201800 */
[----:B----4-:R-:W-:-:S04]  /*0db0*/  FADD R29, -R11, R29 ;  /* 0x0000001d0b1d7221 */ /* 0x010fc80000000100 */
[----:B------:R-:W-:Y:S01]  /*0dc0*/  FMUL R24, R24, R29 ;  /* 0x0000001d18187220 */ /* 0x000fe20000400000 */
[----:B------:R-:W-:-:S03]  /*0dd0*/  FADD R28, -R11, R28 ;  /* 0x0000001c0b1c7221 */ /* 0x000fc60000000100 */
[----:B------:R-:W1:Y:S01]  /*0de0*/  F2F.F64.F32 R16, R24 ;  /* 0x0000001800107310 */ /* 0x000e620000201800 */
[----:B------:R-:W-:-:S07]  /*0df0*/  FMUL R27, R27, R28 ;  /* 0x0000001c1b1b7220 */ /* 0x000fce0000400000 */
[----:B------:R-:W2:Y:S01]  /*0e00*/  F2F.F64.F32 R14, R27 ;  /* 0x0000001b000e7310 */ /* 0x000ea20000201800 */
[----:B0-----:R-:W-:Y:S02]  /*0e10*/  DMUL R22, R22, -0.5 ;  /* 0xbfe0000016167828 */ /* 0x001fe40000000000 */
[----:B-1----:R-:W-:-:S06]  /*0e20*/  DMUL R16, R16, -0.5 ;  /* 0xbfe0000010107828 */ /* 0x002fcc0000000000 */
[----:B------:R-:W-:Y:S02]  /*0e30*/  DMUL R22, R12, R22 ;  /* 0x000000160c167228 */ /* 0x000fe40000000000 */
[----:B--2---:R-:W-:Y:S02]  /*0e40*/  DMUL R14, R14, -0.5 ;  /* 0xbfe000000e0e7828 */ /* 0x004fe40000000000 */
[----:B------:R-:W-:-:S06]  /*0e50*/  DMUL R16, R12, R16 ;  /* 0x000000100c107228 */ /* 0x000fcc0000000000 */
[----:B------:R-:W0:Y:S01]  /*0e60*/  F2F.F32.F64 R22, R22 ;  /* 0x0000001600167310 */ /* 0x000e220000301000 */
[----:B------:R-:W-:-:S07]  /*0e70*/  DMUL R14, R12, R14 ;  /* 0x0000000e0c0e7228 */ /* 0x000fce0000000000 */
[----:B------:R-:W1:Y:S08]  /*0e80*/  F2F.F32.F64 R16, R16 ;  /* 0x0000001000107310 */ /* 0x000e700000301000 */
[----:B------:R-:W2:Y:S01]  /*0e90*/  F2F.F32.F64 R14, R14 ;  /* 0x0000000e000e7310 */ /* 0x000ea20000301000 */
[----:B0-----:R-:W-:-:S04]  /*0ea0*/  FADD R25, R25, R22 ;  /* 0x0000001619197221 */ /* 0x001fc80000000000 */
[----:B-1----:R-:W-:-:S04]  /*0eb0*/  FADD R25, R25, R16 ;  /* 0x0000001019197221 */ /* 0x002fc80000000000 */
[----:B--2---:R-:W-:-:S07]  /*0ec0*/  FADD R25, R25, R14 ;  /* 0x0000000e19197221 */ /* 0x004fce0000000000 */
.L_x_91:
[----:B------:R-:W-:Y:S05]  /*0ed0*/  BSYNC.RECONVERGENT B1 ;  /* 0x0000000000017941 */ /* 0x000fea0003800200 */
.L_x_90:
        /* <DEDUP_REMOVED lines=14> */
[----:B---3--:R-:W-:-:S05]  /*0fc0*/  IMAD.WIDE R18, R21, 0x4, R18 ;  /* 0x0000000415127825 */ /* 0x008fca00078e0212 */
[----:B------:R-:W3:Y:S01]  /*0fd0*/  LDG.E.CONSTANT R20, desc[UR8][R18.64] ;  /* 0x0000000812147981 */ /* 0x000ee2000c1e9900 */
[----:B----4-:R-:W-:-:S03]  /*0fe0*/  IMAD.WIDE R16, R21, 0x4, R16 ;  /* 0x0000000415107825 */ /* 0x010fc600078e0210 */
[----:B------:R-:W2:Y:S04]  /*0ff0*/  LDG.E.CONSTANT R23, desc[UR8][R18.64+0x80] ;  /* 0x0000800812177981 */ /* 0x000ea8000c1e9900 */
[----:B------:R-:W3:Y:S04]  /*1000*/  LDG.E R21, desc[UR8][R14.64] ;  /* 0x000000080e157981 */ /* 0x000ee8000c1e1900 */
[----:B------:R-:W4:Y:S04]  /*1010*/  LDG.E R22, desc[UR8][R16.64] ;  /* 0x0000000810167981 */ /* 0x000f28000c1e1900 */
[----:B------:R-:W2:Y:S01]  /*1020*/  LDG.E R26, desc[UR8][R16.64+0x80] ;  /* 0x00008008101a7981 */ /* 0x000ea2000c1e1900 */
[----:B------:R-:W-:Y:S01]  /*1030*/  IADD3 R10, PT, PT, R10, 0x40, RZ ;  /* 0x000000400a0a7810 */ /* 0x000fe20007ffe0ff */
[----:B---3--:R-:W-:Y:S01]  /*1040*/  FMUL R20, R20, R21 ;  /* 0x0000001514147220 */ /* 0x008fe20000400000 */
[----:B----45:R-:W-:Y:S01]  /*1050*/  FADD R21, -R11, R22 ;  /* 0x000000160b157221 */ /* 0x030fe20000000100 */
[----:B--2---:R-:W-:-:S03]  /*1060*/  FMUL R24, R23, R24 ;  /* 0x0000001817187220 */ /* 0x004fc60000400000 */
[----:B------:R-:W-:Y:S01]  /*1070*/  FMUL R22, R20, R21 ;  /* 0x0000001514167220 */ /* 0x000fe20000400000 */
[----:B------:R-:W-:-:S04]  /*1080*/  FADD R21, -R11, R26 ;  /* 0x0000001a0b157221 */ /* 0x000fc80000000100 */
[----:B------:R-:W-:Y:S01]  /*1090*/  FMUL R24, R24, R21 ;  /* 0x0000001518187220 */ /* 0x000fe20000400000 */
[----:B------:R-:W0:Y:S08]  /*10a0*/  F2F.F64.F32 R22, R22 ;  /* 0x0000001600167310 */ /* 0x000e300000201800 */
[----:B------:R-:W2:Y:S01]  /*10b0*/  F2F.F64.F32 R20, R24 ;  /* 0x0000001800147310 */ /* 0x000ea20000201800 */
[----:B0-----:R-:W-:-:S02]  /*10c0*/  DMUL R18, R22, -0.5 ;  /* 0xbfe0000016127828 */ /* 0x001fc40000000000 */
[----:B--2---:R-:W-:-:S06]  /*10d0*/  DMUL R20, R20, -0.5 ;  /* 0xbfe0000014147828 */ /* 0x004fcc0000000000 */
[C---:B-1----:R-:W-:Y:S02]  /*10e0*/  DMUL R18, R12.reuse, R18 ;  /* 0x000000120c127228 */ /* 0x042fe40000000000 */
[----:B------:R-:W-:-:S08]  /*10f0*/  DMUL R20, R12, R20 ;  /* 0x000000140c147228 */ /* 0x000fd00000000000 */
[----:B------:R-:W0:Y:S08]  /*1100*/  F2F.F32.F64 R18, R18 ;  /* 0x0000001200127310 */ /* 0x000e300000301000 */
[----:B------:R-:W1:Y:S01]  /*1110*/  F2F.F32.F64 R20, R20 ;  /* 0x0000001400147310 */ /* 0x000e620000301000 */
[----:B0-----:R-:W-:-:S04]  /*1120*/  FADD R25, R25, R18 ;  /* 0x0000001219197221 */ /* 0x001fc80000000000 */
[----:B-1----:R-:W-:-:S07]  /*1130*/  FADD R25, R25, R20 ;  /* 0x0000001419197221 */ /* 0x002fce0000000000 */
.L_x_93:
[----:B------:R-:W-:Y:S05]  /*1140*/  BSYNC.RECONVERGENT B1 ;  /* 0x0000000000017941 */ /* 0x000fea0003800200 */
.L_x_92:
        /* <DEDUP_REMOVED lines=20> */
.L_x_86:
[----:B------:R-:W-:Y:S05]  /*1290*/  BSYNC.RECONVERGENT B0 ;  /* 0x0000000000007941 */ /* 0x000fea0003800200 */
.L_x_85:
[----:B------:R-:W-:Y:S01]  /*12a0*/  UMOV UR10, 0xffffffff ;  /* 0xffffffff000a7882 */ /* 0x000fe20000000000 */
[----:B------:R-:W-:Y:S02]  /*12b0*/  ISETP.NE.AND P1, PT, R0, RZ, PT ;  /* 0x000000ff0000720c */ /* 0x000fe40003f25270 */
[----:B------:R-:W-:Y:S11]  /*12c0*/  BRA.DIV UR10, `(.L_x_94) ;  /* 0x000000120a947947 */ /* 0x000ff6000b800000 */
[----:B------:R-:W0:Y:S02]  /*12d0*/  SHFL.DOWN P0, R10, R25, 0x1, 0x1f ;  /* 0x08201f00190a7f89 */ /* 0x000e240000000000 */
[----:B0-----:R-:W-:-:S05]  /*12e0*/  @P0 FADD R10, R10, R25 ;  /* 0x000000190a0a0221 */ /* 0x001fca0000000000 */
[----:B-----5:R-:W0:Y:S02]  /*12f0*/  SHFL.DOWN P0, R11, R10, 0x2, 0x1f ;  /* 0x08401f000a0b7f89 */ /* 0x020e240000000000 */
[----:B0-----:R-:W-:-:S05]  /*1300*/  @P0 FADD R11, R10, R11 ;  /* 0x0000000b0a0b0221 */ /* 0x001fca0000000000 */
[----:B-1----:R-:W0:Y:S02]  /*1310*/  SHFL.DOWN P0, R12, R11, 0x4, 0x1f ;  /* 0x08801f000b0c7f89 */ /* 0x002e240000000000 */
[----:B0-----:R-:W-:-:S05]  /*1320*/  @P0 FADD R12, R11, R12 ;  /* 0x0000000c0b0c0221 */ /* 0x001fca0000000000 */
[----:B------:R-:W0:Y:S02]  /*1330*/  SHFL.DOWN P0, R13, R12, 0x8, 0x1f ;  /* 0x09001f000c0d7f89 */ /* 0x000e240000000000 */
[----:B0-----:R-:W-:-:S05]  /*1340*/  @P0 FADD R13, R12, R13 ;  /* 0x0000000d0c0d0221 */ /* 0x001fca0000000000 */
[----:B------:R0:W1:Y:S02]  /*1350*/  SHFL.DOWN P0, R14, R13, 0x10, 0x1f ;  /* 0x0a001f000d0e7f89 */ /* 0x0000640000000000 */
.L_x_110:
[----:B------:R-:W-:Y:S05]  /*1360*/  WARPSYNC.ALL ;  /* 0x0000000000007948 */ /* 0x000fea0003800000 */
[----:B-1----:R-:W-:Y:S01]  /*1370*/  @P0 FADD R14, R13, R14 ;  /* 0x0000000e0d0e0221 */ /* 0x002fe20000000000 */
[----:B------:R-:W1:Y:S04]  /*1380*/  @!P1 LDC.64 R10, c[0x0][0x390] ;  /* 0x0000e400ff0a9b82 */ /* 0x000e680000000a00 */
[----:B------:R-:W2:Y:S01]  /*1390*/  SHFL.IDX PT, R19, R14, RZ, 0x1f ;  /* 0x00001fff0e137589 */ /* 0x000ea200000e0000 */
[----:B------:R-:W3:Y:S01]  /*13a0*/  LDCU UR10, c[0x0][0x3f0] ;  /* 0x00007e00ff0a77ac */ /* 0x000ee20008000800 */
[----:B------:R-:W-:Y:S01]  /*13b0*/  BSSY.RECONVERGENT B0, `(.L_x_95) ;  /* 0x0000104000007945 */ /* 0x000fe20003800200 */
[----:B------:R-:W-:-:S02]  /*13c0*/  HFMA2 R27, -RZ, RZ, 0, 0 ;  /* 0x00000000ff1b7431 */ /* 0x000fc400000001ff */
[----:B-1----:R-:W-:-:S05]  /*13d0*/  @!P1 IMAD.WIDE R10, R5, 0x4, R10 ;  /* 0x00000004050a9825 */ /* 0x002fca00078e020a */
[----:B--2---:R1:W-:Y:S01]  /*13e0*/  @!P1 STG.E desc[UR8][R10.64], R19 ;  /* 0x000000130a009986 */ /* 0x0043e2000c101908 */
[----:B---3--:R-:W-:Y:S05]  /*13f0*/  @P2 BRA `(.L_x_96) ;  /* 0x0000000c00fc2947 */ /* 0x008fea0003800000 */
[----:B------:R-:W2:Y:S08]  /*1400*/  LDC.64 R14, c[0x0][0x3d8] ;  /* 0x0000f600ff0e7b82 */ /* 0x000eb00000000a00 */
[----:B------:R-:W3:Y:S01]  /*1410*/  LDC.64 R16, c[0x0][0x3e0] ;  /* 0x0000f800ff107b82 */ /* 0x000ee20000000a00 */
[----:B--2---:R-:W-:-:S05]  /*1420*/  IMAD.WIDE R14, R5, 0x4, R14 ;  /* 0x00000004050e7825 */ /* 0x004fca00078e020e */
[----:B------:R-:W0:Y:S01]  /*1430*/  LDG.E R12, desc[UR8][R14.64] ;  /* 0x000000080e0c7981 */ /* 0x000e22000c1e1900 */
[----:B---3--:R-:W-:-:S05]  /*1440*/  IMAD.WIDE R16, R5, 0x4, R16 ;  /* 0x0000000405107825 */ /* 0x008fca00078e0210 */
[----:B------:R2:W5:Y:S01]  /*1450*/  LDG.E R25, desc[UR8][R16.64] ;  /* 0x0000000810197981 */ /* 0x000562000c1e1900 */
[----:B-1----:R-:W1:Y:S01]  /*1460*/  F2F.F64.F32 R10, R19 ;  /* 0x00000013000a7310 */ /* 0x002e620000201800 */
[----:B------:R-:W-:Y:S01]  /*1470*/  ISETP.GE.U32.AND P0, PT, R6, 0xe0, PT ;  /* 0x000000e00600780c */ /* 0x000fe20003f06070 */
[----:B------:R-:W-:Y:S01]  /*1480*/  BSSY.RECONVERGENT B1, `(.L_x_97) ;  /* 0x0000074000017945 */ /* 0x000fe20003800200 */
[----:B------:R-:W-:Y:S02]  /*1490*/  MOV R27, RZ ;  /* 0x000000ff001b7202 */ /* 0x000fe40000000f00 */
[----:B------:R-:W-:Y:S01]  /*14a0*/  MOV R26, R0 ;  /* 0x00000000001a7202 */ /* 0x000fe20000000f00 */
[----:B-1----:R-:W-:Y:S02]  /*14b0*/  DMUL R10, R10, R2 ;  /* 0x000000020a0a7228 */ /* 0x002fe40000000000 */
[----:B0-----:R-:W0:Y:S06]  /*14c0*/  F2F.F64.F32 R12, R12 ;  /* 0x0000000c000c7310 */ /* 0x001e2c0000201800 */
[----:B--2---:R-:W-:Y:S05]  /*14d0*/  @!P0 BRA `(.L_x_98) ;  /* 0x0000000400b88947 */ /* 0x004fea0003800000 */
[----:B------:R-:W-:Y:S02]  /*14e0*/  MOV R24, RZ ;  /* 0x000000ff00187202 */ /* 0x000fe40000000f00 */
[----:B------:R-:W-:Y:S02]  /*14f0*/  MOV R27, RZ ;  /* 0x000000ff001b7202 */ /* 0x000fe40000000f00 */
[----:B------:R-:W-:-:S07]  /*1500*/  MOV R26, R0 ;  /* 0x00000000001a7202 */ /* 0x000fce0000000f00 */
.L_x_99:
[----:B------:R-:W1:Y:S01]  /*1510*/  LDC.64 R18, c[0x0][0x380] ;  /* 0x0000e000ff127b82 */ /* 0x000e620000000a00 */
[----:B------:R-:W-:-:S07]  /*1520*/  IMAD R21, R5, UR10, R26 ;  /* 0x0000000a05157c24 */ /* 0x000fce000f8e021a */
[----:B------:R-:W2:Y:S01]  /*1530*/  LDC.64 R16, c[0x0][0x3c8] ;  /* 0x0000f200ff107b82 */ /* 0x000ea20000000a00 */
[----:B-1----:R-:W-:-:S05]  /*1540*/  IMAD.WIDE R18, R21, 0x4, R18 ;  /* 0x0000000415127825 */ /* 0x002fca00078e0212 */
[----:B------:R-:W3:Y:S01]  /*1550*/  LDG.E.CONSTANT R28, desc[UR8][R18.64] ;  /* 0x00000008121c7981 */ /* 0x000ee2000c1e9900 */
[----:B--2---:R-:W-:-:S05]  /*1560*/  IMAD.WIDE.U32 R16, R26, 0x4, R16 ;  /* 0x000000041a107825 */ /* 0x004fca00078e0010 */
[----:B------:R-:W2:Y:S01]  /*1570*/  LDG.E R23, desc[UR8][R16.64] ;  /* 0x0000000810177981 */ /* 0x000ea2000c1e1900 */
[----:B---3--:R-:W-:Y:S08]  /*1580*/  F2F.F64.F32 R14, R28 ;  /* 0x0000001c000e7310 */ /* 0x008ff00000201800 */
[----:B--2---:R-:W1:Y:S02]  /*1590*/  F2F.F64.F32 R22, R23 ;  /* 0x0000001700167310 */ /* 0x004e640000201800 */
[----:B-1----:R-:W-:Y:S01]  /*15a0*/  DMUL R22, R14, -R22 ;  /* 0x800000160e167228 */ /* 0x002fe20000000000 */
[----:B------:R-:W1:Y:S02]  /*15b0*/  LDC.64 R14, c[0x0][0x3d0] ;  /* 0x0000f400ff0e7b82 */ /* 0x000e640000000a00 */
[----:B-1----:R-:W-:-:S05]  /*15c0*/  IMAD.WIDE R14, R21, 0x4, R14 ;  /* 0x00000004150e7825 */ /* 0x002fca00078e020e */
[----:B------:R-:W2:Y:S02]  /*15d0*/  LDG.E R20, desc[UR8][R14.64] ;  /* 0x000000080e147981 */ /* 0x000ea4000c1e1900 */
[----:B--2--5:R-:W-:-:S04]  /*15e0*/  FADD R29, -R25, R20 ;  /* 0x00000014191d7221 */ /* 0x024fc80000000100 */
[----:B------:R-:W1:Y:S02]  /*15f0*/  F2F.F64.F32 R20, R29 ;  /* 0x0000001d00147310 */ /* 0x000e640000201800 */
[----:B-1----:R-:W-:-:S08]  /*1600*/  DMUL R20, R10, R20 ;  /* 0x000000140a147228 */ /* 0x002fd00000000000 */
[----:B0-----:R-:W-:Y:S02]  /*1610*/  DFMA R28, R12, R22, -R20 ;  /* 0x000000160c1c722b */ /* 0x001fe40000000814 */
[----:B------:R-:W2:Y:S04]  /*1620*/  LDG.E.CONSTANT R20, desc[UR8][R18.64+0x80] ;  /* 0x0000800812147981 */ /* 0x000ea8000c1e9900 */
[----:B------:R-:W3:Y:S01]  /*1630*/  LDG.E R22, desc[UR8][R16.64+0x80] ;  /* 0x0000800810167981 */ /* 0x000ee2000c1e1900 */
[----:B--2---:R-:W-:Y:S08]  /*1640*/  F2F.F64.F32 R20, R20 ;  /* 0x0000001400147310 */ /* 0x004ff00000201800 */
[----:B---3--:R-:W0:Y:S02]  /*1650*/  F2F.F64.F32 R22, R22 ;  /* 0x0000001600167310 */ /* 0x008e240000201800 */
[----:B0-----:R-:W-:Y:S01]  /*1660*/  DMUL R22, R20, -R22 ;  /* 0x8000001614167228 */ /* 0x001fe20000000000 */
[----:B------:R-:W2:Y:S05]  /*1670*/  LDG.E R21, desc[UR8][R14.64+0x80] ;  /* 0x000080080e157981 */ /* 0x000eaa000c1e1900 */
[----:B------:R-:W0:Y:S02]  /*1680*/  F2F.F32.F64 R28, R28 ;  /* 0x0000001c001c7310 */ /* 0x000e240000301000 */
[----:B0-----:R-:W-:Y:S01]  /*1690*/  FADD R27, R28, R27 ;  /* 0x0000001b1c1b7221 */ /* 0x001fe20000000000 */
[----:B--2---:R-:W-:-:S06]  /*16a0*/  FADD R21, -R25, R21 ;  /* 0x0000001519157221 */ /* 0x004fcc0000000100 */
[----:B------:R-:W0:Y:S02]  /*16b0*/  F2F.F64.F32 R20, R21 ;  /* 0x0000001500147310 */ /* 0x000e240000201800 */
[----:B0-----:R-:W-:-:S08]  /*16c0*/  DMUL R20, R10, R20 ;  /* 0x000000140a147228 */ /* 0x001fd00000000000 */
[----:B------:R-:W-:Y:S02]  /*16d0*/  DFMA R28, R12, R22, -R20 ;  /* 0x000000160c1c722b */ /* 0x000fe40000000814 */
        /* <DEDUP_REMOVED lines=44> */
[----:B--2---:R-:W-:-:S05]  /*19a0*/  FADD R28, -R25, R20 ;  /* 0x00000014191c7221 */ /* 0x004fca0000000100 */
[----:B------:R-:W0:Y:S02]  /*19b0*/  F2F.F64.F32 R20, R28 ;  /* 0x0000001c00147310 */ /* 0x000e240000201800 */
[----:B0-----:R-:W-:-:S08]  /*19c0*/  DMUL R20, R10, R20 ;  /* 0x000000140a147228 */ /* 0x001fd00000000000 */
[----:B------:R-:W-:Y:S01]  /*19d0*/  DFMA R28, R12, R22, -R20 ;  /* 0x000000160c1c722b */ /* 0x000fe20000000814 */
[----:B------:R-:W2:Y:S04]  /*19e0*/  LDG.E.CONSTANT R23, desc[UR8][R18.64+0x300] ;  /* 0x0003000812177981 */ /* 0x000ea8000c1e9900 */
[----:B------:R-:W3:Y:S04]  /*19f0*/  LDG.E R20, desc[UR8][R16.64+0x300] ;  /* 0x0003000810147981 */ /* 0x000ee8000c1e1900 */
[----:B------:R0:W4:Y:S01]  /*1a00*/  LDG.E R16, desc[UR8][R16.64+0x380] ;  /* 0x0003800810107981 */ /* 0x000122000c1e1900 */
[----:B--2---:R-:W-:Y:S08]  /*1a10*/  F2F.F64.F32 R22, R23 ;  /* 0x0000001700167310 */ /* 0x004ff00000201800 */
[----:B---3--:R-:W1:Y:S02]  /*1a20*/  F2F.F64.F32 R20, R20 ;  /* 0x0000001400147310 */ /* 0x008e640000201800 */
[----:B-1----:R-:W-:Y:S01]  /*1a30*/  DMUL R20, R22, -R20 ;  /* 0x8000001416147228 */ /* 0x002fe20000000000 */
[----:B------:R-:W2:Y:S04]  /*1a40*/  LDG.E R23, desc[UR8][R14.64+0x300] ;  /* 0x000300080e177981 */ /* 0x000ea8000c1e1900 */
[----:B------:R-:W3:Y:S04]  /*1a50*/  LDG.E.CONSTANT R22, desc[UR8][R18.64+0x380] ;  /* 0x0003800812167981 */ /* 0x000ee8000c1e9900 */
[----:B------:R-:W0:Y:S01]  /*1a60*/  LDG.E R14, desc[UR8][R14.64+0x380] ;  /* 0x000380080e0e7981 */ /* 0x000e22000c1e1900 */
[----:B------:R-:W1:Y:S02]  /*1a70*/  F2F.F32.F64 R29, R28 ;  /* 0x0000001c001d7310 */ /* 0x000e640000301000 */
[----:B-1----:R-:W-:Y:S01]  /*1a80*/  FADD R27, R27, R29 ;  /* 0x0000001d1b1b7221 */ /* 0x002fe20000000000 */
[----:B------:R-:W-:-:S04]  /*1a90*/  IADD3 R24, PT, PT, R24, 0x8, RZ ;  /* 0x0000000818187810 */ /* 0x000fc80007ffe0ff */
[----:B------:R-:W-:Y:S02]  /*1aa0*/  ISETP.NE.AND P0, PT, R24, R9, PT ;  /* 0x000000091800720c */ /* 0x000fe40003f05270 */
[----:B------:R-:W-:Y:S01]  /*1ab0*/  IADD3 R26, PT, PT, R26, 0x100, RZ ;  /* 0x000001001a1a7810 */ /* 0x000fe20007ffe0ff */
[----:B--2---:R-:W-:-:S04]  /*1ac0*/  FADD R23, -R25, R23 ;  /* 0x0000001719177221 */ /* 0x004fc80000000100 */
[----:B------:R-:W1:Y:S01]  /*1ad0*/  F2F.F64.F32 R28, R23 ;  /* 0x00000017001c7310 */ /* 0x000e620000201800 */
[----:B0-----:R-:W-:Y:S01]  /*1ae0*/  FADD R17, -R25, R14 ;  /* 0x0000000e19117221 */ /* 0x001fe20000000100 */
[----:B-1----:R-:W-:-:S06]  /*1af0*/  DMUL R28, R10, R28 ;  /* 0x0000001c0a1c7228 */ /* 0x002fcc0000000000 */
[----:B---3--:R-:W-:Y:S02]  /*1b00*/  F2F.F64.F32 R22, R22 ;  /* 0x0000001600167310 */ /* 0x008fe40000201800 */
[----:B------:R-:W-:-:S06]  /*1b10*/  DFMA R20, R12, R20, -R28 ;  /* 0x000000140c14722b */ /* 0x000fcc000000081c */
[----:B------:R-:W0:Y:S08]  /*1b20*/  F2F.F64.F32 R14, R17 ;  /* 0x00000011000e7310 */ /* 0x000e300000201800 */
[----:B----4-:R-:W1:Y:S01]  /*1b30*/  F2F.F64.F32 R28, R16 ;  /* 0x00000010001c7310 */ /* 0x010e620000201800 */
[----:B0-----:R-:W-:Y:S02]  /*1b40*/  DMUL R18, R10, R14 ;  /* 0x0000000e0a127228 */ /* 0x001fe40000000000 */
[----:B-1----:R-:W-:-:S05]  /*1b50*/  DMUL R28, R22, -R28 ;  /* 0x8000001c161c7228 */ /* 0x002fca0000000000 */
[----:B------:R-:W0:Y:S03]  /*1b60*/  F2F.F32.F64 R20, R20 ;  /* 0x0000001400147310 */ /* 0x000e260000301000 */
[----:B------:R-:W-:-:S10]  /*1b70*/  DFMA R18, R12, R28, -R18 ;  /* 0x0000001c0c12722b */ /* 0x000fd40000000812 */
[----:B------:R-:W1:Y:S01]  /*1b80*/  F2F.F32.F64 R18, R18 ;  /* 0x0000001200127310 */ /* 0x000e620000301000 */
[----:B0-----:R-:W-:-:S04]  /*1b90*/  FADD R27, R27, R20 ;  /* 0x000000141b1b7221 */ /* 0x001fc80000000000 */
[----:B-1----:R-:W-:Y:S01]  /*1ba0*/  FADD R27, R27, R18 ;  /* 0x000000121b1b7221 */ /* 0x002fe20000000000 */
[----:B------:R-:W-:Y:S06]  /*1bb0*/  @P0 BRA `(.L_x_99) ;  /* 0xfffffff800540947 */ /* 0x000fec000383ffff */
.L_x_98:
[----:B------:R-:W-:Y:S05]  /*1bc0*/  BSYNC.RECONVERGENT B1 ;  /* 0x0000000000017941 */ /* 0x000fea0003800200 */
.L_x_97:
        /* <DEDUP_REMOVED lines=10> */
[----:B------:R-:W1:Y:S01]  /*1c70*/  LDC.64 R14, c[0x0][0x3c8] ;  /* 0x0000f200ff0e7b82 */ /* 0x000e620000000a00 */
[----:B------:R-:W2:Y:S07]  /*1c80*/  LDCU UR11, c[0x0][0x3f0] ;  /* 0x00007e00ff0b77ac */ /* 0x000eae0008000800 */
[----:B------:R-:W3:Y:S01]  /*1c90*/  LDC.64 R22, c[0x0][0x380] ;  /* 0x0000e000ff167b82 */ /* 0x000ee20000000a00 */
[----:B--2---:R-:W-:Y:S02]  /*1ca0*/  IMAD R19, R5, UR11, R26 ;  /* 0x0000000b05137c24 */ /* 0x004fe4000f8e021a */
[----:B-1----:R-:W-:-:S05]  /*1cb0*/  IMAD.WIDE.U32 R14, R26, 0x4, R14 ;  /* 0x000000041a0e7825 */ /* 0x002fca00078e000e */
[----:B------:R-:W2:Y:S01]  /*1cc0*/  LDG.E R20, desc[UR8][R14.64] ;  /* 0x000000080e147981 */ /* 0x000ea2000c1e1900 */
[----:B---3--:R-:W-:-:S05]  /*1cd0*/  IMAD.WIDE R22, R19, 0x4, R22 ;  /* 0x0000000413167825 */ /* 0x008fca00078e0216 */
[----:B------:R-:W3:Y:S01]  /*1ce0*/  LDG.E.CONSTANT R28, desc[UR8][R22.64] ;  /* 0x00000008161c7981 */ /* 0x000ee2000c1e9900 */
[----:B--2---:R-:W-:Y:S08]  /*1cf0*/  F2F.F64.F32 R20, R20 ;  /* 0x0000001400147310 */ /* 0x004ff00000201800 */
[----:B---3--:R-:W1:Y:S02]  /*1d00*/  F2F.F64.F32 R16, R28 ;  /* 0x0000001c00107310 */ /* 0x008e640000201800 */
        /* <DEDUP_REMOVED lines=8> */
[----:B------:R-:W2:Y:S04]  /*1d90*/  LDG.E R18, desc[UR8][R14.64+0x80] ;  /* 0x000080080e127981 */ /* 0x000ea8000c1e1900 */
[----:B------:R-:W3:Y:S01]  /*1da0*/  LDG.E.CONSTANT R20, desc[UR8][R22.64+0x80] ;  /* 0x0000800816147981 */ /* 0x000ee2000c1e9900 */
        /* <DEDUP_REMOVED lines=10> */
[----:B------:R-:W2:Y:S04]  /*1e50*/  LDG.E R19, desc[UR8][R14.64+0x100] ;  /* 0x000100080e137981 */ /* 0x000ea8000c1e1900 */
[----:B------:R-:W3:Y:S04]  /*1e60*/  LDG.E.CONSTANT R21, desc[UR8][R22.64+0x100] ;  /* 0x0001000816157981 */ /* 0x000ee8000c1e9900 */
[----:B------:R0:W4:Y:S01]  /*1e70*/  LDG.E.CONSTANT R22, desc[UR8][R22.64+0x180] ;  /* 0x0001800816167981 */ /* 0x000122000c1e9900 */
[----:B--2---:R-:W-:Y:S08]  /*1e80*/  F2F.F64.F32 R18, R19 ;  /* 0x0000001300127310 */ /* 0x004ff00000201800 */
[----:B---3--:R-:W1:Y:S02]  /*1e90*/  F2F.F64.F32 R20, R21 ;  /* 0x0000001500147310 */ /* 0x008e640000201800 */
[----:B-1----:R-:W-:Y:S01]  /*1ea0*/  DMUL R18, R20, -R18 ;  /* 0x8000001214127228 */ /* 0x002fe20000000000 */
[----:B------:R-:W2:Y:S04]  /*1eb0*/  LDG.E R21, desc[UR8][R16.64+0x100] ;  /* 0x0001000810157981 */ /* 0x000ea8000c1e1900 */
[----:B------:R-:W3:Y:S04]  /*1ec0*/  LDG.E R20, desc[UR8][R14.64+0x180] ;  /* 0x000180080e147981 */ /* 0x000ee8000c1e1900 */
[----:B------:R-:W0:Y:S01]  /*1ed0*/  LDG.E R16, desc[UR8][R16.64+0x180] ;  /* 0x0001800810107981 */ /* 0x000e22000c1e1900 */
[----:B------:R-:W1:Y:S02]  /*1ee0*/  F2F.F32.F64 R29, R28 ;  /* 0x0000001c001d7310 */ /* 0x000e640000301000 */
[----:B-1----:R-:W-:Y:S01]  /*1ef0*/  FADD R27, R27, R29 ;  /* 0x0000001d1b1b7221 */ /* 0x002fe20000000000 */
        /* <DEDUP_REMOVED lines=15> */
[----:B-1----:R-:W-:-:S07]  /*1ff0*/  FADD R27, R27, R14 ;  /* 0x0000000e1b1b7221 */ /* 0x002fce0000000000 */
.L_x_101:
[----:B------:R-:W-:Y:S05]  /*2000*/  BSYNC.RECONVERGENT B1 ;  /* 0x0000000000017941 */ /* 0x000fea0003800200 */
.L_x_100:
[----:B------:R-:W-:Y:S05]  /*2010*/  @!P2 BRA `(.L_x_96) ;  /* 0x0000000000f4a947 */ /* 0x000fea0003800000 */
[----:B------:R-:W-:Y:S01]  /*2020*/  IADD3 R24, PT, PT, R24, -0x1, RZ ;  /* 0xffffffff18187810 */ /* 0x000fe20007ffe0ff */
[----:B------:R-:W-:Y:S01]  /*2030*/  BSSY.RECONVERGENT B1, `(.L_x_102) ;  /* 0x0000026000017945 */ /* 0x000fe20003800200 */
[----:B------:R-:W-:Y:S02]  /*2040*/  LOP3.LUT R14, R6, 0x20, RZ, 0xc0, !PT ;  /* 0x00000020060e7812 */ /* 0x000fe400078ec0ff */
[----:B------:R-:W-:Y:S02]  /*2050*/  ISETP.NE.AND P0, PT, R24, RZ, PT ;  /* 0x000000ff1800720c */ /* 0x000fe40003f05270 */
[----:B------:R-:W-:-:S11]  /*2060*/  ISETP.NE.AND P2, PT, R14, RZ, PT ;  /* 0x000000ff0e00720c */ /* 0x000fd60003f45270 */
[----:B------:R-:W-:Y:S05]  /*2070*/  @!P0 BRA `(.L_x_103) ;  /* 0x0000000000848947 */ /* 0x000fea0003800000 */
[----:B------:R-:W1:Y:S01]  /*2080*/  LDC.64 R14, c[0x0][0x3c8] ;  /* 0x0000f200ff0e7b82 */ /* 0x000e620000000a00 */
[----:B------:R-:W2:Y:S07]  /*2090*/  LDCU UR11, c[0x0][0x3f0] ;  /* 0x00007e00ff0b77ac */ /* 0x000eae0008000800 */
[----:B------:R-:W3:Y:S08]  /*20a0*/  LDC.64 R18, c[0x0][0x380] ;  /* 0x0000e000ff127b82 */ /* 0x000ef00000000a00 */
[----:B------:R-:W4:Y:S01]  /*20b0*/  LDC.64 R28, c[0x0][0x3d0] ;  /* 0x0000f400ff1c7b82 */ /* 0x000f220000000a00 */
[----:B--2---:R-:W-:-:S02]  /*20c0*/  IMAD R21, R5, UR11, R26 ;  /* 0x0000000b05157c24 */ /* 0x004fc4000f8e021a */
[----:B-1----:R-:W-:-:S05]  /*20d0*/  IMAD.WIDE.U32 R14, R26, 0x4, R14 ;  /* 0x000000041a0e7825 */ /* 0x002fca00078e000e */
[----:B------:R-:W2:Y:S01]  /*20e0*/  LDG.E R24, desc[UR8][R14.64] ;  /* 0x000000080e187981 */ /* 0x000ea2000c1e1900 */
[----:B---3--:R-:W-:-:S05]  /*20f0*/  IMAD.WIDE R18, R21, 0x4, R18 ;  /* 0x0000000415127825 */ /* 0x008fca00078e0212 */
[----:B------:R-:W3:Y:S01]  /*2100*/  LDG.E.CONSTANT R20, desc[UR8][R18.64] ;  /* 0x0000000812147981 */ /* 0x000ee2000c1e9900 */
[----:B----4-:R-:W-:-:S05]  /*2110*/  IMAD.WIDE R28, R21, 0x4, R28 ;  /* 0x00000004151c7825 */ /* 0x010fca00078e021c */
[----:B------:R-:W4:Y:S04]  /*2120*/  LDG.E R21, desc[UR8][R28.64] ;  /* 0x000000081c157981 */ /* 0x000f28000c1e1900 */
[----:B------:R-:W4:Y:S04]  /*2130*/  LDG.E.CONSTANT R18, desc[UR8][R18.64+0x80] ;  /* 0x0000800812127981 */ /* 0x000f28000c1e9900 */
[----:B------:R-:W4:Y:S01]  /*2140*/  LDG.E R28, desc[UR8][R28.64+0x80] ;  /* 0x000080081c1c7981 */ /* 0x000f22000c1e1900 */
[----:B--2---:R-:W-:Y:S08]  /*2150*/  F2F.F64.F32 R22, R24 ;  /* 0x0000001800167310 */ /* 0x004ff00000201800 */
[----:B---3--:R-:W1:Y:S02]  /*2160*/  F2F.F64.F32 R16, R20 ;  /* 0x0000001400107310 */ /* 0x008e640000201800 */
[----:B-1----:R-:W-:Y:S01]  /*2170*/  DMUL R22, R16, -R22 ;  /* 0x8000001610167228 */ /* 0x002fe20000000000 */
[----:B------:R1:W2:Y:S01]  /*2180*/  LDG.E R16, desc[UR8][R14.64+0x80] ;  /* 0x000080080e107981 */ /* 0x0002a2000c1e1900 */
[----:B----45:R-:W-:-:S04]  /*2190*/  FADD R24, -R25, R21 ;  /* 0x0000001519187221 */ /* 0x030fc80000000100 */
[----:B------:R3:W4:Y:S02]  /*21a0*/  F2F.F64.F32 R20, R24 ;  /* 0x0000001800147310 */ /* 0x0007240000201800 */
[----:B---3--:R-:W-:-:S06]  /*21b0*/  FADD R24, -R25, R28 ;  /* 0x0000001c19187221 */ /* 0x008fcc0000000100 */
[----:B------:R-:W-:Y:S08]  /*21c0*/  F2F.F64.F32 R18, R18 ;  /* 0x0000001200127310 */ /* 0x000ff00000201800 */
[----:B-1----:R-:W1:Y:S01]  /*21d0*/  F2F.F64.F32 R14, R24 ;  /* 0x00000018000e7310 */ /* 0x002e620000201800 */
[----:B----4-:R-:W-:-:S08]  /*21e0*/  DMUL R20, R10, R20 ;  /* 0x000000140a147228 */ /* 0x010fd00000000000 */
[----:B0-----:R-:W-:Y:S02]  /*21f0*/  DFMA R20, R12, R22, -R20 ;  /* 0x000000160c14722b */ /* 0x001fe40000000814 */
[----:B-1----:R-:W-:-:S08]  /*2200*/  DMUL R14, R10, R14 ;  /* 0x0000000e0a0e7228 */ /* 0x002fd00000000000 */
[----:B------:R-:W0:Y:S01]  /*2210*/  F2F.F32.F64 R20, R20 ;  /* 0x0000001400147310 */ /* 0x000e220000301000 */
[----:B------:R-:W-:Y:S01]  /*2220*/  IADD3 R26, PT, PT, R26, 0x40, RZ ;  /* 0x000000401a1a7810 */ /* 0x000fe20007ffe0ff */
[----:B0-----:R-:W-:-:S06]  /*2230*/  FADD R27, R27, R20 ;  /* 0x000000141b1b7221 */ /* 0x001fcc0000000000 */
[----:B--2---:R-:W0:Y:S02]  /*2240*/  F2F.F64.F32 R16, R16 ;  /* 0x0000001000107310 */ /* 0x004e240000201800 */
[----:B0-----:R-:W-:-:S08]  /*2250*/  DMUL R16, R18, -R16 ;  /* 0x8000001012107228 */ /* 0x001fd00000000000 */
[----:B------:R-:W-:-:S10]  /*2260*/  DFMA R14, R12, R16, -R14 ;  /* 0x000000100c0e722b */ /* 0x000fd4000000080e */
[----:B------:R-:W0:Y:S02]  /*2270*/  F2F.F32.F64 R14, R14 ;  /* 0x0000000e000e7310 */ /* 0x000e240000301000 */
[----:B0-----:R-:W-:-:S07]  /*2280*/  FADD R27, R27, R14 ;  /* 0x0000000e1b1b7221 */ /* 0x001fce0000000000 */
.L_x_103:
[----:B------:R-:W-:Y:S05]  /*2290*/  BSYNC.RECONVERGENT B1 ;  /* 0x0000000000017941 */ /* 0x000fea0003800200 */
.L_x_102:
[----:B------:R-:W-:Y:S05]  /*22a0*/  @P2 BRA `(.L_x_96) ;  /* 0x0000000000502947 */ /* 0x000fea0003800000 */
[----:B------:R-:W1:Y:S01]  /*22b0*/  LDC.64 R14, c[0x0][0x3d0] ;  /* 0x0000f400ff0e7b82 */ /* 0x000e620000000a00 */
[----:B------:R-:W2:Y:S07]  /*22c0*/  LDCU UR11, c[0x0][0x3f0] ;  /* 0x00007e00ff0b77ac */ /* 0x000eae0008000800 */
[----:B------:R-:W3:Y:S08]  /*22d0*/  LDC.64 R16, c[0x0][0x3c8] ;  /* 0x0000f200ff107b82 */ /* 0x000ef00000000a00 */
[----:B------:R-:W4:Y:S01]  /*22e0*/  LDC.64 R18, c[0x0][0x380] ;  /* 0x0000e000ff127b82 */ /* 0x000f220000000a00 */
[----:B--2---:R-:W-:-:S04]  /*22f0*/  IMAD R21, R5, UR11, R26 ;  /* 0x0000000b05157c24 */ /* 0x004fc8000f8e021a */
[----:B-1----:R-:W-:-:S06]  /*2300*/  IMAD.WIDE R14, R21, 0x4, R14 ;  /* 0x00000004150e7825 */ /* 0x002fcc00078e020e */
[----:B------:R-:W2:Y:S01]  /*2310*/  LDG.E R14, desc[UR8][R14.64] ;  /* 0x000000080e0e7981 */ /* 0x000ea2000c1e1900 */
[----:B---3--:R-:W-:-:S06]  /*2320*/  IMAD.WIDE.U32 R16, R26, 0x4, R16 ;  /* 0x000000041a107825 */ /* 0x008fcc00078e0010 */
[----:B------:R-:W3:Y:S01]  /*2330*/  LDG.E R16, desc[UR8][R16.64] ;  /* 0x0000000810107981 */ /* 0x000ee2000c1e1900 */
[----:B----4-:R-:W-:-:S06]  /*2340*/  IMAD.WIDE R18, R21, 0x4, R18 ;  /* 0x0000000415127825 */ /* 0x010fcc00078e0212 */
[----:B------:R-:W4:Y:S01]  /*2350*/  LDG.E.CONSTANT R18, desc[UR8][R18.64] ;  /* 0x0000000812127981 */ /* 0x000f22000c1e9900 */
[----:B--2--5:R-:W-:-:S04]  /*2360*/  FADD R26, -R25, R14 ;  /* 0x0000000e191a7221 */ /* 0x024fc80000000100 */
[----:B------:R-:W1:Y:S08]  /*2370*/  F2F.F64.F32 R24, R26 ;  /* 0x0000001a00187310 */ /* 0x000e700000201800 */
[----:B---3--:R-:W-:Y:S08]  /*2380*/  F2F.F64.F32 R22, R16 ;  /* 0x0000001000167310 */ /* 0x008ff00000201800 */
[----:B----4-:R-:W2:Y:S01]  /*2390*/  F2F.F64.F32 R20, R18 ;  /* 0x0000001200147310 */ /* 0x010ea20000201800 */
[----:B-1----:R-:W-:-:S02]  /*23a0*/  DMUL R24, R10, R24 ;  /* 0x000000180a187228 */ /* 0x002fc40000000000 */
[----:B--2---:R-:W-:-:S08]  /*23b0*/  DMUL R20, R20, -R22 ;  /* 0x8000001614147228 */ /* 0x004fd00000000000 */
[----:B0-----:R-:W-:-:S10]  /*23c0*/  DFMA R20, R12, R20, -R24 ;  /* 0x000000140c14722b */ /* 0x001fd40000000818 */
[----:B------:R-:W0:Y:S02]  /*23d0*/  F2F.F32.F64 R20, R20 ;  /* 0x0000001400147310 */ /* 0x000e240000301000 */
[----:B0-----:R-:W-:-:S07]  /*23e0*/  FADD R27, R27, R20 ;  /* 0x000000141b1b7221 */ /* 0x001fce0000000000 */
.L_x_96:
[----:B------:R-:W-:Y:S05]  /*23f0*/  BSYNC.RECONVERGENT B0 ;  /* 0x0000000000007941 */ /* 0x000fea0003800200 */
.L_x_95:
[----:B0-----:R-:W0:Y:S01]  /*2400*/  SHFL.DOWN P0, R12, R27, 0x1, 0x1f ;  /* 0x08201f001b0c7f89 */ /* 0x001e220000000000 */
[----:B-1----:R-:W1:Y:S01]  /*2410*/  @!P1 LDC.64 R10, c[0x0][0x398] ;  /* 0x0000e600ff0a9b82 */ /* 0x002e620000000a00 */
[----:B------:R-:W2:Y:S01]  /*2420*/  LDCU UR10, c[0x0][0x388] ;  /* 0x00007100ff0a77ac */ /* 0x000ea20008000800 */
[----:B0-----:R-:W-:Y:S01]  /*2430*/  @P0 FADD R12, R12, R27 ;  /* 0x0000001b0c0c0221 */ /* 0x001fe20000000000 */
[----:B-1----:R-:W-:Y:S01]  /*2440*/  @!P1 IMAD.WIDE R10, R5, 0x4, R10 ;  /* 0x00000004050a9825 */ /* 0x002fe200078e020a */
[----:B------:R-:W-:-:S03]  /*2450*/  LEA R5, R4, R5, 0x2 ;  /* 0x0000000504057211 */ /* 0x000fc600078e10ff */
        /* <DEDUP_REMOVED lines=8> */
[----:B--2---:R-:W-:-:S04]  /*24e0*/  ISETP.GE.AND P0, PT, R5, UR10, PT ;  /* 0x0000000a05007c0c */ /* 0x004fc8000bf06270 */
[----:B------:R0:W-:Y:S09]  /*24f0*/  @!P1 STG.E desc[UR8][R10.64], R16 ;  /* 0x000000100a009986 */ /* 0x0001f2000c101908 */
[----:B------:R-:W-:Y:S05]  /*2500*/  @!P0 BRA `(.L_x_104) ;  /* 0xffffffdc00748947 */ /* 0x000fea000383ffff */
[----:B------:R-:W-:Y:S05]  /*2510*/  EXIT ;  /* 0x000000000000794d */ /* 0x000fea0003800000 */
.L_x_94:
[----:B------:R-:W-:Y:S01]  /*2520*/  HFMA2 R17, -RZ, RZ, 0, 5.9604644775390625e-08 ;  /* 0x00000001ff117431 */ /* 0x000fe200000001ff */
[----:B------:R-:W-:Y:S02]  /*2530*/  MOV R16, R25 ;  /* 0x0000001900107202 */ /* 0x000fe40000000f00 */
[----:B------:R-:W-:Y:S02]  /*2540*/  MOV R18, 0x1f ;  /* 0x0000001f00127802 */ /* 0x000fe40000000f00 */
[----:B------:R-:W-:-:S07]  /*2550*/  MOV R15, 0xffffffff ;  /* 0xffffffff000f7802 */ /* 0x000fce0000000f00 */
[----:B-1---5:R-:W-:Y:S05]  /*2560*/  WARPSYNC.COLLECTIVE R15, `(.L_x_105) ;  /* 0x000000000f087348 */ /* 0x022fea0003c00000 */
[----:B------:R0:W2:Y:S02]  /*2570*/  SHFL.DOWN P0, R14, R16, R17, R18 ;  /* 0x08000011100e7389 */ /* 0x0000a40000000012 */
[----:B012--5:R-:W-:Y:S05]  /*2580*/  ENDCOLLECTIVE ;  /* 0x000000000000791b */ /* 0x027fea0003800000 */
.L_x_105:
[----:B------:R-:W-:Y:S01]  /*2590*/  HFMA2 R17, -RZ, RZ, 0, 1.1920928955078125e-07 ;  /* 0x00000002ff117431 */ /* 0x000fe200000001ff */
[----:B------:R-:W-:-:S05]  /*25a0*/  MOV R10, R14 ;  /* 0x0000000e000a7202 */ /* 0x000fca0000000f00 */
[----:B------:R-:W-:-:S05]  /*25b0*/  @P0 FADD R10, R10, R25 ;  /* 0x000000190a0a0221 */ /* 0x000fca0000000000 */
[----:B------:R-:W-:-:S07]  /*25c0*/  MOV R16, R10 ;  /* 0x0000000a00107202 */ /* 0x000fce0000000f00 */
[----:B------:R-:W-:Y:S05]  /*25d0*/  WARPSYNC.COLLECTIVE R15, `(.L_x_106) ;  /* 0x000000000f087348 */ /* 0x000fea0003c00000 */
[----:B------:R0:W1:Y:S02]  /*25e0*/  SHFL.DOWN P0, R14, R16, R17, R18 ;  /* 0x08000011100e7389 */ /* 0x0000640000000012 */
[----:B01----:R-:W-:Y:S05]  /*25f0*/  ENDCOLLECTIVE ;  /* 0x000000000000791b */ /* 0x003fea0003800000 */
.L_x_106:
[----:B------:R-:W-:Y:S01]  /*2600*/  HFMA2 R17, -RZ, RZ, 0, 2.384185791015625e-07 ;  /* 0x00000004ff117431 */ /* 0x000fe200000001ff */
[----:B------:R-:W-:-:S05]  /*2610*/  MOV R11, R14 ;  /* 0x0000000e000b7202 */ /* 0x000fca0000000f00 */
[----:B------:R-:W-:-:S05]  /*2620*/  @P0 FADD R11, R10, R11 ;  /* 0x0000000b0a0b0221 */ /* 0x000fca0000000000 */
[----:B------:R-:W-:-:S07]  /*2630*/  MOV R16, R11 ;  /* 0x0000000b00107202 */ /* 0x000fce0000000f00 */
[----:B------:R-:W-:Y:S05]  /*2640*/  WARPSYNC.COLLECTIVE R15, `(.L_x_107) ;  /* 0x000000000f087348 */ /* 0x000fea0003c00000 */
[----:B------:R0:W1:Y:S02]  /*2650*/  SHFL.DOWN P0, R14, R16, R17, R18 ;  /* 0x08000011100e7389 */ /* 0x0000640000000012 */
[----:B01----:R-:W-:Y:S05]  /*2660*/  ENDCOLLECTIVE ;  /* 0x000000000000791b */ /* 0x003fea0003800000 */
.L_x_107:
[----:B------:R-:W-:Y:S01]  /*2670*/  HFMA2 R17, -RZ, RZ, 0, 4.76837158203125e-07 ;  /* 0x00000008ff117431 */ /* 0x000fe200000001ff */
[----:B------:R-:W-:-:S05]  /*2680*/  MOV R12, R14 ;  /* 0x0000000e000c7202 */ /* 0x000fca0000000f00 */
[----:B------:R-:W-:-:S05]  /*2690*/  @P0 FADD R12, R11, R12 ;  /* 0x0000000c0b0c0221 */ /* 0x000fca0000000000 */
[----:B------:R-:W-:-:S07]  /*26a0*/  MOV R16, R12 ;  /* 0x0000000c00107202 */ /* 0x000fce0000000f00 */
[----:B------:R-:W-:Y:S05]  /*26b0*/  WARPSYNC.COLLECTIVE R15, `(.L_x_108) ;  /* 0x000000000f087348 */ /* 0x000fea0003c00000 */
[----:B------:R0:W1:Y:S02]  /*26c0*/  SHFL.DOWN P0, R14, R16, R17, R18 ;  /* 0x08000011100e7389 */ /* 0x0000640000000012 */
[----:B01----:R-:W-:Y:S05]  /*26d0*/  ENDCOLLECTIVE ;  /* 0x000000000000791b */ /* 0x003fea0003800000 */
.L_x_108:
[----:B------:R-:W-:Y:S01]  /*26e0*/  HFMA2 R17, -RZ, RZ, 0, 9.5367431640625e-07 ;  /* 0x00000010ff117431 */ /* 0x000fe200000001ff */
[----:B------:R-:W-:-:S05]  /*26f0*/  MOV R13, R14 ;  /* 0x0000000e000d7202 */ /* 0x000fca0000000f00 */
[----:B------:R-:W-:-:S05]  /*2700*/  @P0 FADD R13, R12, R13 ;  /* 0x0000000d0c0d0221 */ /* 0x000fca0000000000 */
[----:B------:R-:W-:-:S07]  /*2710*/  MOV R16, R13 ;  /* 0x0000000d00107202 */ /* 0x000fce0000000f00 */
[----:B------:R-:W-:Y:S05]  /*2720*/  WARPSYNC.COLLECTIVE R15, `(.L_x_109) ;  /* 0x000000000f087348 */ /* 0x000fea0003c00000 */
[----:B------:R0:W1:Y:S02]  /*2730*/  SHFL.DOWN P0, R14, R16, R17, R18 ;  /* 0x08000011100e7389 */ /* 0x0000640000000012 */
[----:B01----:R-:W-:Y:S05]  /*2740*/  ENDCOLLECTIVE ;  /* 0x000000000000791b */ /* 0x003fea0003800000 */
.L_x_109:
[----:B------:R-:W-:Y:S05]  /*2750*/  BRA `(.L_x_110) ;  /* 0xffffffec00007947 */ /* 0x000fea000383ffff */
        .weak           $__internal_4_$__cuda_sm20_div_rn_f64_full
        .type           $__internal_4_$__cuda_sm20_div_rn_f64_full,@function
        .size           $__internal_4_$__cuda_sm20_div_rn_f64_full,(.L_x_287 - $__internal_4_$__cuda_sm20_div_rn_f64_full)
$__internal_4_$__cuda_sm20_div_rn_f64_full:
        /* <DEDUP_REMOVED lines=57> */
.L_x_111:
        /* <DEDUP_REMOVED lines=15> */
.L_x_113:
[----:B------:R-:W-:Y:S02]  /*2be0*/  LOP3.LUT R13, R7, 0x80000, RZ, 0xfc, !PT ;  /* 0x00080000070d7812 */ /* 0x000fe400078efcff */
[----:B------:R-:W-:-:S07]  /*2bf0*/  MOV R12, R6 ;  /* 0x00000006000c7202 */ /* 0x000fce0000000f00 */
.L_x_112:
[----:B------:R-:W-:Y:S02]  /*2c00*/  MOV R2, R4 ;  /* 0x0000000400027202 */ /* 0x000fe40000000f00 */
[----:B------:R-:W-:-:S04]  /*2c10*/  MOV R3, 0x0 ;  /* 0x0000000000037802 */ /* 0x000fc80000000f00 */
[----:B------:R-:W-:Y:S05]  /*2c20*/  RET.REL.NODEC R2 `(_Z29LayerNormRowReduceInToOutWarpIff6DvarOpIffE7DmeanOpIffEEvPKT_iiPT0_S8_T1_T2_) ;  /* 0xffffffd002f47950 */ /* 0x000fea0003c3ffff */
.L_x_114:
        /* <DEDUP_REMOVED lines=13> */
.L_x_287:


//--------------------- .text._Z31LayerNormGradBetaGammaTempToOutIfEvPKT_S2_iiPS0_S3_ --------------------------
	.section	.text._Z31LayerNormGradBetaGammaTempToOutIfEvPKT_S2_iiPS0_S3_,"ax",@progbits
	.align	128
        .global         _Z31LayerNormGradBetaGammaTempToOutIfEvPKT_S2_iiPS0_S3_
        .type           _Z31LayerNormGradBetaGammaTempToOutIfEvPKT_S2_iiPS0_S3_,@function
        .size           _Z31LayerNormGradBetaGammaTempToOutIfEvPKT_S2_iiPS0_S3_,(.L_x_299 - _Z31LayerNormGradBetaGammaTempToOutIfEvPKT_S2_iiPS0_S3_)
        .other          _Z31LayerNormGradBetaGammaTempToOutIfEvPKT_S2_iiPS0_S3_,@"STO_CUDA_ENTRY STV_DEFAULT"
_Z31LayerNormGradBetaGammaTempToOutIfEvPKT_S2_iiPS0_S3_:
.text._Z31LayerNormGradBetaGammaTempToOutIfEvPKT_S2_iiPS0_S3_:
[----:B------:R-:W-:Y:S01]  /*0000*/  LDC R1, c[0x0][0x37c] ;  /* 0x0000df00ff017b82 */ /* 0x000fe20000000800 */
[----:B------:R-:W0:Y:S07]  /*0010*/  S2R R3, SR_TID.X ;  /* 0x0000000000037919 */ /* 0x000e2e0000002100 */
[----:B------:R-:W0:Y:S08]  /*0020*/  S2UR UR4, SR_CTAID.X ;  /* 0x00000000000479c3 */ /* 0x000e300000002500 */
[----:B------:R-:W0:Y:S08]  /*0030*/  LDC R2, c[0x0][0x360] ;  /* 0x0000d800ff027b82 */ /* 0x000e300000000800 */
[----:B------:R-:W1:Y:S01]  /*0040*/  LDC R0, c[0x0][0x394] ;  /* 0x0000e500ff007b82 */ /* 0x000e620000000800 */
[----:B0-----:R-:W-:-:S05]  /*0050*/  IMAD R3, R2, UR4, R3 ;  /* 0x0000000402037c24 */ /* 0x001fca000f8e0203 */
[----:B-1----:R-:W-:-:S13]  /*0060*/  ISETP.GE.AND P0, PT, R3, R0, PT ;  /* 0x000000000300720c */ /* 0x002fda0003f06270 */
[----:B------:R-:W-:Y:S05]  /*0070*/  @P0 EXIT ;  /* 0x000000000000094d */ /* 0x000fea0003800000 */
[----:B------:R-:W0:Y:S01]  /*0080*/  LDCU UR5, c[0x0][0x390] ;  /* 0x00007200ff0577ac */ /* 0x000e220008000800 */
[----:B------:R-:W-:Y:S01]  /*0090*/  HFMA2 R13, -RZ, RZ, 0, 0 ;  /* 0x00000000ff0d7431 */ /* 0x000fe200000001ff */
[----:B------:R-:W-:Y:S01]  /*00a0*/  MOV R22, RZ ;  /* 0x000000ff00167202 */ /* 0x000fe20000000f00 */
[----:B------:R-:W1:Y:S01]  /*00b0*/  LDCU.64 UR8, c[0x0][0x358] ;  /* 0x00006b00ff0877ac */ /* 0x000e620008000a00 */
[----:B0-----:R-:W-:-:S09]  /*00c0*/  UISETP.GE.AND UP0, UPT, UR5, 0x1, UPT ;  /* 0x000000010500788c */ /* 0x001fd2000bf06270 */
[----:B-1----:R-:W-:Y:S05]  /*00d0*/  BRA.U !UP0, `(.L_x_115) ;  /* 0x0000000d08687547 */ /* 0x002fea000b800000 */
[----:B------:R-:W-:Y:S01]  /*00e0*/  UISETP.GE.U32.AND UP1, UPT, UR5, 0x10, UPT ;  /* 0x000000100500788c */ /* 0x000fe2000bf26070 */
[----:B------:R-:W-:Y:S01]  /*00f0*/  MOV R22, RZ ;  /* 0x000000ff00167202 */ /* 0x000fe20000000f00 */
[----:B------:R-:W-:Y:S01]  /*0100*/  ULOP3.LUT UR6, UR5, 0xf, URZ, 0xc0, !UPT ;  /* 0x0000000f05067892 */ /* 0x000fe2000f8ec0ff */
[----:B------:R-:W-:Y:S01]  /*0110*/  MOV R13, RZ ;  /* 0x000000ff000d7202 */ /* 0x000fe20000000f00 */
[----:B------:R-:W-:Y:S02]  /*0120*/  UMOV UR4, URZ ;  /* 0x000000ff00047c82 */ /* 0x000fe40008000000 */
[----:B------:R-:W-:-:S03]  /*0130*/  UISETP.NE.AND UP0, UPT, UR6, URZ, UPT ;  /* 0x000000ff0600728c */ /* 0x000fc6000bf05270 */
[----:B------:R-:W-:Y:S08]  /*0140*/  BRA.U !UP1, `(.L_x_116) ;  /* 0x0000000509a87547 */ /* 0x000ff0000b800000 */
[----:B------:R-:W-:Y:S01]  /*0150*/  HFMA2 R22, -RZ, RZ, 0, 0 ;  /* 0x00000000ff167431 */ /* 0x000fe200000001ff */
[----:B------:R-:W-:Y:S01]  /*0160*/  ULOP3.LUT UR4, UR5, 0x7ffffff0, URZ, 0xc0, !UPT ;  /* 0x7ffffff005047892 */ /* 0x000fe2000f8ec0ff */
[----:B------:R-:W-:-:S03]  /*0170*/  MOV R5, R3 ;  /* 0x0000000300057202 */ /* 0x000fc60000000f00 */
[----:B------:R-:W-:-:S12]  /*0180*/  UIADD3 UR7, UPT, UPT, -UR4, URZ, URZ ;  /* 0x000000ff04077290 */ /* 0x000fd8000fffe1ff */
.L_x_117:
[----:B------:R-:W0:Y:S08]  /*0190*/  LDC.64 R18, c[0x0][0x380] ;  /* 0x0000e000ff127b82 */ /* 0x000e300000000a00 */
[----:B------:R-:W1:Y:S01]  /*01a0*/  LDC.64 R14, c[0x0][0x388] ;  /* 0x0000e200ff0e7b82 */ /* 0x000e620000000a00 */
[----:B0-----:R-:W-:-:S05]  /*01b0*/  IMAD.WIDE R18, R5, 0x4, R18 ;  /* 0x0000000405127825 */ /* 0x001fca00078e0212 */
[----:B------:R0:W2:Y:S01]  /*01c0*/  LDG.E.CONSTANT R16, desc[UR8][R18.64] ;  /* 0x0000000812107981 */ /* 0x0000a2000c1e9900 */
[----:B------:R-:W-:-:S05]  /*01d0*/  IMAD.WIDE R20, R0, 0x4, R18 ;  /* 0x0000000400147825 */ /* 0x000fca00078e0212 */
[----:B------:R-:W3:Y:S01]  /*01e0*/  LDG.E.CONSTANT R11, desc[UR8][R20.64] ;  /* 0x00000008140b7981 */ /* 0x000ee2000c1e9900 */
[----:B------:R-:W-:-:S05]  /*01f0*/  IMAD.WIDE R28, R0, 0x4, R20 ;  /* 0x00000004001c7825 */ /* 0x000fca00078e0214 */
[----:B------:R-:W4:Y:S01]  /*0200*/  LDG.E.CONSTANT R9, desc[UR8][R28.64] ;  /* 0x000000081c097981 */ /* 0x000f22000c1e9900 */
[----:B------:R-:W-:-:S05]  /*0210*/  IMAD.WIDE R34, R0, 0x4, R28 ;  /* 0x0000000400227825 */ /* 0x000fca00078e021c */
[----:B------:R-:W5:Y:S01]  /*0220*/  LDG.E.CONSTANT R7, desc[UR8][R34.64] ;  /* 0x0000000822077981 */ /* 0x000f62000c1e9900 */
[----:B------:R-:W-:-:S05]  /*0230*/  IMAD.WIDE R32, R0, 0x4, R34 ;  /* 0x0000000400207825 */ /* 0x000fca00078e0222 */
[----:B------:R0:W5:Y:S01]  /*0240*/  LDG.E.CONSTANT R4, desc[UR8][R32.64] ;  /* 0x0000000820047981 */ /* 0x000162000c1e9900 */
[----:B-1----:R-:W-:-:S05]  /*0250*/  IMAD.WIDE R30, R5, 0x4, R14 ;  /* 0x00000004051e7825 */ /* 0x002fca00078e020e */
[----:B------:R-:W5:Y:S01]  /*0260*/  LDG.E.CONSTANT R27, desc[UR8][R30.64] ;  /* 0x000000081e1b7981 */ /* 0x000f62000c1e9900 */
[----:B0-----:R-:W-:-:S04]  /*0270*/  IMAD.WIDE R18, R0, 0x4, R30 ;  /* 0x0000000400127825 */ /* 0x001fc800078e021e */
[C---:B------:R-:W-:Y:S01]  /*0280*/  IMAD.WIDE R32, R0.reuse, 0x4, R32 ;  /* 0x0000000400207825 */ /* 0x040fe200078e0220 */
[----:B------:R-:W5:Y:S03]  /*0290*/  LDG.E.CONSTANT R20, desc[UR8][R18.64] ;  /* 0x0000000812147981 */ /* 0x000f66000c1e9900 */
[C---:B------:R-:W-:Y:S01]  /*02a0*/  IMAD.WIDE R28, R0.reuse, 0x4, R18 ;  /* 0x00000004001c7825 */ /* 0x040fe200078e0212 */
[----:B------:R0:W5:Y:S04]  /*02b0*/  LDG.E.CONSTANT R24, desc[UR8][R32.64] ;  /* 0x0000000820187981 */ /* 0x000168000c1e9900 */
[----:B------:R-:W5:Y:S01]  /*02c0*/  LDG.E.CONSTANT R12, desc[UR8][R28.64] ;  /* 0x000000081c0c7981 */ /* 0x000f62000c1e9900 */
[----:B------:R-:W-:-:S05]  /*02d0*/  IMAD.WIDE R36, R0, 0x4, R28 ;  /* 0x0000000400247825 */ /* 0x000fca00078e021c */
[----:B------:R-:W5:Y:S01]  /*02e0*/  LDG.E.CONSTANT R10, desc[UR8][R36.64] ;  /* 0x00000008240a7981 */ /* 0x000f62000c1e9900 */
[----:B------:R-:W-:-:S05]  /*02f0*/  IMAD.WIDE R34, R0, 0x4, R36 ;  /* 0x0000000400227825 */ /* 0x000fca00078e0224 */
[----:B------:R-:W5:Y:S01]  /*0300*/  LDG.E.CONSTANT R8, desc[UR8][R34.64] ;  /* 0x0000000822087981 */ /* 0x000f62000c1e9900 */
[----:B------:R-:W-:-:S05]  /*0310*/  IMAD.WIDE R14, R0, 0x4, R34 ;  /* 0x00000004000e7825 */ /* 0x000fca00078e0222 */
[----:B------:R1:W5:Y:S01]  /*0320*/  LDG.E.CONSTANT R6, desc[UR8][R14.64] ;  /* 0x000000080e067981 */ /* 0x000362000c1e9900 */
[----:B0-----:R-:W-:-:S05]  /*0330*/  IMAD.WIDE R32, R0, 0x4, R32 ;  /* 0x0000000400207825 */ /* 0x001fca00078e0220 */
[----:B------:R-:W5:Y:S01]  /*0340*/  LDG.E.CONSTANT R2, desc[UR8][R32.64] ;  /* 0x0000000820027981 */ /* 0x000f62000c1e9900 */
[----:B------:R-:W-:-:S04]  /*0350*/  IMAD.WIDE R30, R0, 0x4, R32 ;  /* 0x00000004001e7825 */ /* 0x000fc800078e0220 */
[C---:B-1----:R-:W-:Y:S01]  /*0360*/  IMAD.WIDE R14, R0.reuse, 0x4, R14 ;  /* 0x00000004000e7825 */ /* 0x042fe200078e020e */
[----:B------:R-:W5:Y:S03]  /*0370*/  LDG.E.CONSTANT R26, desc[UR8][R30.64] ;  /* 0x000000081e1a7981 */ /* 0x000f66000c1e9900 */
[----:B------:R-:W-:-:S05]  /*0380*/  IMAD.WIDE R18, R0, 0x4, R30 ;  /* 0x0000000400127825 */ /* 0x000fca00078e021e */
[----:B------:R0:W5:Y:S01]  /*0390*/  LDG.E.CONSTANT R25, desc[UR8][R18.64] ;  /* 0x0000000812197981 */ /* 0x000162000c1e9900 */
[----:B------:R-:W-:-:S05]  /*03a0*/  IMAD.WIDE R28, R0, 0x4, R18 ;  /* 0x00000004001c7825 */ /* 0x000fca00078e0212 */
[----:B------:R-:W5:Y:S01]  /*03b0*/  LDG.E.CONSTANT R23, desc[UR8][R28.64] ;  /* 0x000000081c177981 */ /* 0x000f62000c1e9900 */
[----:B0-----:R-:W-:-:S05]  /*03c0*/  IMAD.WIDE R18, R0, 0x4, R28 ;  /* 0x0000000400127825 */ /* 0x001fca00078e021c */
[----:B------:R0:W5:Y:S02]  /*03d0*/  LDG.E.CONSTANT R21, desc[UR8][R18.64] ;  /* 0x0000000812157981 */ /* 0x000164000c1e9900 */
[----:B0-----:R-:W-:-:S04]  /*03e0*/  IMAD.WIDE R18, R0, 0x4, R18 ;  /* 0x0000000400127825 */ /* 0x001fc800078e0212 */
[----:B------:R-:W-:-:S04]  /*03f0*/  IMAD.WIDE R28, R0, 0x4, R18 ;  /* 0x00000004001c7825 */ /* 0x000fc800078e0212 */
[----:B--2---:R-:W-:Y:S02]  /*0400*/  FADD R16, R16, R13 ;  /* 0x0000000d10107221 */ /* 0x004fe40000000000 */
[----:B------:R-:W2:Y:S02]  /*0410*/  LDG.E.CONSTANT R13, desc[UR8][R18.64] ;  /* 0x00000008120d7981 */ /* 0x000ea4000c1e9900 */
[----:B---3--:R-:W-:Y:S01]  /*0420*/  FADD R32, R16, R11 ;  /* 0x0000000b10207221 */ /* 0x008fe20000000000 */
[----:B------:R-:W-:Y:S01]  /*0430*/  IMAD.WIDE R16, R0, 0x4, R28 ;  /* 0x0000000400107825 */ /* 0x000fe200078e021c */
[----:B------:R5:W3:Y:S03]  /*0440*/  LDG.E.CONSTANT R11, desc[UR8][R28.64] ;  /* 0x000000081c0b7981 */ /* 0x000ae6000c1e9900 */
[----:B----4-:R-:W-:Y:S02]  /*0450*/  FADD R32, R32, R9 ;  /* 0x0000000920207221 */ /* 0x010fe40000000000 */
[----:B------:R0:W4:Y:S02]  /*0460*/  LDG.E.CONSTANT R9, desc[UR8][R16.64] ;  /* 0x0000000810097981 */ /* 0x000124000c1e9900 */
[----:B-----5:R-:W-:-:S04]  /*0470*/  FADD R29, R32, R7 ;  /* 0x00000007201d7221 */ /* 0x020fc80000000000 */
[----:B------:R-:W-:Y:S01]  /*0480*/  FADD R31, R29, R4 ;  /* 0x000000041d1f7221 */ /* 0x000fe20000000000 */
[C---:B------:R-:W-:Y:S01]  /*0490*/  IMAD.WIDE R28, R0.reuse, 0x4, R14 ;  /* 0x00000004001c7825 */ /* 0x040fe200078e020e */
[----:B------:R1:W5:Y:S03]  /*04a0*/  LDG.E.CONSTANT R4, desc[UR8][R14.64] ;  /* 0x000000080e047981 */ /* 0x000366000c1e9900 */
[----:B0-----:R-:W-:-:S05]  /*04b0*/  IMAD.WIDE R16, R0, 0x4, R16 ;  /* 0x0000000400107825 */ /* 0x001fca00078e0210 */
[----:B------:R0:W4:Y:S01]  /*04c0*/  LDG.E.CONSTANT R7, desc[UR8][R16.64] ;  /* 0x0000000810077981 */ /* 0x000122000c1e9900 */
[----:B-1----:R-:W-:-:S04]  /*04d0*/  IMAD.WIDE R14, R0, 0x4, R28 ;  /* 0x00000004000e7825 */ /* 0x002fc800078e021c */
[----:B------:R-:W-:Y:S01]  /*04e0*/  FADD R27, R27, R22 ;  /* 0x000000161b1b7221 */ /* 0x000fe20000000000 */
[----:B------:R-:W3:Y:S01]  /*04f0*/  LDG.E.CONSTANT R28, desc[UR8][R28.64] ;  /* 0x000000081c1c7981 */ /* 0x000ee2000c1e9900 */
[----:B------:R-:W-:-:S04]  /*0500*/  IMAD.WIDE R18, R0, 0x4, R16 ;  /* 0x0000000400127825 */ /* 0x000fc800078e0210 */
[----:B0-----:R-:W-:-:S04]  /*0510*/  IMAD.WIDE R16, R0, 0x4, R14 ;  /* 0x0000000400107825 */ /* 0x001fc800078e020e */
[----:B------:R-:W-:Y:S01]  /*0520*/  FADD R27, R27, R20 ;  /* 0x000000141b1b7221 */ /* 0x000fe20000000000 */
[----:B------:R-:W4:Y:S04]  /*0530*/  LDG.E.CONSTANT R18, desc[UR8][R18.64] ;  /* 0x0000000812127981 */ /* 0x000f28000c1e9900 */
[----:B------:R0:W4:Y:S01]  /*0540*/  LDG.E.CONSTANT R22, desc[UR8][R16.64] ;  /* 0x0000000810167981 */ /* 0x000122000c1e9900 */
[----:B------:R-:W-:-:S03]  /*0550*/  FADD R27, R27, R12 ;  /* 0x0000000c1b1b7221 */ /* 0x000fc60000000000 */
[----:B------:R-:W4:Y:S01]  /*0560*/  LDG.E.CONSTANT R19, desc[UR8][R14.64] ;  /* 0x000000080e137981 */ /* 0x000f22000c1e9900 */
[----:B0-----:R-:W-:-:S05]  /*0570*/  IMAD.WIDE R16, R0, 0x4, R16 ;  /* 0x0000000400107825 */ /* 0x001fca00078e0210 */
[----:B------:R0:W4:Y:S02]  /*0580*/  LDG.E.CONSTANT R20, desc[UR8][R16.64] ;  /* 0x0000000810147981 */ /* 0x000124000c1e9900 */
[----:B0-----:R-:W-:-:S04]  /*0590*/  IMAD.WIDE R16, R0, 0x4, R16 ;  /* 0x0000000400107825 */ /* 0x001fc800078e0210 */
[----:B------:R-:W-:Y:S01]  /*05a0*/  FADD R27, R27, R10 ;  /* 0x0000000a1b1b7221 */ /* 0x000fe20000000000 */
[----:B------:R-:W4:Y:S01]  /*05b0*/  LDG.E.CONSTANT R12, desc[UR8][R16.64] ;  /* 0x00000008100c7981 */ /* 0x000f22000c1e9900 */
[----:B------:R-:W-:-:S05]  /*05c0*/  IMAD.WIDE R14, R0, 0x4, R16 ;  /* 0x00000004000e7825 */ /* 0x000fca00078e0210 */
[----:B------:R0:W4:Y:S01]  /*05d0*/  LDG.E.CONSTANT R10, desc[UR8][R14.64] ;  /* 0x000000080e0a7981 */ /* 0x000122000c1e9900 */
[----:B------:R-:W-:Y:S01]  /*05e0*/  FADD R27, R27, R8 ;  /* 0x000000081b1b7221 */ /* 0x000fe20000000000 */
[----:B0-----:R-:W-:-:S05]  /*05f0*/  IMAD.WIDE R14, R0, 0x4, R14 ;  /* 0x00000004000e7825 */ /* 0x001fca00078e020e */
[----:B------:R0:W4:Y:S01]  /*0600*/  LDG.E.CONSTANT R8, desc[UR8][R14.64] ;  /* 0x000000080e087981 */ /* 0x000122000c1e9900 */
[----:B------:R-:W-:Y:S01]  /*0610*/  FADD R27, R27, R6 ;  /* 0x000000061b1b7221 */ /* 0x000fe20000000000 */
[----:B0-----:R-:W-:-:S05]  /*0620*/  IMAD.WIDE R14, R0, 0x4, R14 ;  /* 0x00000004000e7825 */ /* 0x001fca00078e020e */
[----:B------:R-:W4:Y:S01]  /*0630*/  LDG.E.CONSTANT R6, desc[UR8][R14.64] ;  /* 0x000000080e067981 */ /* 0x000f22000c1e9900 */
[----:B------:R-:W-:-:S06]  /*0640*/  IMAD.WIDE R16, R0, 0x4, R14 ;  /* 0x0000000400107825 */ /* 0x000fcc00078e020e */
[----:B------:R-:W4:Y:S01]  /*0650*/  LDG.E.CONSTANT R16, desc[UR8][R16.64] ;  /* 0x0000000810107981 */ /* 0x000f22000c1e9900 */
[----:B------:R-:W-:-:S04]  /*0660*/  FADD R24, R31, R24 ;  /* 0x000000181f187221 */ /* 0x000fc80000000000 */
[----:B------:R-:W-:-:S04]  /*0670*/  FADD R29, R24, R2 ;  /* 0x00000002181d7221 */ /* 0x000fc80000000000 */
[----:B------:R-:W-:-:S04]  /*0680*/  FADD R26, R29, R26 ;  /* 0x0000001a1d1a7221 */ /* 0x000fc80000000000 */
[----:B------:R-:W-:-:S04]  /*0690*/  FADD R26, R26, R25 ;  /* 0x000000191a1a7221 */ /* 0x000fc80000000000 */
[----:B------:R-:W-:-:S04]  /*06a0*/  FADD R26, R26, R23 ;  /* 0x000000171a1a7221 */ /* 0x000fc80000000000 */
[----:B------:R-:W-:Y:S01]  /*06b0*/  FADD R26, R26, R21 ;  /* 0x000000151a1a7221 */ /* 0x000fe20000000000 */
[----:B------:R-:W-:-:S04]  /*06c0*/  UIADD3 UR7, UPT, UPT, UR7, 0x10, URZ ;  /* 0x0000001007077890 */ /* 0x000fc8000fffe0ff */
[----:B------:R-:W-:Y:S01]  /*06d0*/  UISETP.NE.AND UP1, UPT, UR7, URZ, UPT ;  /* 0x000000ff0700728c */ /* 0x000fe2000bf25270 */
[----:B------:R-:W-:Y:S01]  /*06e0*/  LEA R5, R0, R5, 0x4 ;  /* 0x0000000500057211 */ /* 0x000fe200078e20ff */
[----:B--2---:R-:W-:Y:S01]  /*06f0*/  FADD R26, R26, R13 ;  /* 0x0000000d1a1a7221 */ /* 0x004fe20000000000 */
[----:B-----5:R-:W-:-:S04]  /*0700*/  FADD R27, R27, R4 ;  /* 0x000000041b1b7221 */ /* 0x020fc80000000000 */
[----:B---3--:R-:W-:Y:S01]  /*0710*/  FADD R28, R27, R28 ;  /* 0x0000001c1b1c7221 */ /* 0x008fe20000000000 */
[----:B------:R-:W-:-:S03]  /*0720*/  FADD R26, R26, R11 ;  /* 0x0000000b1a1a7221 */ /* 0x000fc60000000000 */
[----:B----4-:R-:W-:-:S04]  /*0730*/  FADD R19, R28, R19 ;  /* 0x000000131c137221 */ /* 0x010fc80000000000 */
[----:B------:R-:W-:-:S04]  /*0740*/  FADD R19, R19, R22 ;  /* 0x0000001613137221 */ /* 0x000fc80000000000 */
[----:B------:R-:W-:Y:S01]  /*0750*/  FADD R19, R19, R20 ;  /* 0x0000001413137221 */ /* 0x000fe20000000000 */
[----:B------:R-:W-:-:S03]  /*0760*/  FADD R26, R26, R9 ;  /* 0x000000091a1a7221 */ /* 0x000fc60000000000 */
[----:B------:R-:W-:-:S04]  /*0770*/  FADD R19, R19, R12 ;  /* 0x0000000c13137221 */ /* 0x000fc80000000000 */
[----:B------:R-:W-:Y:S01]  /*0780*/  FADD R19, R19, R10 ;  /* 0x0000000a13137221 */ /* 0x000fe20000000000 */
[----:B------:R-:W-:-:S04]  /*0790*/  FADD R7, R26, R7 ;  /* 0x000000071a077221 */ /* 0x000fc80000000000 */
[----:B------:R-:W-:Y:S01]  /*07a0*/  FADD R13, R7, R18 ;  /* 0x00000012070d7221 */ /* 0x000fe20000000000 */
[----:B------:R-:W-:-:S04]  /*07b0*/  FADD R19, R19, R8 ;  /* 0x0000000813137221 */ /* 0x000fc80000000000 */
[----:B------:R-:W-:-:S04]  /*07c0*/  FADD R19, R19, R6 ;  /* 0x0000000613137221 */ /* 0x000fc80000000000 */
[----:B------:R-:W-:Y:S01]  /*07d0*/  FADD R22, R19, R16 ;  /* 0x0000001013167221 */ /* 0x000fe20000000000 */
[----:B------:R-:W-:Y:S06]  /*07e0*/  BRA.U UP1, `(.L_x_117) ;  /* 0xfffffff901687547 */ /* 0x000fec000b83ffff */
.L_x_116:
[----:B------:R-:W-:Y:S05]  /*07f0*/  BRA.U !UP0, `(.L_x_115) ;  /* 0x0000000508a07547 */ /* 0x000fea000b800000 */
[----:B------:R-:W-:Y:S02]  /*0800*/  UISETP.GE.U32.AND UP0, UPT, UR6, 0x8, UPT ;  /* 0x000000080600788c */ /* 0x000fe4000bf06070 */
[----:B------:R-:W-:-:S04]  /*0810*/  ULOP3.LUT UR7, UR5, 0x7, URZ, 0xc0, !UPT ;  /* 0x0000000705077892 */ /* 0x000fc8000f8ec0ff */
[----:B------:R-:W-:-:S03]  /*0820*/  UISETP.NE.AND UP1, UPT, UR7, URZ, UPT ;  /* 0x000000ff0700728c */ /* 0x000fc6000bf25270 */
[----:B------:R-:W-:Y:S08]  /*0830*/  BRA.U !UP0, `(.L_x_118) ;  /* 0x0000000108d07547 */ /* 0x000ff0000b800000 */
[----:B------:R-:W0:Y:S01]  /*0840*/  LDC.64 R4, c[0x0][0x380] ;  /* 0x0000e000ff047b82 */ /* 0x000e220000000a00 */
[----:B------:R-:W-:-:S07]  /*0850*/  IMAD R7, R0, UR4, R3 ;  /* 0x0000000400077c24 */ /* 0x000fce000f8e0203 */
[----:B------:R-:W1:Y:S01]  /*0860*/  LDC.64 R18, c[0x0][0x388] ;  /* 0x0000e200ff127b82 */ /* 0x000e620000000a00 */
[----:B0-----:R-:W-:-:S05]  /*0870*/  IMAD.WIDE R4, R7, 0x4, R4 ;  /* 0x0000000407047825 */ /* 0x001fca00078e0204 */
[----:B------:R0:W2:Y:S01]  /*0880*/  LDG.E.CONSTANT R2, desc[UR8][R4.64] ;  /* 0x0000000804027981 */ /* 0x0000a2000c1e9900 */
[----:B------:R-:W-:-:S04]  /*0890*/  IMAD.WIDE R32, R0, 0x4, R4 ;  /* 0x0000000400207825 */ /* 0x000fc800078e0204 */
[----:B-1----:R-:W-:Y:S01]  /*08a0*/  IMAD.WIDE R18, R7, 0x4, R18 ;  /* 0x0000000407127825 */ /* 0x002fe200078e0212 */
[----:B------:R-:W3:Y:S03]  /*08b0*/  LDG.E.CONSTANT R23, desc[UR8][R32.64] ;  /* 0x0000000820177981 */ /* 0x000ee6000c1e9900 */
[C---:B------:R-:W-:Y:S01]  /*08c0*/  IMAD.WIDE R30, R0.reuse, 0x4, R32 ;  /* 0x00000004001e7825 */ /* 0x040fe200078e0220 */
[----:B------:R-:W4:Y:S03]  /*08d0*/  LDG.E.CONSTANT R25, desc[UR8][R18.64] ;  /* 0x0000000812197981 */ /* 0x000f26000c1e9900 */
[C---:B------:R-:W-:Y:S01]  /*08e0*/  IMAD.WIDE R16, R0.reuse, 0x4, R18 ;  /* 0x0000000400107825 */ /* 0x040fe200078e0212 */
[----:B------:R-:W5:Y:S03]  /*08f0*/  LDG.E.CONSTANT R20, desc[UR8][R30.64] ;  /* 0x000000081e147981 */ /* 0x000f66000c1e9900 */
[C---:B------:R-:W-:Y:S01]  /*0900*/  IMAD.WIDE R26, R0.reuse, 0x4, R30 ;  /* 0x00000004001a7825 */ /* 0x040fe200078e021e */
[----:B------:R1:W5:Y:S03]  /*0910*/  LDG.E.CONSTANT R21, desc[UR8][R16.64] ;  /* 0x0000000810157981 */ /* 0x000366000c1e9900 */
[----:B------:R-:W-:-:S04]  /*0920*/  IMAD.WIDE R28, R0, 0x4, R16 ;  /* 0x00000004001c7825 */ /* 0x000fc800078e0210 */
[C---:B------:R-:W-:Y:S01]  /*0930*/  IMAD.WIDE R10, R0.reuse, 0x4, R26 ;  /* 0x00000004000a7825 */ /* 0x040fe200078e021a */
[----:B------:R1:W5:Y:S03]  /*0940*/  LDG.E.CONSTANT R12, desc[UR8][R28.64] ;  /* 0x000000081c0c7981 */ /* 0x000366000c1e9900 */
[C---:B------:R-:W-:Y:S01]  /*0950*/  IMAD.WIDE R8, R0.reuse, 0x4, R28 ;  /* 0x0000000400087825 */ /* 0x040fe200078e021c */
[----:B------:R-:W5:Y:S03]  /*0960*/  LDG.E.CONSTANT R26, desc[UR8][R26.64] ;  /* 0x000000081a1a7981 */ /* 0x000f66000c1e9900 */
[C---:B------:R-:W-:Y:S02]  /*0970*/  IMAD.WIDE R14, R0.reuse, 0x4, R8 ;  /* 0x00000004000e7825 */ /* 0x040fe400078e0208 */
[----:B------:R-:W5:Y:S02]  /*0980*/  LDG.E.CONSTANT R8, desc[UR8][R8.64] ;  /* 0x0000000808087981 */ /* 0x000f64000c1e9900 */
[----:B0-----:R-:W-:-:S02]  /*0990*/  IMAD.WIDE R4, R0, 0x4, R10 ;  /* 0x0000000400047825 */ /* 0x001fc400078e020a */
[----:B------:R-:W5:Y:S02]  /*09a0*/  LDG.E.CONSTANT R10, desc[UR8][R10.64] ;  /* 0x000000080a0a7981 */ /* 0x000f64000c1e9900 */
[C---:B------:R-:W-:Y:S02]  /*09b0*/  IMAD.WIDE R6, R0.reuse, 0x4, R14 ;  /* 0x0000000400067825 */ /* 0x040fe400078e020e */
[----:B------:R-:W5:Y:S02]  /*09c0*/  LDG.E.CONSTANT R14, desc[UR8][R14.64] ;  /* 0x000000080e0e7981 */ /* 0x000f64000c1e9900 */
[C---:B-1----:R-:W-:Y:S02]  /*09d0*/  IMAD.WIDE R16, R0.reuse, 0x4, R4 ;  /* 0x0000000400107825 */ /* 0x042fe400078e0204 */
[----:B------:R-:W5:Y:S02]  /*09e0*/  LDG.E.CONSTANT R4, desc[UR8][R4.64] ;  /* 0x0000000804047981 */ /* 0x000f64000c1e9900 */
[----:B------:R-:W-:-:S02]  /*09f0*/  IMAD.WIDE R18, R0, 0x4, R6 ;  /* 0x0000000400127825 */ /* 0x000fc400078e0206 */
[----:B------:R-:W5:Y:S02]  /*0a00*/  LDG.E.CONSTANT R6, desc[UR8][R6.64] ;  /* 0x0000000806067981 */ /* 0x000f64000c1e9900 */
[C---:B------:R-:W-:Y:S02]  /*0a10*/  IMAD.WIDE R28, R0.reuse, 0x4, R16 ;  /* 0x00000004001c7825 */ /* 0x040fe400078e0210 */
[----:B------:R-:W5:Y:S02]  /*0a20*/  LDG.E.CONSTANT R24, desc[UR8][R16.64] ;  /* 0x0000000810187981 */ /* 0x000f64000c1e9900 */
[----:B------:R-:W-:Y:S02]  /*0a30*/  IMAD.WIDE R30, R0, 0x4, R18 ;  /* 0x00000004001e7825 */ /* 0x000fe400078e0212 */
[----:B------:R-:W5:Y:S04]  /*0a40*/  LDG.E.CONSTANT R18, desc[UR8][R18.64] ;  /* 0x0000000812127981 */ /* 0x000f68000c1e9900 */
[----:B------:R-:W5:Y:S04]  /*0a50*/  LDG.E.CONSTANT R28, desc[UR8][R28.64] ;  /* 0x000000081c1c7981 */ /* 0x000f68000c1e9900 */
[----:B------:R-:W5:Y:S01]  /*0a60*/  LDG.E.CONSTANT R30, desc[UR8][R30.64] ;  /* 0x000000081e1e7981 */ /* 0x000f62000c1e9900 */
[----:B------:R-:W-:Y:S01]  /*0a70*/  UIADD3 UR4, UPT, UPT, UR4, 0x8, URZ ;  /* 0x0000000804047890 */ /* 0x000fe2000fffe0ff */
[----:B--2---:R-:W-:-:S04]  /*0a80*/  FADD R2, R13, R2 ;  /* 0x000000020d027221 */ /* 0x004fc80000000000 */
[----:B---3--:R-:W-:Y:S01]  /*0a90*/  FADD R23, R2, R23 ;  /* 0x0000001702177221 */ /* 0x008fe20000000000 */
[----:B----4-:R-:W-:-:S03]  /*0aa0*/  FADD R22, R22, R25 ;  /* 0x0000001916167221 */ /* 0x010fc60000000000 */
[----:B-----5:R-:W-:Y:S01]  /*0ab0*/  FADD R23, R23, R20 ;  /* 0x0000001417177221 */ /* 0x020fe20000000000 */
[----:B------:R-:W-:-:S04]  /*0ac0*/  FADD R21, R22, R21 ;  /* 0x0000001516157221 */ /* 0x000fc80000000000 */
[----:B------:R-:W-:Y:S01]  /*0ad0*/  FADD R21, R21, R12 ;  /* 0x0000000c15157221 */ /* 0x000fe20000000000 */
[----:B------:R-:W-:-:S03]  /*0ae0*/  FADD R23, R23, R26 ;  /* 0x0000001a17177221 */ /* 0x000fc60000000000 */
        /* <DEDUP_REMOVED lines=8> */
[----:B------:R-:W-:-:S07]  /*0b70*/  FADD R22, R21, R30 ;  /* 0x0000001e15167221 */ /* 0x000fce0000000000 */
.L_x_118:
        /* <DEDUP_REMOVED lines=8> */
[----:B0-----:R-:W-:-:S04]  /*0c00*/  IMAD.WIDE R6, R11, 0x4, R4 ;  /* 0x000000040b067825 */ /* 0x001fc800078e0204 */
[----:B-1----:R-:W-:-:S04]  /*0c10*/  IMAD.WIDE R8, R11, 0x4, R8 ;  /* 0x000000040b087825 */ /* 0x002fc800078e0208 */
[C---:B------:R-:W-:Y:S02]  /*0c20*/  IMAD.WIDE R10, R0.reuse, 0x4, R6 ;  /* 0x00000004000a7825 */ /* 0x040fe400078e0206 */
[----:B------:R-:W2:Y:S02]  /*0c30*/  LDG.E.CONSTANT R6, desc[UR8][R6.64] ;  /* 0x0000000806067981 */ /* 0x000ea4000c1e9900 */
[C---:B------:R-:W-:Y:S02]  /*0c40*/  IMAD.WIDE R14, R0.reuse, 0x4, R8 ;  /* 0x00000004000e7825 */ /* 0x040fe400078e0208 */
[----:B------:R-:W3:Y:S02]  /*0c50*/  LDG.E.CONSTANT R9, desc[UR8][R8.64] ;  /* 0x0000000808097981 */ /* 0x000ee4000c1e9900 */
[C---:B------:R-:W-:Y:S02]  /*0c60*/  IMAD.WIDE R16, R0.reuse, 0x4, R10 ;  /* 0x0000000400107825 */ /* 0x040fe400078e020a */
[----:B------:R-:W4:Y:S02]  /*0c70*/  LDG.E.CONSTANT R11, desc[UR8][R10.64] ;  /* 0x000000080a0b7981 */ /* 0x000f24000c1e9900 */
        /* <DEDUP_REMOVED lines=9> */
[----:B--2---:R-:W-:Y:S01]  /*0d10*/  FADD R6, R13, R6 ;  /* 0x000000060d067221 */ /* 0x004fe20000000000 */
[----:B---3--:R-:W-:-:S03]  /*0d20*/  FADD R9, R22, R9 ;  /* 0x0000000916097221 */ /* 0x008fc60000000000 */
[----:B----4-:R-:W-:Y:S01]  /*0d30*/  FADD R6, R6, R11 ;  /* 0x0000000b06067221 */ /* 0x010fe20000000000 */
[----:B-----5:R-:W-:-:S03]  /*0d40*/  FADD R9, R9, R14 ;  /* 0x0000000e09097221 */ /* 0x020fc60000000000 */
[----:B------:R-:W-:Y:S01]  /*0d50*/  FADD R6, R6, R23 ;  /* 0x0000001706067221 */ /* 0x000fe20000000000 */
[----:B------:R-:W-:-:S03]  /*0d60*/  FADD R9, R9, R4 ;  /* 0x0000000409097221 */ /* 0x000fc60000000000 */
[----:B------:R-:W-:Y:S01]  /*0d70*/  FADD R13, R6, R19 ;  /* 0x00000013060d7221 */ /* 0x000fe20000000000 */
[----:B------:R-:W-:-:S07]  /*0d80*/  FADD R22, R9, R20 ;  /* 0x0000001409167221 */ /* 0x000fce0000000000 */
.L_x_119:
[----:B------:R-:W-:Y:S05]  /*0d90*/  BRA.U !UP1, `(.L_x_115) ;  /* 0x0000000109387547 */ /* 0x000fea000b800000 */
[----:B------:R-:W0:Y:S01]  /*0da0*/  LDC.64 R8, c[0x0][0x380] ;  /* 0x0000e000ff087b82 */ /* 0x000e220000000a00 */
[----:B------:R-:W-:Y:S01]  /*0db0*/  IMAD R15, R0, UR4, R3 ;  /* 0x00000004000f7c24 */ /* 0x000fe2000f8e0203 */
[----:B------:R-:W-:-:S06]  /*0dc0*/  UIADD3 UR5, UPT, UPT, -UR5, URZ, URZ ;  /* 0x000000ff05057290 */ /* 0x000fcc000fffe1ff */
[----:B------:R-:W1:Y:S06]  /*0dd0*/  LDC.64 R10, c[0x0][0x388] ;  /* 0x0000e200ff0a7b82 */ /* 0x000e6c0000000a00 */
.L_x_120:
[----:B0-----:R-:W-:-:S04]  /*0de0*/  IMAD.WIDE R4, R15, 0x4, R8 ;  /* 0x000000040f047825 */ /* 0x001fc800078e0208 */
[C---:B-1----:R-:W-:Y:S02]  /*0df0*/  IMAD.WIDE R6, R15.reuse, 0x4, R10 ;  /* 0x000000040f067825 */ /* 0x042fe400078e020a */
[----:B------:R-:W2:Y:S04]  /*0e00*/  LDG.E.CONSTANT R4, desc[UR8][R4.64] ;  /* 0x0000000804047981 */ /* 0x000ea8000c1e9900 */
[----:B------:R-:W3:Y:S01]  /*0e10*/  LDG.E.CONSTANT R7, desc[UR8][R6.64] ;  /* 0x0000000806077981 */ /* 0x000ee2000c1e9900 */
[----:B------:R-:W-:Y:S01]  /*0e20*/  UIADD3 UR5, UPT, UPT, UR5, 0x1, URZ ;  /* 0x0000000105057890 */ /* 0x000fe2000fffe0ff */
[----:B------:R-:W-:-:S03]  /*0e30*/  IADD3 R15, PT, PT, R15, R0, RZ ;  /* 0x000000000f0f7210 */ /* 0x000fc60007ffe0ff */
[----:B------:R-:W-:Y:S01]  /*0e40*/  UISETP.NE.AND UP0, UPT, UR5, URZ, UPT ;  /* 0x000000ff0500728c */ /* 0x000fe2000bf05270 */
[----:B--2---:R-:W-:Y:S01]  /*0e50*/  FADD R13, R4, R13 ;  /* 0x0000000d040d7221 */ /* 0x004fe20000000000 */
[----:B---3--:R-:W-:-:S07]  /*0e60*/  FADD R22, R7, R22 ;  /* 0x0000001607167221 */ /* 0x008fce0000000000 */
[----:B------:R-:W-:Y:S05]  /*0e70*/  BRA.U UP0, `(.L_x_120) ;  /* 0xfffffffd00d87547 */ /* 0x000fea000b83ffff */
.L_x_115:
[----:B------:R-:W0:Y:S08]  /*0e80*/  LDC.64 R4, c[0x0][0x398] ;  /* 0x0000e600ff047b82 */ /* 0x000e300000000a00 */
[----:B------:R-:W1:Y:S01]  /*0e90*/  LDC.64 R6, c[0x0][0x3a0] ;  /* 0x0000e800ff067b82 */ /* 0x000e620000000a00 */
[----:B0-----:R-:W-:-:S05]  /*0ea0*/  IMAD.WIDE R4, R3, 0x4, R4 ;  /* 0x0000000403047825 */ /* 0x001fca00078e0204 */
[----:B------:R-:W-:Y:S01]  /*0eb0*/  STG.E desc[UR8][R4.64], R13 ;  /* 0x0000000d04007986 */ /* 0x000fe2000c101908 */
[----:B-1----:R-:W-:-:S05]  /*0ec0*/  IMAD.WIDE R2, R3, 0x4, R6 ;  /* 0x0000000403027825 */ /* 0x002fca00078e0206 */
[----:B------:R-:W-:Y:S01]  /*0ed0*/  STG.E desc[UR8][R2.64], R22 ;  /* 0x0000001602007986 */ /* 0x000fe2000c101908 */
[----:B------:R-:W-:Y:S05]  /*0ee0*/  EXIT ;  /* 0x000000000000794d */ /* 0x000fea0003800000 */
.L_x_121:
        /* <DEDUP_REMOVED lines=9> */
.L_x_299:


//--------------------- .text._Z30LayerNormGradBetaGammaInToTempIffEvPKT_S2_PKT0_S5_iiiPS3_S6_ --------------------------
	.section	.text._Z30LayerNormGradBetaGammaInToTempIffEvPKT_S2_PKT0_S5_iiiPS3_S6_,"ax",@progbits
	.align	128
        .global         _Z30LayerNormGradBetaGammaInToTempIffEvPKT_S2_PKT0_S5_iiiPS3_S6_
        .type           _Z30LayerNormGradBetaGammaInToTempIffEvPKT_S2_PKT0_S5_iiiPS3_S6_,@function
        .size           _Z30LayerNormGradBetaGammaInToTempIffEvPKT_S2_PKT0_S5_iiiPS3_S6_,(.L_x_300 - _Z30LayerNormGradBetaGammaInToTempIffEvPKT_S2_PKT0_S5_iiiPS3_S6_)
        .other          _Z30LayerNormGradBetaGammaInToTempIffEvPKT_S2_PKT0_S5_iiiPS3_S6_,@"STO_CUDA_ENTRY STV_DEFAULT"
_Z30LayerNormGradBetaGammaInToTempIffEvPKT_S2_PKT0_S5_iiiPS3_S6_:
.text._Z30LayerNormGradBetaGammaInToTempIffEvPKT_S2_PKT0_S5_iiiPS3_S6_:
[----:B------:R-:W-:Y:S01]  /*0000*/  LDC R1, c[0x0][0x37c] ;  /* 0x0000df00ff017b82 */ /* 0x000fe20000000800 */
[----:B------:R-:W0:Y:S07]  /*0010*/  S2R R5, SR_TID.X ;  /* 0x0000000000057919 */ /* 0x000e2e0000002100 */
[----:B------:R-:W1:Y:S01]  /*0020*/  S2UR UR4, SR_CTAID.X ;  /* 0x00000000000479c3 */ /* 0x000e620000002500 */
[----:B------:R-:W1:Y:S07]  /*0030*/  LDCU UR5, c[0x0][0x360] ;  /* 0x00006c00ff0577ac */ /* 0x000e6e0008000800 */
[----:B------:R-:W2:Y:S01]  /*0040*/  LDC R0, c[0x0][0x3a4] ;  /* 0x0000e900ff007b82 */ /* 0x000ea20000000800 */
[----:B-1----:R-:W-:-:S06]  /*0050*/  UIMAD UR4, UR4, UR5, URZ ;  /* 0x00000005040472a4 */ /* 0x002fcc000f8e02ff */
[----:B0-----:R-:W-:-:S04]  /*0060*/  IADD3 R3, PT, PT, R5, UR4, RZ ;  /* 0x0000000405037c10 */ /* 0x001fc8000fffe0ff */
[----:B--2---:R-:W-:-:S13]  /*0070*/  ISETP.GE.AND P0, PT, R3, R0, PT ;  /* 0x000000000300720c */ /* 0x004fda0003f06270 */
[----:B------:R-:W-:Y:S05]  /*0080*/  @P0 EXIT ;  /* 0x000000000000094d */ /* 0x000fea0003800000 */
[----:B------:R-:W0:Y:S01]  /*0090*/  S2UR UR5, SR_CTAID.Y ;  /* 0x00000000000579c3 */ /* 0x000e220000002600 */
[----:B------:R-:W1:Y:S01]  /*00a0*/  LDCU UR8, c[0x0][0x3a0] ;  /* 0x00007400ff0877ac */ /* 0x000e620008000800 */
[----:B------:R-:W-:Y:S01]  /*00b0*/  HFMA2 R29, -RZ, RZ, 0, 0 ;  /* 0x00000000ff1d7431 */ /* 0x000fe200000001ff */
[----:B------:R-:W-:Y:S01]  /*00c0*/  MOV R10, RZ ;  /* 0x000000ff000a7202 */ /* 0x000fe20000000f00 */
[----:B------:R-:W2:Y:S04]  /*00d0*/  LDCU.64 UR6, c[0x0][0x358] ;  /* 0x00006b00ff0677ac */ /* 0x000ea80008000a00 */
[----:B------:R-:W0:Y:S02]  /*00e0*/  LDC R6, c[0x0][0x3a8] ;  /* 0x0000ea00ff067b82 */ /* 0x000e240000000800 */
[----:B0-----:R-:W-:-:S05]  /*00f0*/  IMAD R7, R6, UR5, RZ ;  /* 0x0000000506077c24 */ /* 0x001fca000f8e02ff */
[----:B-1----:R-:W-:-:S04]  /*0100*/  VIADDMNMX.U32 R6, R7, R6, UR8, PT ;  /* 0x0000000807067e46 */ /* 0x002fc8000b800006 */
[----:B------:R-:W-:-:S13]  /*0110*/  ISETP.GE.U32.AND P0, PT, R7, R6, PT ;  /* 0x000000060700720c */ /* 0x000fda0003f06070 */
[----:B--2---:R-:W-:Y:S05]  /*0120*/  @P0 BRA `(.L_x_122) ;  /* 0x0000000c00380947 */ /* 0x004fea0003800000 */
[-C--:B------:R-:W-:Y:S02]  /*0130*/  IADD3 R2, PT, PT, -R6, R7.reuse, RZ ;  /* 0x0000000706027210 */ /* 0x080fe40007ffe1ff */
[----:B------:R-:W-:Y:S02]  /*0140*/  MOV R10, RZ ;  /* 0x000000ff000a7202 */ /* 0x000fe40000000f00 */
[----:B------:R-:W-:Y:S02]  /*0150*/  ISETP.GT.U32.AND P0, PT, R2, -0x8, PT ;  /* 0xfffffff80200780c */ /* 0x000fe40003f04070 */
[----:B------:R-:W-:Y:S02]  /*0160*/  MOV R29, RZ ;  /* 0x000000ff001d7202 */ /* 0x000fe40000000f00 */
[----:B------:R-:W-:-:S09]  /*0170*/  IADD3 R6, PT, PT, R6, -R7, RZ ;  /* 0x8000000706067210 */ /* 0x000fd20007ffe0ff */
[----:B------:R-:W-:Y:S05]  /*0180*/  @P0 BRA `(.L_x_123) ;  /* 0x0000000400800947 */ /* 0x000fea0003800000 */
[----:B------:R-:W-:Y:S01]  /*0190*/  IMAD R5, R7, R0, R5 ;  /* 0x0000000007057224 */ /* 0x000fe200078e0205 */
[----:B------:R-:W-:Y:S01]  /*01a0*/  LOP3.LUT R11, R6, 0xfffffff8, RZ, 0xc0, !PT ;  /* 0xfffffff8060b7812 */ /* 0x000fe200078ec0ff */
[----:B------:R-:W-:-:S03]  /*01b0*/  HFMA2 R10, -RZ, RZ, 0, 0 ;  /* 0x00000000ff0a7431 */ /* 0x000fc600000001ff */
[----:B------:R-:W-:Y:S02]  /*01c0*/  IADD3 R5, PT, PT, R5, UR4, RZ ;  /* 0x0000000405057c10 */ /* 0x000fe4000fffe0ff */
[----:B------:R-:W-:-:S07]  /*01d0*/  IADD3 R11, PT, PT, -R11, RZ, RZ ;  /* 0x000000ff0b0b7210 */ /* 0x000fce0007ffe1ff */
.L_x_124:
[----:B------:R-:W0:Y:S08]  /*01e0*/  LDC.64 R20, c[0x0][0x388] ;  /* 0x0000e200ff147b82 */ /* 0x000e300000000a00 */
[----:B------:R-:W1:Y:S08]  /*01f0*/  LDC.64 R14, c[0x0][0x390] ;  /* 0x0000e400ff0e7b82 */ /* 0x000e700000000a00 */
[----:B------:R-:W2:Y:S08]  /*0200*/  LDC.64 R16, c[0x0][0x380] ;  /* 0x0000e000ff107b82 */ /* 0x000eb00000000a00 */
[----:B------:R-:W3:Y:S01]  /*0210*/  LDC.64 R12, c[0x0][0x398] ;  /* 0x0000e600ff0c7b82 */ /* 0x000ee20000000a00 */
[----:B0-----:R-:W-:-:S05]  /*0220*/  IMAD.WIDE R20, R5, 0x4, R20 ;  /* 0x0000000405147825 */ /* 0x001fca00078e0214 */
[----:B------:R0:W4:Y:S01]  /*0230*/  LDG.E.CONSTANT R24, desc[UR6][R20.64] ;  /* 0x0000000614187981 */ /* 0x000122000c1e9900 */
[----:B-1----:R-:W-:-:S05]  /*0240*/  IMAD.WIDE R14, R7, 0x4, R14 ;  /* 0x00000004070e7825 */ /* 0x002fca00078e020e */
[----:B------:R-:W4:Y:S01]  /*0250*/  LDG.E.CONSTANT R25, desc[UR6][R14.64] ;  /* 0x000000060e197981 */ /* 0x000f22000c1e9900 */
[----:B--2---:R-:W-:-:S03]  /*0260*/  IMAD.WIDE R16, R5, 0x4, R16 ;  /* 0x0000000405107825 */ /* 0x004fc600078e0210 */
[----:B------:R-:W2:Y:S04]  /*0270*/  LDG.E.CONSTANT R2, desc[UR6][R14.64+0x4] ;  /* 0x000004060e027981 */ /* 0x000ea8000c1e9900 */
[----:B------:R1:W5:Y:S01]  /*0280*/  LDG.E.CONSTANT R28, desc[UR6][R16.64] ;  /* 0x00000006101c7981 */ /* 0x000362000c1e9900 */
[----:B---3--:R-:W-:-:S05]  /*0290*/  IMAD.WIDE R12, R7, 0x4, R12 ;  /* 0x00000004070c7825 */ /* 0x008fca00078e020c */
[----:B------:R-:W3:Y:S01]  /*02a0*/  LDG.E.CONSTANT R8, desc[UR6][R12.64] ;  /* 0x000000060c087981 */ /* 0x000ee2000c1e9900 */
[----:B0-----:R-:W-:-:S03]  /*02b0*/  IMAD.WIDE R20, R0, 0x4, R20 ;  /* 0x0000000400147825 */ /* 0x001fc600078e0214 */
[----:B------:R-:W2:Y:S01]  /*02c0*/  LDG.E.CONSTANT R4, desc[UR6][R12.64+0x4] ;  /* 0x000004060c047981 */ /* 0x000ea2000c1e9900 */
[----:B------:R-:W-:-:S03]  /*02d0*/  IMAD.WIDE R18, R0, 0x4, R16 ;  /* 0x0000000400127825 */ /* 0x000fc600078e0210 */
[----:B------:R0:W2:Y:S04]  /*02e0*/  LDG.E.CONSTANT R9, desc[UR6][R20.64] ;  /* 0x0000000614097981 */ /* 0x0000a8000c1e9900 */
[----:B------:R-:W2:Y:S01]  /*02f0*/  LDG.E.CONSTANT R27, desc[UR6][R18.64] ;  /* 0x00000006121b7981 */ /* 0x000ea2000c1e9900 */
[----:B------:R-:W-:-:S04]  /*0300*/  IMAD.WIDE R22, R0, 0x4, R20 ;  /* 0x0000000400167825 */ /* 0x000fc800078e0214 */
[----:B-1----:R-:W-:Y:S01]  /*0310*/  IMAD.WIDE R16, R0, 0x4, R18 ;  /* 0x0000000400107825 */ /* 0x002fe200078e0212 */
[----:B------:R2:W2:Y:S03]  /*0320*/  LDG.E.CONSTANT R26, desc[UR6][R22.64] ;  /* 0x00000006161a7981 */ /* 0x0004a6000c1e9900 */
[----:B----4-:R-:W-:Y:S02]  /*0330*/  FADD R24, R24, -R25 ;  /* 0x8000001918187221 */ /* 0x010fe40000000000 */
[----:B------:R-:W4:Y:S02]  /*0340*/  LDG.E.CONSTANT R25, desc[UR6][R14.64+0x8] ;  /* 0x000008060e197981 */ /* 0x000f24000c1e9900 */
[----:B-----5:R-:W-:-:S04]  /*0350*/  FMUL R24, R28, R24 ;  /* 0x000000181c187220 */ /* 0x020fc80000400000 */
[----:B---3--:R-:W-:Y:S02]  /*0360*/  FFMA R29, R24, R8, R29 ;  /* 0x00000008181d7223 */ /* 0x008fe4000000001d */
[----:B------:R1:W3:Y:S04]  /*0370*/  LDG.E.CONSTANT R8, desc[UR6][R16.64] ;  /* 0x0000000610087981 */ /* 0x0002e8000c1e9900 */
[----:B------:R-:W5:Y:S01]  /*0380*/  LDG.E.CONSTANT R24, desc[UR6][R12.64+0x8] ;  /* 0x000008060c187981 */ /* 0x000f62000c1e9900 */
[----:B0-----:R-:W-:-:S04]  /*0390*/  IMAD.WIDE R20, R0, 0x4, R22 ;  /* 0x0000000400147825 */ /* 0x001fc800078e0216 */
[----:B--2---:R-:W-:Y:S02]  /*03a0*/  FADD R22, R9, -R2 ;  /* 0x8000000209167221 */ /* 0x004fe40000000000 */
[----:B------:R-:W2:Y:S01]  /*03b0*/  LDG.E.CONSTANT R2, desc[UR6][R14.64+0xc] ;  /* 0x00000c060e027981 */ /* 0x000ea2000c1e9900 */
[----:B------:R-:W-:-:S04]  /*03c0*/  IMAD.WIDE R18, R0, 0x4, R16 ;  /* 0x0000000400127825 */ /* 0x000fc800078e0210 */
[----:B------:R-:W-:Y:S01]  /*03d0*/  FMUL R22, R27, R22 ;  /* 0x000000161b167220 */ /* 0x000fe20000400000 */
[----:B------:R0:W2:Y:S03]  /*03e0*/  LDG.E.CONSTANT R9, desc[UR6][R20.64] ;  /* 0x0000000614097981 */ /* 0x0000a6000c1e9900 */
[----:B------:R-:W-:Y:S02]  /*03f0*/  FFMA R23, R22, R4, R29 ;  /* 0x0000000416177223 */ /* 0x000fe4000000001d */
[----:B------:R-:W2:Y:S01]  /*0400*/  LDG.E.CONSTANT R4, desc[UR6][R18.64] ;  /* 0x0000000612047981 */ /* 0x000ea2000c1e9900 */
[----:B-1----:R-:W-:-:S03]  /*0410*/  IMAD.WIDE R16, R0, 0x4, R20 ;  /* 0x0000000400107825 */ /* 0x002fc600078e0214 */
[----:B------:R-:W2:Y:S01]  /*0420*/  LDG.E.CONSTANT R29, desc[UR6][R12.64+0xc] ;  /* 0x00000c060c1d7981 */ /* 0x000ea2000c1e9900 */
[----:B----4-:R-:W-:-:S03]  /*0430*/  FADD R25, R26, -R25 ;  /* 0x800000191a197221 */ /* 0x010fc60000000000 */
[----:B------:R-:W4:Y:S01]  /*0440*/  LDG.E.CONSTANT R26, desc[UR6][R16.64] ;  /* 0x00000006101a7981 */ /* 0x000f22000c1e9900 */
[----:B---3--:R-:W-:-:S03]  /*0450*/  FMUL R22, R8, R25 ;  /* 0x0000001908167220 */ /* 0x008fc60000400000 */
[----:B------:R-:W4:Y:S01]  /*0460*/  LDG.E.CONSTANT R25, desc[UR6][R14.64+0x10] ;  /* 0x000010060e197981 */ /* 0x000f22000c1e9900 */
[----:B0-----:R-:W-:-:S04]  /*0470*/  IMAD.WIDE R20, R0, 0x4, R18 ;  /* 0x0000000400147825 */ /* 0x001fc800078e0212 */
[----:B-----5:R-:W-:Y:S01]  /*0480*/  FFMA R24, R22, R24, R23 ;  /* 0x0000001816187223 */ /* 0x020fe20000000017 */
[----:B------:R-:W-:Y:S01]  /*0490*/  FADD R28, R28, R10 ;  /* 0x0000000a1c1c7221 */ /* 0x000fe20000000000 */
[----:B------:R-:W3:Y:S01]  /*04a0*/  LDG.E.CONSTANT R18, desc[UR6][R20.64] ;  /* 0x0000000614127981 */ /* 0x000ee2000c1e9900 */
[----:B------:R-:W-:-:S05]  /*04b0*/  IMAD.WIDE R22, R0, 0x4, R20 ;  /* 0x0000000400167825 */ /* 0x000fca00078e0214 */
[----:B------:R0:W5:Y:S01]  /*04c0*/  LDG.E.CONSTANT R10, desc[UR6][R22.64] ;  /* 0x00000006160a7981 */ /* 0x000162000c1e9900 */
[----:B--2---:R-:W-:Y:S01]  /*04d0*/  FADD R9, R9, -R2 ;  /* 0x8000000209097221 */ /* 0x004fe20000000000 */
[----:B0-----:R-:W-:-:S04]  /*04e0*/  IMAD.WIDE R22, R0, 0x4, R22 ;  /* 0x0000000400167825 */ /* 0x001fc800078e0216 */
[C---:B------:R-:W-:Y:S01]  /*04f0*/  IMAD.WIDE R16, R0.reuse, 0x4, R16 ;  /* 0x0000000400107825 */ /* 0x040fe200078e0210 */
[----:B------:R-:W2:Y:S03]  /*0500*/  LDG.E.CONSTANT R2, desc[UR6][R22.64] ;  /* 0x0000000616027981 */ /* 0x000ea6000c1e9900 */
[----:B------:R-:W-:-:S05]  /*0510*/  IMAD.WIDE R20, R0, 0x4, R22 ;  /* 0x0000000400147825 */ /* 0x000fca00078e0216 */
[----:B------:R0:W2:Y:S04]  /*0520*/  LDG.E.CONSTANT R19, desc[UR6][R20.64] ;  /* 0x0000000614137981 */ /* 0x0000a8000c1e9900 */
[----:B------:R-:W2:Y:S01]  /*0530*/  LDG.E.CONSTANT R22, desc[UR6][R12.64+0x1c] ;  /* 0x00001c060c167981 */ /* 0x000ea2000c1e9900 */
[----:B0-----:R-:W-:Y:S01]  /*0540*/  FMUL R21, R4, R9 ;  /* 0x0000000904157220 */ /* 0x001fe20000400000 */
[----:B------:R-:W-:Y:S02]  /*0550*/  FADD R9, R28, R27 ;  /* 0x0000001b1c097221 */ /* 0x000fe40000000000 */
[----:B------:R-:W2:Y:S02]  /*0560*/  LDG.E.CONSTANT R27, desc[UR6][R12.64+0x10] ;  /* 0x000010060c1b7981 */ /* 0x000ea4000c1e9900 */
[----:B------:R-:W-:Y:S01]  /*0570*/  FADD R23, R9, R8 ;  /* 0x0000000809177221 */ /* 0x000fe20000000000 */
[----:B------:R-:W-:-:S04]  /*0580*/  IMAD.WIDE R8, R0, 0x4, R16 ;  /* 0x0000000400087825 */ /* 0x000fc800078e0210 */
[----:B------:R-:W-:Y:S01]  /*0590*/  FFMA R24, R21, R29, R24 ;  /* 0x0000001d15187223 */ /* 0x000fe20000000018 */
[----:B------:R-:W2:Y:S04]  /*05a0*/  LDG.E.CONSTANT R28, desc[UR6][R12.64+0x18] ;  /* 0x000018060c1c7981 */ /* 0x000ea8000c1e9900 */
[----:B------:R3:W2:Y:S01]  /*05b0*/  LDG.E.CONSTANT R29, desc[UR6][R12.64+0x14] ;  /* 0x000014060c1d7981 */ /* 0x0006a2000c1e9900 */
[----:B------:R-:W-:-:S06]  /*05c0*/  IMAD.WIDE R20, R0, 0x4, R8 ;  /* 0x0000000400147825 */ /* 0x000fcc00078e0208 */
[----:B------:R-:W2:Y:S04]  /*05d0*/  LDG.E.CONSTANT R20, desc[UR6][R20.64] ;  /* 0x0000000614147981 */ /* 0x000ea8000c1e9900 */
[----:B------:R-:W2:Y:S04]  /*05e0*/  LDG.E.CONSTANT R12, desc[UR6][R16.64] ;  /* 0x00000006100c7981 */ /* 0x000ea8000c1e9900 */
[----:B------:R-:W2:Y:S01]  /*05f0*/  LDG.E.CONSTANT R17, desc[UR6][R14.64+0x14] ;  /* 0x000014060e117981 */ /* 0x000ea2000c1e9900 */
[----:B----4-:R-:W-:-:S03]  /*0600*/  FADD R26, R26, -R25 ;  /* 0x800000191a1a7221 */ /* 0x010fc60000000000 */
[----:B------:R-:W4:Y:S04]  /*0610*/  LDG.E.CONSTANT R25, desc[UR6][R8.64] ;  /* 0x0000000608197981 */ /* 0x000f28000c1e9900 */
[----:B------:R-:W4:Y:S04]  /*0620*/  LDG.E.CONSTANT R8, desc[UR6][R14.64+0x18] ;  /* 0x000018060e087981 */ /* 0x000f28000c1e9900 */
[----:B------:R-:W4:Y:S01]  /*0630*/  LDG.E.CONSTANT R9, desc[UR6][R14.64+0x1c] ;  /* 0x00001c060e097981 */ /* 0x000f22000c1e9900 */
[----:B------:R-:W-:Y:S01]  /*0640*/  IADD3 R11, PT, PT, R11, 0x8, RZ ;  /* 0x000000080b0b7810 */ /* 0x000fe20007ffe0ff */
[----:B------:R-:W-:Y:S01]  /*0650*/  FADD R23, R23, R4 ;  /* 0x0000000417177221 */ /* 0x000fe20000000000 */
[----:B---3--:R-:W-:-:S02]  /*0660*/  FMUL R13, R18, R26 ;  /* 0x0000001a120d7220 */ /* 0x008fc40000400000 */
[----:B------:R-:W-:Y:S01]  /*0670*/  ISETP.NE.AND P0, PT, R11, RZ, PT ;  /* 0x000000ff0b00720c */ /* 0x000fe20003f05270 */
[----:B------:R-:W-:-:S04]  /*0680*/  FADD R23, R23, R18 ;  /* 0x0000001217177221 */ /* 0x000fc80000000000 */
[----:B-----5:R-:W-:Y:S01]  /*0690*/  FADD R23, R23, R10 ;  /* 0x0000000a17177221 */ /* 0x020fe20000000000 */
[----:B------:R-:W-:Y:S02]  /*06a0*/  LEA R5, R0, R5, 0x3 ;  /* 0x0000000500057211 */ /* 0x000fe400078e18ff */
[----:B------:R-:W-:Y:S01]  /*06b0*/  IADD3 R7, PT, PT, R7, 0x8, RZ ;  /* 0x0000000807077810 */ /* 0x000fe20007ffe0ff */
[----:B--2---:R-:W-:Y:S01]  /*06c0*/  FFMA R24, R13, R27, R24 ;  /* 0x0000001b0d187223 */ /* 0x004fe20000000018 */
[----:B------:R-:W-:-:S04]  /*06d0*/  FADD R17, R12, -R17 ;  /* 0x800000110c117221 */ /* 0x000fc80000000000 */
[----:B------:R-:W-:-:S04]  /*06e0*/  FMUL R17, R10, R17 ;  /* 0x000000110a117220 */ /* 0x000fc80000400000 */
[----:B------:R-:W-:Y:S01]  /*06f0*/  FFMA R17, R17, R29, R24 ;  /* 0x0000001d11117223 */ /* 0x000fe20000000018 */
[----:B----4-:R-:W-:-:S04]  /*0700*/  FADD R25, R25, -R8 ;  /* 0x8000000819197221 */ /* 0x010fc80000000000 */
[----:B------:R-:W-:Y:S01]  /*0710*/  FMUL R4, R2, R25 ;  /* 0x0000001902047220 */ /* 0x000fe20000400000 */
[----:B------:R-:W-:Y:S01]  /*0720*/  FADD R20, R20, -R9 ;  /* 0x8000000914147221 */ /* 0x000fe20000000000 */
[----:B------:R-:W-:Y:S02]  /*0730*/  FADD R2, R23, R2 ;  /* 0x0000000217027221 */ /* 0x000fe40000000000 */
[----:B------:R-:W-:Y:S01]  /*0740*/  FFMA R17, R4, R28, R17 ;  /* 0x0000001c04117223 */ /* 0x000fe20000000011 */
[----:B------:R-:W-:Y:S01]  /*0750*/  FMUL R20, R19, R20 ;  /* 0x0000001413147220 */ /* 0x000fe20000400000 */
[----:B------:R-:W-:-:S03]  /*0760*/  FADD R10, R2, R19 ;  /* 0x00000013020a7221 */ /* 0x000fc60000000000 */
[----:B------:R-:W-:Y:S01]  /*0770*/  FFMA R29, R20, R22, R17 ;  /* 0x00000016141d7223 */ /* 0x000fe20000000011 */
[----:B------:R-:W-:Y:S06]  /*0780*/  @P0 BRA `(.L_x_124) ;  /* 0xfffffff800940947 */ /* 0x000fec000383ffff */
.L_x_123:
[----:B------:R-:W-:-:S13]  /*0790*/  LOP3.LUT P0, R2, R6, 0x7, RZ, 0xc0, !PT ;  /* 0x0000000706027812 */ /* 0x000fda000780c0ff */
[----:B------:R-:W-:Y:S05]  /*07a0*/  @!P0 BRA `(.L_x_122) ;  /* 0x0000000400988947 */ /* 0x000fea0003800000 */
[----:B------:R-:W-:Y:S02]  /*07b0*/  ISETP.GE.U32.AND P0, PT, R2, 0x4, PT ;  /* 0x000000040200780c */ /* 0x000fe40003f06070 */
[----:B------:R-:W-:-:S11]  /*07c0*/  LOP3.LUT P1, R24, R6, 0x3, RZ, 0xc0, !PT ;  /* 0x0000000306187812 */ /* 0x000fd6000782c0ff */
[----:B------:R-:W-:Y:S05]  /*07d0*/  @!P0 BRA `(.L_x_125) ;  /* 0x0000000000c08947 */ /* 0x000fea0003800000 */
[----:B------:R-:W0:Y:S01]  /*07e0*/  LDC.64 R8, c[0x0][0x388] ;  /* 0x0000e200ff087b82 */ /* 0x000e220000000a00 */
[----:B------:R-:W-:-:S07]  /*07f0*/  IMAD R11, R7, R0, R3 ;  /* 0x00000000070b7224 */ /* 0x000fce00078e0203 */
[----:B------:R-:W1:Y:S08]  /*0800*/  LDC.64 R12, c[0x0][0x380] ;  /* 0x0000e000ff0c7b82 */ /* 0x000e700000000a00 */
[----:B------:R-:W2:Y:S08]  /*0810*/  LDC.64 R4, c[0x0][0x390] ;  /* 0x0000e400ff047b82 */ /* 0x000eb00000000a00 */
[----:B------:R-:W3:Y:S01]  /*0820*/  LDC.64 R14, c[0x0][0x398] ;  /* 0x0000e600ff0e7b82 */ /* 0x000ee20000000a00 */
[----:B0-----:R-:W-:-:S05]  /*0830*/  IMAD.WIDE R8, R11, 0x4, R8 ;  /* 0x000000040b087825 */ /* 0x001fca00078e0208 */
[----:B------:R0:W4:Y:S01]  /*0840*/  LDG.E.CONSTANT R2, desc[UR6][R8.64] ;  /* 0x0000000608027981 */ /* 0x000122000c1e9900 */
[----:B------:R-:W-:-:S04]  /*0850*/  IMAD.WIDE R20, R0, 0x4, R8 ;  /* 0x0000000400147825 */ /* 0x000fc800078e0208 */
[----:B-1----:R-:W-:Y:S01]  /*0860*/  IMAD.WIDE R12, R11, 0x4, R12 ;  /* 0x000000040b0c7825 */ /* 0x002fe200078e020c */
[----:B------:R-:W5:Y:S03]  /*0870*/  LDG.E.CONSTANT R22, desc[UR6][R20.64] ;  /* 0x0000000614167981 */ /* 0x000f66000c1e9900 */
[C---:B--2---:R-:W-:Y:S01]  /*0880*/  IMAD.WIDE R4, R7.reuse, 0x4, R4 ;  /* 0x0000000407047825 */ /* 0x044fe200078e0204 */
[----:B------:R1:W2:Y:S03]  /*0890*/  LDG.E.CONSTANT R23, desc[UR6][R12.64] ;  /* 0x000000060c177981 */ /* 0x0002a6000c1e9900 */
[C---:B0-----:R-:W-:Y:S01]  /*08a0*/  IMAD.WIDE R8, R0.reuse, 0x4, R20 ;  /* 0x0000000400087825 */ /* 0x041fe200078e0214 */
[----:B------:R-:W4:Y:S03]  /*08b0*/  LDG.E.CONSTANT R11, desc[UR6][R4.64] ;  /* 0x00000006040b7981 */ /* 0x000f26000c1e9900 */
[----:B---3--:R-:W-:Y:S01]  /*08c0*/  IMAD.WIDE R14, R7, 0x4, R14 ;  /* 0x00000004070e7825 */ /* 0x008fe200078e020e */
[----:B------:R-:W5:Y:S03]  /*08d0*/  LDG.E.CONSTANT R27, desc[UR6][R4.64+0x4] ;  /* 0x00000406041b7981 */ /* 0x000f66000c1e9900 */
[C---:B-1----:R-:W-:Y:S01]  /*08e0*/  IMAD.WIDE R12, R0.reuse, 0x4, R12 ;  /* 0x00000004000c7825 */ /* 0x042fe200078e020c */
[----:B------:R-:W3:Y:S03]  /*08f0*/  LDG.E.CONSTANT R26, desc[UR6][R14.64] ;  /* 0x000000060e1a7981 */ /* 0x000ee6000c1e9900 */
[C---:B------:R-:W-:Y:S01]  /*0900*/  IMAD.WIDE R16, R0.reuse, 0x4, R8 ;  /* 0x0000000400107825 */ /* 0x040fe200078e0208 */
[----:B------:R-:W3:Y:S03]  /*0910*/  LDG.E.CONSTANT R25, desc[UR6][R12.64] ;  /* 0x000000060c197981 */ /* 0x000ee6000c1e9900 */
[C---:B------:R-:W-:Y:S01]  /*0920*/  IMAD.WIDE R18, R0.reuse, 0x4, R12 ;  /* 0x0000000400127825 */ /* 0x040fe200078e020c */
[----:B------:R-:W3:Y:S04]  /*0930*/  LDG.E.CONSTANT R8, desc[UR6][R8.64] ;  /* 0x0000000608087981 */ /* 0x000ee8000c1e9900 */
[----:B------:R-:W3:Y:S01]  /*0940*/  LDG.E.CONSTANT R16, desc[UR6][R16.64] ;  /* 0x0000000610107981 */ /* 0x000ee2000c1e9900 */
[----:B------:R-:W-:-:S03]  /*0950*/  IMAD.WIDE R20, R0, 0x4, R18 ;  /* 0x0000000400147825 */ /* 0x000fc600078e0212 */
[----:B------:R-:W3:Y:S04]  /*0960*/  LDG.E.CONSTANT R28, desc[UR6][R18.64] ;  /* 0x00000006121c7981 */ /* 0x000ee8000c1e9900 */
[----:B------:R-:W3:Y:S04]  /*0970*/  LDG.E.CONSTANT R9, desc[UR6][R4.64+0x8] ;  /* 0x0000080604097981 */ /* 0x000ee8000c1e9900 */
[----:B------:R-:W3:Y:S04]  /*0980*/  LDG.E.CONSTANT R12, desc[UR6][R14.64+0x4] ;  /* 0x000004060e0c7981 */ /* 0x000ee8000c1e9900 */
[----:B------:R-:W3:Y:S04]  /*0990*/  LDG.E.CONSTANT R20, desc[UR6][R20.64] ;  /* 0x0000000614147981 */ /* 0x000ee8000c1e9900 */
[----:B------:R-:W3:Y:S04]  /*09a0*/  LDG.E.CONSTANT R5, desc[UR6][R4.64+0xc] ;  /* 0x00000c0604057981 */ /* 0x000ee8000c1e9900 */
[----:B------:R-:W3:Y:S04]  /*09b0*/  LDG.E.CONSTANT R13, desc[UR6][R14.64+0x8] ;  /* 0x000008060e0d7981 */ /* 0x000ee8000c1e9900 */
[----:B------:R-:W3:Y:S01]  /*09c0*/  LDG.E.CONSTANT R17, desc[UR6][R14.64+0xc] ;  /* 0x00000c060e117981 */ /* 0x000ee2000c1e9900 */
[----:B------:R-:W-:Y:S01]  /*09d0*/  IADD3 R7, PT, PT, R7, 0x4, RZ ;  /* 0x0000000407077810 */ /* 0x000fe20007ffe0ff */
[----:B----4-:R-:W-:-:S04]  /*09e0*/  FADD R2, R2, -R11 ;  /* 0x8000000b02027221 */ /* 0x010fc80000000000 */
[----:B--2---:R-:W-:Y:S01]  /*09f0*/  FMUL R2, R23, R2 ;  /* 0x0000000217027220 */ /* 0x004fe20000400000 */
[----:B-----5:R-:W-:Y:S01]  /*0a00*/  FADD R22, R22, -R27 ;  /* 0x8000001b16167221 */ /* 0x020fe20000000000 */
[----:B------:R-:W-:Y:S02]  /*0a10*/  FADD R10, R10, R23 ;  /* 0x000000170a0a7221 */ /* 0x000fe40000000000 */
[----:B---3--:R-:W-:Y:S01]  /*0a20*/  FFMA R29, R2, R26, R29 ;  /* 0x0000001a021d7223 */ /* 0x008fe2000000001d */
[----:B------:R-:W-:Y:S01]  /*0a30*/  FMUL R22, R25, R22 ;  /* 0x0000001619167220 */ /* 0x000fe20000400000 */
[----:B------:R-:W-:Y:S01]  /*0a40*/  FADD R25, R10, R25 ;  /* 0x000000190a197221 */ /* 0x000fe20000000000 */
[----:B------:R-:W-:Y:S02]  /*0a50*/  FADD R9, R8, -R9 ;  /* 0x8000000908097221 */ /* 0x000fe40000000000 */
[----:B------:R-:W-:Y:S02]  /*0a60*/  FFMA R12, R22, R12, R29 ;  /* 0x0000000c160c7223 */ /* 0x000fe4000000001d */
[----:B------:R-:W-:Y:S01]  /*0a70*/  FMUL R9, R28, R9 ;  /* 0x000000091c097220 */ /* 0x000fe20000400000 */
[----:B------:R-:W-:Y:S01]  /*0a80*/  FADD R25, R25, R28 ;  /* 0x0000001c19197221 */ /* 0x000fe20000000000 */
[----:B------:R-:W-:-:S02]  /*0a90*/  FADD R5, R16, -R5 ;  /* 0x8000000510057221 */ /* 0x000fc40000000000 */
[----:B------:R-:W-:Y:S02]  /*0aa0*/  FFMA R12, R9, R13, R12 ;  /* 0x0000000d090c7223 */ /* 0x000fe4000000000c */
[----:B------:R-:W-:Y:S01]  /*0ab0*/  FMUL R5, R20, R5 ;  /* 0x0000000514057220 */ /* 0x000fe20000400000 */
[----:B------:R-:W-:-:S03]  /*0ac0*/  FADD R10, R25, R20 ;  /* 0x00000014190a7221 */ /* 0x000fc60000000000 */
[----:B------:R-:W-:-:S07]  /*0ad0*/  FFMA R29, R5, R17, R12 ;  /* 0x00000011051d7223 */ /* 0x000fce000000000c */
.L_x_125:
[----:B------:R-:W-:Y:S05]  /*0ae0*/  @!P1 BRA `(.L_x_122) ;  /* 0x0000000000c89947 */ /* 0x000fea0003800000 */
[----:B------:R-:W-:Y:S02]  /*0af0*/  ISETP.NE.AND P0, PT, R24, 0x1, PT ;  /* 0x000000011800780c */ /* 0x000fe40003f05270 */
[----:B------:R-:W-:-:S04]  /*0b00*/  LOP3.LUT R6, R6, 0x1, RZ, 0xc0, !PT ;  /* 0x0000000106067812 */ /* 0x000fc800078ec0ff */
[----:B------:R-:W-:-:S07]  /*0b10*/  ISETP.NE.U32.AND P1, PT, R6, 0x1, PT ;  /* 0x000000010600780c */ /* 0x000fce0003f25070 */
[----:B------:R-:W-:Y:S06]  /*0b20*/  @!P0 BRA `(.L_x_126) ;  /* 0x0000000000708947 */ /* 0x000fec0003800000 */
[----:B------:R-:W0:Y:S01]  /*0b30*/  LDC.64 R4, c[0x0][0x388] ;  /* 0x0000e200ff047b82 */ /* 0x000e220000000a00 */
[----:B------:R-:W-:-:S07]  /*0b40*/  IMAD R11, R7, R0, R3 ;  /* 0x00000000070b7224 */ /* 0x000fce00078e0203 */
[----:B------:R-:W1:Y:S08]  /*0b50*/  LDC.64 R16, c[0x0][0x390] ;  /* 0x0000e400ff107b82 */ /* 0x000e700000000a00 */
[----:B------:R-:W2:Y:S08]  /*0b60*/  LDC.64 R12, c[0x0][0x380] ;  /* 0x0000e000ff0c7b82 */ /* 0x000eb00000000a00 */
[----:B------:R-:W3:Y:S01]  /*0b70*/  LDC.64 R8, c[0x0][0x398] ;  /* 0x0000e600ff087b82 */ /* 0x000ee20000000a00 */
[----:B0-----:R-:W-:-:S04]  /*0b80*/  IMAD.WIDE R14, R11, 0x4, R4 ;  /* 0x000000040b0e7825 */ /* 0x001fc800078e0204 */
[C---:B------:R-:W-:Y:S02]  /*0b90*/  IMAD.WIDE R18, R0.reuse, 0x4, R14 ;  /* 0x0000000400127825 */ /* 0x040fe400078e020e */
[----:B------:R-:W4:Y:S02]  /*0ba0*/  LDG.E.CONSTANT R14, desc[UR6][R14.64] ;  /* 0x000000060e0e7981 */ /* 0x000f24000c1e9900 */
[----:B-1----:R-:W-:Y:S02]  /*0bb0*/  IMAD.WIDE R4, R7, 0x4, R16 ;  /* 0x0000000407047825 */ /* 0x002fe400078e0210 */
[----:B------:R-:W5:Y:S02]  /*0bc0*/  LDG.E.CONSTANT R18, desc[UR6][R18.64] ;  /* 0x0000000612127981 */ /* 0x000f64000c1e9900 */
[----:B--2---:R-:W-:Y:S02]  /*0bd0*/  IMAD.WIDE R12, R11, 0x4, R12 ;  /* 0x000000040b0c7825 */ /* 0x004fe400078e020c */
[----:B------:R-:W4:Y:S04]  /*0be0*/  LDG.E.CONSTANT R21, desc[UR6][R4.64] ;  /* 0x0000000604157981 */ /* 0x000f28000c1e9900 */
[----:B------:R-:W2:Y:S01]  /*0bf0*/  LDG.E.CONSTANT R11, desc[UR6][R12.64] ;  /* 0x000000060c0b7981 */ /* 0x000ea2000c1e9900 */
[----:B------:R-:W-:-:S03]  /*0c00*/  IMAD.WIDE R16, R0, 0x4, R12 ;  /* 0x0000000400107825 */ /* 0x000fc600078e020c */
[----:B------:R-:W5:Y:S01]  /*0c10*/  LDG.E.CONSTANT R23, desc[UR6][R4.64+0x4] ;  /* 0x0000040604177981 */ /* 0x000f62000c1e9900 */
[----:B---3--:R-:W-:-:S03]  /*0c20*/  IMAD.WIDE R8, R7, 0x4, R8 ;  /* 0x0000000407087825 */ /* 0x008fc600078e0208 */
        /* <DEDUP_REMOVED lines=10> */
[----:B------:R-:W-:-:S03]  /*0cd0*/  FADD R10, R10, R17 ;  /* 0x000000110a0a7221 */ /* 0x000fc60000000000 */
[----:B------:R-:W-:-:S07]  /*0ce0*/  FFMA R29, R29, R20, R2 ;  /* 0x000000141d1d7223 */ /* 0x000fce0000000002 */
.L_x_126:
[----:B------:R-:W-:Y:S05]  /*0cf0*/  @P1 BRA `(.L_x_122) ;  /* 0x0000000000441947 */ /* 0x000fea0003800000 */
[----:B------:R-:W0:Y:S01]  /*0d00*/  LDC.64 R14, c[0x0][0x390] ;  /* 0x0000e400ff0e7b82 */ /* 0x000e220000000a00 */
[----:B------:R-:W-:-:S07]  /*0d10*/  IMAD R11, R7, R0, R3 ;  /* 0x00000000070b7224 */ /* 0x000fce00078e0203 */
[----:B------:R-:W1:Y:S08]  /*0d20*/  LDC.64 R12, c[0x0][0x388] ;  /* 0x0000e200ff0c7b82 */ /* 0x000e700000000a00 */
[----:B------:R-:W2:Y:S08]  /*0d30*/  LDC.64 R8, c[0x0][0x380] ;  /* 0x0000e000ff087b82 */ /* 0x000eb00000000a00 */
[----:B------:R-:W3:Y:S01]  /*0d40*/  LDC.64 R4, c[0x0][0x398] ;  /* 0x0000e600ff047b82 */ /* 0x000ee20000000a00 */
[----:B0-----:R-:W-:-:S06]  /*0d50*/  IMAD.WIDE R14, R7, 0x4, R14 ;  /* 0x00000004070e7825 */ /* 0x001fcc00078e020e */
[----:B------:R-:W4:Y:S01]  /*0d60*/  LDG.E.CONSTANT R15, desc[UR6][R14.64] ;  /* 0x000000060e0f7981 */ /* 0x000f22000c1e9900 */
[----:B-1----:R-:W-:-:S06]  /*0d70*/  IMAD.WIDE R12, R11, 0x4, R12 ;  /* 0x000000040b0c7825 */ /* 0x002fcc00078e020c */
[----:B------:R-:W4:Y:S01]  /*0d80*/  LDG.E.CONSTANT R12, desc[UR6][R12.64] ;  /* 0x000000060c0c7981 */ /* 0x000f22000c1e9900 */
[----:B--2---:R-:W-:-:S06]  /*0d90*/  IMAD.WIDE R8, R11, 0x4, R8 ;  /* 0x000000040b087825 */ /* 0x004fcc00078e0208 */
[----:B------:R-:W2:Y:S01]  /*0da0*/  LDG.E.CONSTANT R9, desc[UR6][R8.64] ;  /* 0x0000000608097981 */ /* 0x000ea2000c1e9900 */
[----:B---3--:R-:W-:-:S06]  /*0db0*/  IMAD.WIDE R4, R7, 0x4, R4 ;  /* 0x0000000407047825 */ /* 0x008fcc00078e0204 */
[----:B------:R-:W3:Y:S01]  /*0dc0*/  LDG.E.CONSTANT R4, desc[UR6][R4.64] ;  /* 0x0000000604047981 */ /* 0x000ee2000c1e9900 */
[----:B----4-:R-:W-:-:S04]  /*0dd0*/  FADD R2, R12, -R15 ;  /* 0x8000000f0c027221 */ /* 0x010fc80000000000 */
[----:B--2---:R-:W-:Y:S01]  /*0de0*/  FMUL R2, R9, R2 ;  /* 0x0000000209027220 */ /* 0x004fe20000400000 */
[----:B------:R-:W-:-:S03]  /*0df0*/  FADD R10, R10, R9 ;  /* 0x000000090a0a7221 */ /* 0x000fc60000000000 */
[----:B---3--:R-:W-:-:S07]  /*0e00*/  FFMA R29, R2, R4, R29 ;  /* 0x00000004021d7223 */ /* 0x008fce000000001d */
.L_x_122:
[----:B------:R-:W0:Y:S01]  /*0e10*/  LDC.64 R4, c[0x0][0x3b0] ;  /* 0x0000ec00ff047b82 */ /* 0x000e220000000a00 */
[----:B------:R-:W-:-:S07]  /*0e20*/  IMAD R9, R0, UR5, R3 ;  /* 0x0000000500097c24 */ /* 0x000fce000f8e0203 */
[----:B------:R-:W1:Y:S01]  /*0e30*/  LDC.64 R6, c[0x0][0x3b8] ;  /* 0x0000ee00ff067b82 */ /* 0x000e620000000a00 */
[----:B0-----:R-:W-:-:S05]  /*0e40*/  IMAD.WIDE.U32 R2, R9, 0x4, R4 ;  /* 0x0000000409027825 */ /* 0x001fca00078e0004 */
[----:B------:R-:W-:Y:S01]  /*0e50*/  STG.E desc[UR6][R2.64], R29 ;  /* 0x0000001d02007986 */ /* 0x000fe2000c101906 */
[----:B-1----:R-:W-:-:S05]  /*0e60*/  IMAD.WIDE.U32 R4, R9, 0x4, R6 ;  /* 0x0000000409047825 */ /* 0x002fca00078e0006 */
[----:B------:R-:W-:Y:S01]  /*0e70*/  STG.E desc[UR6][R4.64], R10 ;  /* 0x0000000a04007986 */ /* 0x000fe2000c101906 */
[----:B------:R-:W-:Y:S05]  /*0e80*/  EXIT ;  /* 0x000000000000794d */ /* 0x000fea0003800000 */
.L_x_127:
        /* <DEDUP_REMOVED lines=15> */
.L_x_300:


//--------------------- .text._Z22LayerNormGradBetaGammaIffEvPKT_S2_PKT0_S5_iiPS3_S6_ --------------------------
	.section	.text._Z22LayerNormGradBetaGammaIffEvPKT_S2_PKT0_S5_iiPS3_S6_,"ax",@progbits
	.align	128
        .global         _Z22LayerNormGradBetaGammaIffEvPKT_S2_PKT0_S5_iiPS3_S6_
        .type           _Z22LayerNormGradBetaGammaIffEvPKT_S2_PKT0_S5_iiPS3_S6_,@function
        .size           _Z22LayerNormGradBetaGammaIffEvPKT_S2_PKT0_S5_iiPS3_S6_,(.L_x_301 - _Z22LayerNormGradBetaGammaIffEvPKT_S2_PKT0_S5_iiPS3_S6_)
        .other          _Z22LayerNormGradBetaGammaIffEvPKT_S2_PKT0_S5_iiPS3_S6_,@"STO_CUDA_ENTRY STV_DEFAULT"
_Z22LayerNormGradBetaGammaIffEvPKT_S2_PKT0_S5_iiPS3_S6_:
.text._Z22LayerNormGradBetaGammaIffEvPKT_S2_PKT0_S5_iiPS3_S6_:
        /* <DEDUP_REMOVED lines=17> */
[----:B------:R-:W-:Y:S02]  /*0110*/  MOV R4, RZ ;  /* 0x000000ff00047202 */ /* 0x000fe40000000f00 */
[----:B------:R-:W-:Y:S01]  /*0120*/  MOV R9, RZ ;  /* 0x000000ff00097202 */ /* 0x000fe20000000f00 */
[----:B------:R-:W-:-:S03]  /*0130*/  UISETP.NE.AND UP0, UPT, UR9, URZ, UPT ;  /* 0x000000ff0900728c */ /* 0x000fc6000bf05270 */
[----:B------:R-:W-:Y:S08]  /*0140*/  BRA.U !UP1, `(.L_x_129) ;  /* 0x0000000509a07547 */ /* 0x000ff0000b800000 */
[----:B------:R-:W0:Y:S01]  /*0150*/  LDCU.128 UR12, c[0x0][0x390] ;  /* 0x00007200ff0c77ac */ /* 0x000e220008000c00 */
[----:B------:R-:W-:Y:S01]  /*0160*/  HFMA2 R26, -RZ, RZ, 0, 0 ;  /* 0x00000000ff1a7431 */ /* 0x000fe200000001ff */
[----:B------:R-:W-:Y:S01]  /*0170*/  MOV R5, R3 ;  /* 0x0000000300057202 */ /* 0x000fe20000000f00 */
[----:B------:R-:W-:-:S04]  /*0180*/  ULOP3.LUT UR10, UR8, 0x7ffffff8, URZ, 0xc0, !UPT ;  /* 0x7ffffff8080a7892 */ /* 0x000fc8000f8ec0ff */
[----:B------:R-:W-:Y:S02]  /*0190*/  UIADD3 UR11, UPT, UPT, -UR10, URZ, URZ ;  /* 0x000000ff0a0b7290 */ /* 0x000fe4000fffe1ff */
[----:B------:R-:W-:Y:S01]  /*01a0*/  MOV R4, UR10 ;  /* 0x0000000a00047c02 */ /* 0x000fe20008000f00 */
[----:B0-----:R-:W-:Y:S02]  /*01b0*/  UIADD3 UR6, UP1, UPT, UR12, 0x10, URZ ;  /* 0x000000100c067890 */ /* 0x001fe4000ff3e0ff */
[----:B------:R-:W-:Y:S02]  /*01c0*/  UIADD3 UR4, UP2, UPT, UR14, 0x10, URZ ;  /* 0x000000100e047890 */ /* 0x000fe4000ff5e0ff */
[----:B------:R-:W-:Y:S02]  /*01d0*/  UIADD3.X UR7, UPT, UPT, URZ, UR13, URZ, UP1, !UPT ;  /* 0x0000000dff077290 */ /* 0x000fe40008ffe4ff */
[----:B------:R-:W-:Y:S01]  /*01e0*/  UIADD3.X UR5, UPT, UPT, URZ, UR15, URZ, UP2, !UPT ;  /* 0x0000000fff057290 */ /* 0x000fe200097fe4ff */
[----:B------:R-:W-:-:S02]  /*01f0*/  MOV R12, UR6 ;  /* 0x00000006000c7c02 */ /* 0x000fc40008000f00 */
[----:B------:R-:W-:Y:S02]  /*0200*/  MOV R10, UR4 ;  /* 0x00000004000a7c02 */ /* 0x000fe40008000f00 */
[----:B------:R-:W-:Y:S02]  /*0210*/  MOV R13, UR7 ;  /* 0x00000007000d7c02 */ /* 0x000fe40008000f00 */
[----:B------:R-:W-:-:S07]  /*0220*/  MOV R11, UR5 ;  /* 0x00000005000b7c02 */ /* 0x000fce0008000f00 */
.L_x_130:
[----:B------:R-:W0:Y:S01]  /*0230*/  LDC.64 R18, c[0x0][0x388] ;  /* 0x0000e200ff127b82 */ /* 0x000e220000000a00 */
[----:B------:R-:W2:Y:S04]  /*0240*/  LDG.E.CONSTANT R15, desc[UR16][R12.64+-0x10] ;  /* 0xfffff0100c0f7981 */ /* 0x000ea8000c1e9900 */
[----:B------:R-:W3:Y:S03]  /*0250*/  LDG.E.CONSTANT R22, desc[UR16][R10.64+-0x10] ;  /* 0xfffff0100a167981 */ /* 0x000ee6000c1e9900 */
[----:B------:R-:W1:Y:S01]  /*0260*/  LDC.64 R20, c[0x0][0x380] ;  /* 0x0000e000ff147b82 */ /* 0x000e620000000a00 */
[----:B------:R-:W4:Y:S04]  /*0270*/  LDG.E.CONSTANT R25, desc[UR16][R12.64+-0xc] ;  /* 0xfffff4100c197981 */ /* 0x000f28000c1e9900 */
[----:B------:R-:W5:Y:S04]  /*0280*/  LDG.E.CONSTANT R2, desc[UR16][R10.64+-0xc] ;  /* 0xfffff4100a027981 */ /* 0x000f68000c1e9900 */
[----:B------:R-:W5:Y:S01]  /*0290*/  LDG.E.CONSTANT R8, desc[UR16][R10.64+-0x8] ;  /* 0xfffff8100a087981 */ /* 0x000f62000c1e9900 */
[----:B0-----:R-:W-:-:S05]  /*02a0*/  IMAD.WIDE R18, R5, 0x4, R18 ;  /* 0x0000000405127825 */ /* 0x001fca00078e0212 */
[----:B------:R-:W2:Y:S01]  /*02b0*/  LDG.E.CONSTANT R14, desc[UR16][R18.64] ;  /* 0x00000010120e7981 */ /* 0x000ea2000c1e9900 */
[----:B-1----:R-:W-:-:S05]  /*02c0*/  IMAD.WIDE R20, R5, 0x4, R20 ;  /* 0x0000000405147825 */ /* 0x002fca00078e0214 */
[----:B------:R-:W3:Y:S01]  /*02d0*/  LDG.E.CONSTANT R7, desc[UR16][R20.64] ;  /* 0x0000001014077981 */ /* 0x000ee2000c1e9900 */
[----:B------:R-:W-:-:S03]  /*02e0*/  IMAD.WIDE R28, R0, 0x4, R18 ;  /* 0x00000004001c7825 */ /* 0x000fc600078e0212 */
[----:B------:R-:W5:Y:S01]  /*02f0*/  LDG.E.CONSTANT R18, desc[UR16][R12.64+-0x8] ;  /* 0xfffff8100c127981 */ /* 0x000f62000c1e9900 */
[----:B------:R-:W-:-:S03]  /*0300*/  IMAD.WIDE R16, R0, 0x4, R20 ;  /* 0x0000000400107825 */ /* 0x000fc600078e0214 */
[----:B------:R0:W4:Y:S04]  /*0310*/  LDG.E.CONSTANT R23, desc[UR16][R28.64] ;  /* 0x000000101c177981 */ /* 0x000128000c1e9900 */
[----:B------:R1:W5:Y:S01]  /*0320*/  LDG.E.CONSTANT R6, desc[UR16][R16.64] ;  /* 0x0000001010067981 */ /* 0x000362000c1e9900 */
[----:B0-----:R-:W-:-:S05]  /*0330*/  IMAD.WIDE R28, R0, 0x4, R28 ;  /* 0x00000004001c7825 */ /* 0x001fca00078e021c */
[----:B------:R0:W5:Y:S01]  /*0340*/  LDG.E.CONSTANT R19, desc[UR16][R28.64] ;  /* 0x000000101c137981 */ /* 0x000162000c1e9900 */
[----:B------:R-:W-:-:S05]  /*0350*/  IMAD.WIDE R20, R0, 0x4, R16 ;  /* 0x0000000400147825 */ /* 0x000fca00078e0210 */
[----:B------:R5:W5:Y:S01]  /*0360*/  LDG.E.CONSTANT R24, desc[UR16][R20.64] ;  /* 0x0000001014187981 */ /* 0x000b62000c1e9900 */
[----:B-1----:R-:W-:-:S04]  /*0370*/  IMAD.WIDE R16, R0, 0x4, R20 ;  /* 0x0000000400107825 */ /* 0x002fc800078e0214 */
[----:B--2---:R-:W-:-:S04]  /*0380*/  FADD R14, R14, -R15 ;  /* 0x8000000f0e0e7221 */ /* 0x004fc80000000000 */
[----:B---3--:R-:W-:Y:S01]  /*0390*/  FMUL R27, R7, R14 ;  /* 0x0000000e071b7220 */ /* 0x008fe20000400000 */
[----:B------:R-:W-:-:S04]  /*03a0*/  IMAD.WIDE R14, R0, 0x4, R28 ;  /* 0x00000004000e7825 */ /* 0x000fc800078e021c */
[----:B0-----:R-:W-:Y:S02]  /*03b0*/  FFMA R29, R27, R22, R9 ;  /* 0x000000161b1d7223 */ /* 0x001fe40000000009 */
[----:B------:R-:W2:Y:S04]  /*03c0*/  LDG.E.CONSTANT R22, desc[UR16][R12.64+-0x4] ;  /* 0xfffffc100c167981 */ /* 0x000ea8000c1e9900 */
[----:B------:R-:W2:Y:S01]  /*03d0*/  LDG.E.CONSTANT R27, desc[UR16][R14.64] ;  /* 0x000000100e1b7981 */ /* 0x000ea2000c1e9900 */
[----:B----4-:R-:W-:-:S03]  /*03e0*/  FADD R23, R23, -R25 ;  /* 0x8000001917177221 */ /* 0x010fc60000000000 */
[----:B------:R0:W3:Y:S01]  /*03f0*/  LDG.E.CONSTANT R9, desc[UR16][R16.64] ;  /* 0x0000001010097981 */ /* 0x0000e2000c1e9900 */
[----:B-----5:R-:W-:-:S03]  /*0400*/  FMUL R20, R6, R23 ;  /* 0x0000001706147220 */ /* 0x020fc60000400000 */
[----:B------:R-:W4:Y:S01]  /*0410*/  LDG.E.CONSTANT R25, desc[UR16][R10.64+-0x4] ;  /* 0xfffffc100a197981 */ /* 0x000f22000c1e9900 */
[----:B------:R-:W-:Y:S01]  /*0420*/  FFMA R21, R20, R2, R29 ;  /* 0x0000000214157223 */ /* 0x000fe2000000001d */
[C---:B------:R-:W-:Y:S02]  /*0430*/  IMAD.WIDE R28, R0.reuse, 0x4, R14 ;  /* 0x00000004001c7825 */ /* 0x040fe400078e020e */
[----:B------:R-:W5:Y:S04]  /*0440*/  LDG.E.CONSTANT R2, desc[UR16][R12.64] ;  /* 0x000000100c027981 */ /* 0x000f68000c1e9900 */
[----:B------:R1:W5:Y:S01]  /*0450*/  LDG.E.CONSTANT R23, desc[UR16][R28.64] ;  /* 0x000000101c177981 */ /* 0x000362000c1e9900 */
[----:B------:R-:W-:Y:S01]  /*0460*/  FADD R20, R19, -R18 ;  /* 0x8000001213147221 */ /* 0x000fe20000000000 */
[----:B------:R-:W-:-:S04]  /*0470*/  IMAD.WIDE R18, R0, 0x4, R28 ;  /* 0x0000000400127825 */ /* 0x000fc800078e021c */
[----:B------:R-:W-:Y:S01]  /*0480*/  FMUL R20, R24, R20 ;  /* 0x0000001418147220 */ /* 0x000fe20000400000 */
[----:B0-----:R-:W-:-:S04]  /*0490*/  IMAD.WIDE R16, R0, 0x4, R16 ;  /* 0x0000000400107825 */ /* 0x001fc800078e0210 */
[----:B------:R-:W-:-:S04]  /*04a0*/  IMAD.WIDE R14, R0, 0x4, R18 ;  /* 0x00000004000e7825 */ /* 0x000fc800078e0212 */
[----:B------:R-:W-:Y:S01]  /*04b0*/  FFMA R8, R20, R8, R21 ;  /* 0x0000000814087223 */ /* 0x000fe20000000015 */
[----:B------:R-:W5:Y:S01]  /*04c0*/  LDG.E.CONSTANT R18, desc[UR16][R18.64] ;  /* 0x0000001012127981 */ /* 0x000f62000c1e9900 */
[----:B-1----:R-:W-:-:S04]  /*04d0*/  IMAD.WIDE R28, R0, 0x4, R16 ;  /* 0x00000004001c7825 */ /* 0x002fc800078e0210 */
[----:B------:R-:W-:Y:S01]  /*04e0*/  FADD R7, R7, R26 ;  /* 0x0000001a07077221 */ /* 0x000fe20000000000 */
[----:B------:R0:W5:Y:S01]  /*04f0*/  LDG.E.CONSTANT R16, desc[UR16][R16.64] ;  /* 0x0000001010107981 */ /* 0x000162000c1e9900 */
[----:B------:R-:W-:-:S03]  /*0500*/  IMAD.WIDE R20, R0, 0x4, R14 ;  /* 0x0000000400147825 */ /* 0x000fc600078e020e */
[----:B------:R-:W5:Y:S04]  /*0510*/  LDG.E.CONSTANT R14, desc[UR16][R14.64] ;  /* 0x000000100e0e7981 */ /* 0x000f68000c1e9900 */
[----:B------:R-:W5:Y:S04]  /*0520*/  LDG.E.CONSTANT R20, desc[UR16][R20.64] ;  /* 0x0000001014147981 */ /* 0x000f68000c1e9900 */
[----:B------:R-:W5:Y:S01]  /*0530*/  LDG.E.CONSTANT R15, desc[UR16][R12.64+0x4] ;  /* 0x000004100c0f7981 */ /* 0x000f62000c1e9900 */
[----:B0-----:R-:W-:-:S03]  /*0540*/  FADD R17, R7, R6 ;  /* 0x0000000607117221 */ /* 0x001fc60000000000 */
[----:B------:R-:W5:Y:S04]  /*0550*/  LDG.E.CONSTANT R21, desc[UR16][R10.64] ;  /* 0x000000100a157981 */ /* 0x000f68000c1e9900 */
[----:B------:R-:W5:Y:S01]  /*0560*/  LDG.E.CONSTANT R7, desc[UR16][R12.64+0x8] ;  /* 0x000008100c077981 */ /* 0x000f62000c1e9900 */
[----:B------:R-:W-:-:S03]  /*0570*/  FADD R24, R17, R24 ;  /* 0x0000001811187221 */ /* 0x000fc60000000000 */
[----:B------:R-:W5:Y:S04]  /*0580*/  LDG.E.CONSTANT R6, desc[UR16][R10.64+0x4] ;  /* 0x000004100a067981 */ /* 0x000f68000c1e9900 */
[----:B------:R-:W5:Y:S01]  /*0590*/  LDG.E.CONSTANT R17, desc[UR16][R10.64+0x8] ;  /* 0x000008100a117981 */ /* 0x000f62000c1e9900 */
[----:B--2---:R-:W-:-:S03]  /*05a0*/  FADD R27, R27, -R22 ;  /* 0x800000161b1b7221 */ /* 0x004fc60000000000 */
[----:B------:R0:W2:Y:S01]  /*05b0*/  LDG.E.CONSTANT R22, desc[UR16][R28.64] ;  /* 0x000000101c167981 */ /* 0x0000a2000c1e9900 */
[----:B---3--:R-:W-:Y:S01]  /*05c0*/  FMUL R27, R9, R27 ;  /* 0x0000001b091b7220 */ /* 0x008fe20000400000 */
[----:B0-----:R-:W-:-:S04]  /*05d0*/  IMAD.WIDE R28, R0, 0x4, R28 ;  /* 0x00000004001c7825 */ /* 0x001fc800078e021c */
[----:B----4-:R-:W-:Y:S02]  /*05e0*/  FFMA R8, R27, R25, R8 ;  /* 0x000000191b087223 */ /* 0x010fe40000000008 */
[----:B------:R0:W3:Y:S01]  /*05f0*/  LDG.E.CONSTANT R25, desc[UR16][R12.64+0xc] ;  /* 0x00000c100c197981 */ /* 0x0000e2000c1e9900 */
[----:B------:R-:W-:-:S03]  /*0600*/  IMAD.WIDE R26, R0, 0x4, R28 ;  /* 0x00000004001a7825 */ /* 0x000fc600078e021c */
[----:B------:R-:W4:Y:S01]  /*0610*/  LDG.E.CONSTANT R19, desc[UR16][R28.64] ;  /* 0x000000101c137981 */ /* 0x000f22000c1e9900 */
[----:B-----5:R-:W-:-:S03]  /*0620*/  FADD R23, R23, -R2 ;  /* 0x8000000217177221 */ /* 0x020fc60000000000 */
[----:B------:R1:W5:Y:S04]  /*0630*/  LDG.E.CONSTANT R2, desc[UR16][R10.64+0xc] ;  /* 0x00000c100a027981 */ /* 0x000368000c1e9900 */
[----:B------:R-:W5:Y:S01]  /*0640*/  LDG.E.CONSTANT R26, desc[UR16][R26.64] ;  /* 0x000000101a1a7981 */ /* 0x000f62000c1e9900 */
[----:B------:R-:W-:Y:S01]  /*0650*/  FADD R9, R24, R9 ;  /* 0x0000000918097221 */ /* 0x000fe20000000000 */
[----:B------:R-:W-:-:S03]  /*0660*/  FMUL R23, R16, R23 ;  /* 0x0000001710177220 */ /* 0x000fc60000400000 */
[----:B------:R-:W-:Y:S01]  /*0670*/  FADD R9, R9, R16 ;  /* 0x0000001009097221 */ /* 0x000fe20000000000 */
[----:B------:R-:W-:Y:S01]  /*0680*/  UIADD3 UR11, UPT, UPT, UR11, 0x8, URZ ;  /* 0x000000080b0b7890 */ /* 0x000fe2000fffe0ff */
[----:B0-----:R-:W-:-:S03]  /*0690*/  IADD3 R12, P0, PT, R12, 0x20, RZ ;  /* 0x000000200c0c7810 */ /* 0x001fc60007f1e0ff */
[----:B------:R-:W-:Y:S01]  /*06a0*/  UISETP.NE.AND UP1, UPT, UR11, URZ, UPT ;  /* 0x000000ff0b00728c */ /* 0x000fe2000bf25270 */
[----:B------:R-:W-:Y:S01]  /*06b0*/  FADD R15, R18, -R15 ;  /* 0x8000000f120f7221 */ /* 0x000fe20000000000 */
[----:B------:R-:W-:Y:S01]  /*06c0*/  FFMA R21, R23, R21, R8 ;  /* 0x0000001517157223 */ /* 0x000fe20000000008 */
[----:B------:R-:W-:Y:S01]  /*06d0*/  FADD R14, R14, -R7 ;  /* 0x800000070e0e7221 */ /* 0x000fe20000000000 */
[----:B------:R-:W-:Y:S02]  /*06e0*/  IADD3.X R13, PT, PT, RZ, R13, RZ, P0, !PT ;  /* 0x0000000dff0d7210 */ /* 0x000fe400007fe4ff */
[----:B-1----:R-:W-:Y:S02]  /*06f0*/  IADD3 R10, P0, PT, R10, 0x20, RZ ;  /* 0x000000200a0a7810 */ /* 0x002fe40007f1e0ff */
[----:B------:R-:W-:Y:S02]  /*0700*/  LEA R5, R0, R5, 0x3 ;  /* 0x0000000500057211 */ /* 0x000fe400078e18ff */
[----:B------:R-:W-:Y:S01]  /*0710*/  IADD3.X R11, PT, PT, RZ, R11, RZ, P0, !PT ;  /* 0x0000000bff0b7210 */ /* 0x000fe200007fe4ff */
[----:B--2---:R-:W-:Y:S01]  /*0720*/  FMUL R8, R22, R15 ;  /* 0x0000000f16087220 */ /* 0x004fe20000400000 */
[----:B------:R-:W-:-:S03]  /*0730*/  FADD R22, R9, R22 ;  /* 0x0000001609167221 */ /* 0x000fc60000000000 */
[----:B------:R-:W-:Y:S01]  /*0740*/  FFMA R6, R8, R6, R21 ;  /* 0x0000000608067223 */ /* 0x000fe20000000015 */
[----:B---3--:R-:W-:Y:S01]  /*0750*/  FADD R25, R20, -R25 ;  /* 0x8000001914197221 */ /* 0x008fe20000000000 */
[----:B----4-:R-:W-:Y:S01]  /*0760*/  FADD R7, R22, R19 ;  /* 0x0000001316077221 */ /* 0x010fe20000000000 */
[----:B------:R-:W-:-:S04]  /*0770*/  FMUL R19, R19, R14 ;  /* 0x0000000e13137220 */ /* 0x000fc80000400000 */
[----:B------:R-:W-:Y:S01]  /*0780*/  FFMA R17, R19, R17, R6 ;  /* 0x0000001113117223 */ /* 0x000fe20000000006 */
[----:B-----5:R-:W-:Y:S01]  /*0790*/  FMUL R6, R26, R25 ;  /* 0x000000191a067220 */ /* 0x020fe20000400000 */
[----:B------:R-:W-:-:S03]  /*07a0*/  FADD R26, R7, R26 ;  /* 0x0000001a071a7221 */ /* 0x000fc60000000000 */
[----:B------:R-:W-:Y:S01]  /*07b0*/  FFMA R9, R6, R2, R17 ;  /* 0x0000000206097223 */ /* 0x000fe20000000011 */
[----:B------:R-:W-:Y:S06]  /*07c0*/  BRA.U UP1, `(.L_x_130) ;  /* 0xfffffff901987547 */ /* 0x000fec000b83ffff */
.L_x_129:
[----:B------:R-:W-:Y:S05]  /*07d0*/  BRA.U !UP0, `(.L_x_128) ;  /* 0x00000005089c7547 */ /* 0x000fea000b800000 */
[----:B------:R-:W-:Y:S02]  /*07e0*/  UISETP.GE.U32.AND UP0, UPT, UR9, 0x4, UPT ;  /* 0x000000040900788c */ /* 0x000fe4000bf06070 */
[----:B------:R-:W-:-:S04]  /*07f0*/  ULOP3.LUT UR5, UR8, 0x3, URZ, 0xc0, !UPT ;  /* 0x0000000308057892 */ /* 0x000fc8000f8ec0ff */
[----:B------:R-:W-:-:S03]  /*0800*/  UISETP.NE.AND UP1, UPT, UR5, URZ, UPT ;  /* 0x000000ff0500728c */ /* 0x000fc6000bf25270 */
[----:B------:R-:W-:Y:S08]  /*0810*/  BRA.U !UP0, `(.L_x_131) ;  /* 0x0000000108c07547 */ /* 0x000ff0000b800000 */
[----:B------:R-:W0:Y:S01]  /*0820*/  LDC.64 R18, c[0x0][0x388] ;  /* 0x0000e200ff127b82 */ /* 0x000e220000000a00 */
[----:B------:R-:W-:-:S07]  /*0830*/  IMAD R5, R4, R0, R3 ;  /* 0x0000000004057224 */ /* 0x000fce00078e0203 */
[----:B------:R-:W1:Y:S08]  /*0840*/  LDC.64 R28, c[0x0][0x380] ;  /* 0x0000e000ff1c7b82 */ /* 0x000e700000000a00 */
[----:B------:R-:W2:Y:S08]  /*0850*/  LDC.64 R10, c[0x0][0x390] ;  /* 0x0000e400ff0a7b82 */ /* 0x000eb00000000a00 */
[----:B------:R-:W3:Y:S01]  /*0860*/  LDC.64 R6, c[0x0][0x398] ;  /* 0x0000e600ff067b82 */ /* 0x000ee20000000a00 */
[----:B0-----:R-:W-:-:S04]  /*0870*/  IMAD.WIDE R18, R5, 0x4, R18 ;  /* 0x0000000405127825 */ /* 0x001fc800078e0212 */
[----:B------:R-:W-:-:S04]  /*0880*/  IMAD.WIDE R20, R0, 0x4, R18 ;  /* 0x0000000400147825 */ /* 0x000fc800078e0212 */
[----:B-1----:R-:W-:Y:S01]  /*0890*/  IMAD.WIDE R28, R5, 0x4, R28 ;  /* 0x00000004051c7825 */ /* 0x002fe200078e021c */
[----:B------:R-:W4:Y:S03]  /*08a0*/  LDG.E.CONSTANT R22, desc[UR16][R20.64] ;  /* 0x0000001014167981 */ /* 0x000f26000c1e9900 */
[----:B--2---:R-:W-:Y:S01]  /*08b0*/  IMAD.WIDE.U32 R10, R4, 0x4, R10 ;  /* 0x00000004040a7825 */ /* 0x004fe200078e000a */
[----:B------:R0:W2:Y:S03]  /*08c0*/  LDG.E.CONSTANT R5, desc[UR16][R18.64] ;  /* 0x0000001012057981 */ /* 0x0000a6000c1e9900 */
[C---:B------:R-:W-:Y:S01]  /*08d0*/  IMAD.WIDE R16, R0.reuse, 0x4, R28 ;  /* 0x0000000400107825 */ /* 0x040fe200078e021c */
[----:B------:R-:W2:Y:S03]  /*08e0*/  LDG.E.CONSTANT R2, desc[UR16][R10.64] ;  /* 0x000000100a027981 */ /* 0x000ea6000c1e9900 */
[----:B------:R-:W-:Y:S01]  /*08f0*/  IMAD.WIDE R12, R0, 0x4, R20 ;  /* 0x00000004000c7825 */ /* 0x000fe200078e0214 */
[----:B------:R-:W5:Y:S03]  /*0900*/  LDG.E.CONSTANT R23, desc[UR16][R28.64] ;  /* 0x000000101c177981 */ /* 0x000f66000c1e9900 */
[----:B---3--:R-:W-:Y:S01]  /*0910*/  IMAD.WIDE.U32 R6, R4, 0x4, R6 ;  /* 0x0000000404067825 */ /* 0x008fe200078e0006 */
[----:B------:R-:W4:Y:S03]  /*0920*/  LDG.E.CONSTANT R25, desc[UR16][R10.64+0x4] ;  /* 0x000004100a197981 */ /* 0x000f26000c1e9900 */
[C---:B0-----:R-:W-:Y:S01]  /*0930*/  IMAD.WIDE R18, R0.reuse, 0x4, R16 ;  /* 0x0000000400127825 */ /* 0x041fe200078e0210 */
        /* <DEDUP_REMOVED lines=14> */
[----:B--2---:R-:W-:-:S04]  /*0a20*/  FADD R2, R5, -R2 ;  /* 0x8000000205027221 */ /* 0x004fc80000000000 */
[----:B-----5:R-:W-:Y:S01]  /*0a30*/  FMUL R2, R23, R2 ;  /* 0x0000000217027220 */ /* 0x020fe20000400000 */
[----:B----4-:R-:W-:Y:S01]  /*0a40*/  FADD R25, R22, -R25 ;  /* 0x8000001916197221 */ /* 0x010fe20000000000 */
        /* <DEDUP_REMOVED lines=13> */
.L_x_131:
[----:B------:R-:W-:Y:S05]  /*0b20*/  BRA.U !UP1, `(.L_x_128) ;  /* 0x0000000109c87547 */ /* 0x000fea000b800000 */
[----:B------:R-:W-:Y:S02]  /*0b30*/  UISETP.NE.AND UP0, UPT, UR5, 0x1, UPT ;  /* 0x000000010500788c */ /* 0x000fe4000bf05270 */
[----:B------:R-:W-:-:S04]  /*0b40*/  ULOP3.LUT UR4, UR8, 0x1, URZ, 0xc0, !UPT ;  /* 0x0000000108047892 */ /* 0x000fc8000f8ec0ff */
[----:B------:R-:W-:-:S03]  /*0b50*/  UISETP.NE.U32.AND UP1, UPT, UR4, 0x1, UPT ;  /* 0x000000010400788c */ /* 0x000fc6000bf25070 */
[----:B------:R-:W-:Y:S08]  /*0b60*/  BRA.U !UP0, `(.L_x_132) ;  /* 0x0000000108707547 */ /* 0x000ff0000b800000 */
[----:B------:R-:W0:Y:S01]  /*0b70*/  LDC.64 R6, c[0x0][0x388] ;  /* 0x0000e200ff067b82 */ /* 0x000e220000000a00 */
[----:B------:R-:W-:-:S07]  /*0b80*/  IMAD R5, R4, R0, R3 ;  /* 0x0000000004057224 */ /* 0x000fce00078e0203 */
[----:B------:R-:W1:Y:S08]  /*0b90*/  LDC.64 R16, c[0x0][0x390] ;  /* 0x0000e400ff107b82 */ /* 0x000e700000000a00 */
[----:B------:R-:W2:Y:S08]  /*0ba0*/  LDC.64 R12, c[0x0][0x380] ;  /* 0x0000e000ff0c7b82 */ /* 0x000eb00000000a00 */
[----:B------:R-:W3:Y:S01]  /*0bb0*/  LDC.64 R10, c[0x0][0x398] ;  /* 0x0000e600ff0a7b82 */ /* 0x000ee20000000a00 */
[----:B0-----:R-:W-:-:S04]  /*0bc0*/  IMAD.WIDE R14, R5, 0x4, R6 ;  /* 0x00000004050e7825 */ /* 0x001fc800078e0206 */
[----:B------:R-:W-:Y:S02]  /*0bd0*/  IMAD.WIDE R18, R0, 0x4, R14 ;  /* 0x0000000400127825 */ /* 0x000fe400078e020e */
[----:B------:R-:W4:Y:S02]  /*0be0*/  LDG.E.CONSTANT R14, desc[UR16][R14.64] ;  /* 0x000000100e0e7981 */ /* 0x000f24000c1e9900 */
[----:B-1----:R-:W-:Y:S02]  /*0bf0*/  IMAD.WIDE.U32 R6, R4, 0x4, R16 ;  /* 0x0000000404067825 */ /* 0x002fe400078e0010 */
[----:B------:R-:W5:Y:S02]  /*0c00*/  LDG.E.CONSTANT R18, desc[UR16][R18.64] ;  /* 0x0000001012127981 */ /* 0x000f64000c1e9900 */
[----:B--2---:R-:W-:Y:S02]  /*0c10*/  IMAD.WIDE R12, R5, 0x4, R12 ;  /* 0x00000004050c7825 */ /* 0x004fe400078e020c */
[----:B------:R-:W4:Y:S04]  /*0c20*/  LDG.E.CONSTANT R21, desc[UR16][R6.64] ;  /* 0x0000001006157981 */ /* 0x000f28000c1e9900 */
[----:B------:R-:W2:Y:S01]  /*0c30*/  LDG.E.CONSTANT R5, desc[UR16][R12.64] ;  /* 0x000000100c057981 */ /* 0x000ea2000c1e9900 */
[----:B------:R-:W-:-:S03]  /*0c40*/  IMAD.WIDE R16, R0, 0x4, R12 ;  /* 0x0000000400107825 */ /* 0x000fc600078e020c */
[----:B------:R-:W5:Y:S01]  /*0c50*/  LDG.E.CONSTANT R23, desc[UR16][R6.64+0x4] ;  /* 0x0000041006177981 */ /* 0x000f62000c1e9900 */
[----:B---3--:R-:W-:-:S03]  /*0c60*/  IMAD.WIDE.U32 R10, R4, 0x4, R10 ;  /* 0x00000004040a7825 */ /* 0x008fc600078e000a */
        /* <DEDUP_REMOVED lines=12> */
.L_x_132:
[----:B------:R-:W-:Y:S05]  /*0d30*/  BRA.U UP1, `(.L_x_128) ;  /* 0x0000000101447547 */ /* 0x000fea000b800000 */
[----:B------:R-:W0:Y:S01]  /*0d40*/  LDC.64 R14, c[0x0][0x390] ;  /* 0x0000e400ff0e7b82 */ /* 0x000e220000000a00 */
[----:B------:R-:W-:-:S07]  /*0d50*/  IMAD R5, R4, R0, R3 ;  /* 0x0000000004057224 */ /* 0x000fce00078e0203 */
[----:B------:R-:W1:Y:S08]  /*0d60*/  LDC.64 R12, c[0x0][0x388] ;  /* 0x0000e200ff0c7b82 */ /* 0x000e700000000a00 */
[----:B------:R-:W2:Y:S08]  /*0d70*/  LDC.64 R10, c[0x0][0x380] ;  /* 0x0000e000ff0a7b82 */ /* 0x000eb00000000a00 */
[----:B------:R-:W3:Y:S01]  /*0d80*/  LDC.64 R6, c[0x0][0x398] ;  /* 0x0000e600ff067b82 */ /* 0x000ee20000000a00 */
[----:B0-----:R-:W-:-:S06]  /*0d90*/  IMAD.WIDE.U32 R14, R4, 0x4, R14 ;  /* 0x00000004040e7825 */ /* 0x001fcc00078e000e */
[----:B------:R-:W4:Y:S01]  /*0da0*/  LDG.E.CONSTANT R15, desc[UR16][R14.64] ;  /* 0x000000100e0f7981 */ /* 0x000f22000c1e9900 */
[----:B-1----:R-:W-:-:S06]  /*0db0*/  IMAD.WIDE R12, R5, 0x4, R12 ;  /* 0x00000004050c7825 */ /* 0x002fcc00078e020c */
[----:B------:R-:W4:Y:S01]  /*0dc0*/  LDG.E.CONSTANT R12, desc[UR16][R12.64] ;  /* 0x000000100c0c7981 */ /* 0x000f22000c1e9900 */
[----:B--2---:R-:W-:-:S06]  /*0dd0*/  IMAD.WIDE R10, R5, 0x4, R10 ;  /* 0x00000004050a7825 */ /* 0x004fcc00078e020a */
[----:B------:R-:W2:Y:S01]  /*0de0*/  LDG.E.CONSTANT R11, desc[UR16][R10.64] ;  /* 0x000000100a0b7981 */ /* 0x000ea2000c1e9900 */
[----:B---3--:R-:W-:-:S06]  /*0df0*/  IMAD.WIDE.U32 R6, R4, 0x4, R6 ;  /* 0x0000000404067825 */ /* 0x008fcc00078e0006 */
[----:B------:R-:W3:Y:S01]  /*0e00*/  LDG.E.CONSTANT R6, desc[UR16][R6.64] ;  /* 0x0000001006067981 */ /* 0x000ee2000c1e9900 */
[----:B----4-:R-:W-:-:S04]  /*0e10*/  FADD R0, R12, -R15 ;  /* 0x8000000f0c007221 */ /* 0x010fc80000000000 */
[----:B--2---:R-:W-:Y:S01]  /*0e20*/  FMUL R0, R11, R0 ;  /* 0x000000000b007220 */ /* 0x004fe20000400000 */
[----:B------:R-:W-:-:S03]  /*0e30*/  FADD R26, R26, R11 ;  /* 0x0000000b1a1a7221 */ /* 0x000fc60000000000 */
[----:B---3--:R-:W-:-:S07]  /*0e40*/  FFMA R9, R0, R6, R9 ;  /* 0x0000000600097223 */ /* 0x008fce0000000009 */
.L_x_128:
[----:B------:R-:W0:Y:S08]  /*0e50*/  LDC.64 R4, c[0x0][0x3a8] ;  /* 0x0000ea00ff047b82 */ /* 0x000e300000000a00 */
[----:B------:R-:W1:Y:S01]  /*0e60*/  LDC.64 R6, c[0x0][0x3b0] ;  /* 0x0000ec00ff067b82 */ /* 0x000e620000000a00 */
[----:B0-----:R-:W-:-:S05]  /*0e70*/  IMAD.WIDE R4, R3, 0x4, R4 ;  /* 0x0000000403047825 */ /* 0x001fca00078e0204 */
[----:B------:R-:W-:Y:S01]  /*0e80*/  STG.E desc[UR16][R4.64], R9 ;  /* 0x0000000904007986 */ /* 0x000fe2000c101910 */
[----:B-1----:R-:W-:-:S05]  /*0e90*/  IMAD.WIDE R2, R3, 0x4, R6 ;  /* 0x0000000403027825 */ /* 0x002fca00078e0206 */
[----:B------:R-:W-:Y:S01]  /*0ea0*/  STG.E desc[UR16][R2.64], R26 ;  /* 0x0000001a02007986 */ /* 0x000fe2000c101910 */
[----:B------:R-:W-:Y:S05]  /*0eb0*/  EXIT ;  /* 0x000000000000794d */ /* 0x000fea0003800000 */
.L_x_133:
        /* <DEDUP_REMOVED lines=12> */
.L_x_301:


//--------------------- .text._Z15LayerNormUpdateIf3YOpIffEEvPKT_iiPS2_T0_ --------------------------
	.section	.text._Z15LayerNormUpdateIf3YOpIffEEvPKT_iiPS2_T0_,"ax",@progbits
	.align	128
        .global         _Z15LayerNormUpdateIf3YOpIffEEvPKT_iiPS2_T0_
        .type           _Z15LayerNormUpdateIf3YOpIffEEvPKT_iiPS2_T0_,@function
        .size           _Z15LayerNormUpdateIf3YOpIffEEvPKT_iiPS2_T0_,(.L_x_302 - _Z15LayerNormUpdateIf3YOpIffEEvPKT_iiPS2_T0_)
        .other          _Z15LayerNormUpdateIf3YOpIffEEvPKT_iiPS2_T0_,@"STO_CUDA_ENTRY STV_DEFAULT"
_Z15LayerNormUpdateIf3YOpIffEEvPKT_iiPS2_T0_:
.text._Z15LayerNormUpdateIf3YOpIffEEvPKT_iiPS2_T0_:
        /* <DEDUP_REMOVED lines=14> */
[----:B------:R-:W4:Y:S03]  /*00e0*/  LDC.64 R12, c[0x0][0x3a0] ;  /* 0x0000e800ff0c7b82 */ /* 0x000f260000000a00 */
[----:B--2---:R-:W2:Y:S02]  /*00f0*/  MUFU.RCP R2, R2 ;  /* 0x0000000200027308 */ /* 0x004ea40000001000 */
[----:B--2---:R-:W-:-:S06]  /*0100*/  IADD3 R4, PT, PT, R2, 0xffffffe, RZ ;  /* 0x0ffffffe02047810 */ /* 0x004fcc0007ffe0ff */
[----:B------:R2:W5:Y:S02]  /*0110*/  F2I.FTZ.U32.TRUNC.NTZ R5, R4 ;  /* 0x0000000400057305 */ /* 0x000564000021f000 */
[----:B--2---:R-:W-:Y:S01]  /*0120*/  HFMA2 R4, -RZ, RZ, 0, 0 ;  /* 0x00000000ff047431 */ /* 0x004fe200000001ff */
[----:B-----5:R-:W-:-:S05]  /*0130*/  IADD3 R6, PT, PT, RZ, -R5, RZ ;  /* 0x80000005ff067210 */ /* 0x020fca0007ffe0ff */
[----:B------:R-:W-:Y:S01]  /*0140*/  IMAD R9, R6, R7, RZ ;  /* 0x0000000706097224 */ /* 0x000fe200078e02ff */
[----:B------:R-:W-:-:S03]  /*0150*/  IABS R6, R0 ;  /* 0x0000000000067213 */ /* 0x000fc60000000000 */
[----:B------:R-:W-:Y:S02]  /*0160*/  IMAD.HI.U32 R5, R5, R9, R4 ;  /* 0x0000000905057227 */ /* 0x000fe400078e0004 */
[----:B------:R-:W2:Y:S04]  /*0170*/  LDC.64 R8, c[0x0][0x398] ;  /* 0x0000e600ff087b82 */ /* 0x000ea80000000a00 */
[----:B------:R-:W-:-:S05]  /*0180*/  IMAD.HI.U32 R5, R5, R6, RZ ;  /* 0x0000000605057227 */ /* 0x000fca00078e00ff */
[----:B------:R-:W-:-:S05]  /*0190*/  IADD3 R2, PT, PT, -R5, RZ, RZ ;  /* 0x000000ff05027210 */ /* 0x000fca0007ffe1ff */
[----:B------:R-:W-:-:S05]  /*01a0*/  IMAD R2, R7, R2, R6 ;  /* 0x0000000207027224 */ /* 0x000fca00078e0206 */
[----:B------:R-:W-:-:S13]  /*01b0*/  ISETP.GT.U32.AND P2, PT, R7, R2, PT ;  /* 0x000000020700720c */ /* 0x000fda0003f44070 */
[-C--:B------:R-:W-:Y:S02]  /*01c0*/  @!P2 IADD3 R2, PT, PT, R2, -R7.reuse, RZ ;  /* 0x800000070202a210 */ /* 0x080fe40007ffe0ff */
[----:B------:R-:W-:Y:S02]  /*01d0*/  @!P2 IADD3 R5, PT, PT, R5, 0x1, RZ ;  /* 0x000000010505a810 */ /* 0x000fe40007ffe0ff */
[----:B------:R-:W-:Y:S02]  /*01e0*/  ISETP.GE.U32.AND P0, PT, R2, R7, PT ;  /* 0x000000070200720c */ /* 0x000fe40003f06070 */
[----:B------:R-:W-:Y:S01]  /*01f0*/  LOP3.LUT R2, R0, R3, RZ, 0x3c, !PT ;  /* 0x0000000300027212 */ /* 0x000fe200078e3cff */
[----:B------:R-:W5:Y:S01]  /*0200*/  LDC.64 R6, c[0x0][0x3a8] ;  /* 0x0000ea00ff067b82 */ /* 0x000f620000000a00 */
[----:B------:R-:W-:Y:S02]  /*0210*/  ISETP.NE.AND P2, PT, R3, RZ, PT ;  /* 0x000000ff0300720c */ /* 0x000fe40003f45270 */
[----:B------:R-:W-:-:S07]  /*0220*/  ISETP.GE.AND P1, PT, R2, RZ, PT ;  /* 0x000000ff0200720c */ /* 0x000fce0003f26270 */
[----:B------:R-:W-:-:S04]  /*0230*/  @P0 IADD3 R5, PT, PT, R5, 0x1, RZ ;  /* 0x0000000105050810 */ /* 0x000fc80007ffe0ff */
[----:B------:R-:W-:Y:S02]  /*0240*/  MOV R15, R5 ;  /* 0x00000005000f7202 */ /* 0x000fe40000000f00 */
[----:B------:R-:W5:Y:S02]  /*0250*/  LDC.64 R4, c[0x0][0x3b0] ;  /* 0x0000ec00ff047b82 */ /* 0x000f640000000a00 */
[----:B------:R-:W-:Y:S02]  /*0260*/  @!P1 IADD3 R15, PT, PT, -R15, RZ, RZ ;  /* 0x000000ff0f0f9210 */ /* 0x000fe40007ffe1ff */
[----:B------:R-:W-:-:S04]  /*0270*/  @!P2 LOP3.LUT R15, RZ, R3, RZ, 0x33, !PT ;  /* 0x00000003ff0fa212 */ /* 0x000fc800078e33ff */
[----:B------:R-:W-:-:S05]  /*0280*/  IADD3 R17, PT, PT, -R15, RZ, RZ ;  /* 0x000000ff0f117210 */ /* 0x000fca0007ffe1ff */
[----:B------:R-:W-:Y:S02]  /*0290*/  IMAD R17, R3, R17, R0 ;  /* 0x0000001103117224 */ /* 0x000fe400078e0200 */
[----:B--2---:R-:W-:-:S04]  /*02a0*/  IMAD.WIDE R2, R15, 0x4, R8 ;  /* 0x000000040f027825 */ /* 0x004fc800078e0208 */
[C---:B-1----:R-:W-:Y:S02]  /*02b0*/  IMAD R19, R15.reuse, UR6, R17 ;  /* 0x000000060f137c24 */ /* 0x042fe4000f8e0211 */
[----:B----4-:R-:W-:Y:S01]  /*02c0*/  IMAD.WIDE R8, R15, 0x4, R12 ;  /* 0x000000040f087825 */ /* 0x010fe200078e020c */
[----:B---3--:R-:W2:Y:S01]  /*02d0*/  LDG.E R2, desc[UR4][R2.64] ;  /* 0x0000000402027981 */ /* 0x008ea2000c1e1900 */
[----:B------:R-:W1:Y:S02]  /*02e0*/  LDC.64 R12, c[0x0][0x390] ;  /* 0x0000e400ff0c7b82 */ /* 0x000e640000000a00 */
[----:B0-----:R-:W-:Y:S02]  /*02f0*/  IMAD.WIDE R10, R19, 0x4, R10 ;  /* 0x00000004130a7825 */ /* 0x001fe400078e020a */
[----:B------:R-:W3:Y:S02]  /*0300*/  LDG.E R8, desc[UR4][R8.64] ;  /* 0x0000000408087981 */ /* 0x000ee4000c1e1900 */
[----:B-----5:R-:W-:-:S02]  /*0310*/  IMAD.WIDE R6, R17, 0x4, R6 ;  /* 0x0000000411067825 */ /* 0x020fc400078e0206 */
[----:B------:R-:W2:Y:S02]  /*0320*/  LDG.E.CONSTANT R11, desc[UR4][R10.64] ;  /* 0x000000040a0b7981 */ /* 0x000ea4000c1e9900 */
[----:B------:R-:W-:Y:S02]  /*0330*/  IMAD.WIDE R4, R17, 0x4, R4 ;  /* 0x0000000411047825 */ /* 0x000fe400078e0204 */
[----:B------:R-:W4:Y:S04]  /*0340*/  LDG.E R6, desc[UR4][R6.64] ;  /* 0x0000000406067981 */ /* 0x000f28000c1e1900 */
[----:B------:R-:W4:Y:S01]  /*0350*/  LDG.E R4, desc[UR4][R4.64] ;  /* 0x0000000404047981 */ /* 0x000f22000c1e1900 */
[----:B--2---:R-:W-:-:S04]  /*0360*/  FADD R15, -R2, R11 ;  /* 0x0000000b020f7221 */ /* 0x004fc80000000100 */
[----:B---3--:R-:W-:Y:S01]  /*0370*/  FMUL R15, R8, R15 ;  /* 0x0000000f080f7220 */ /* 0x008fe20000400000 */
[----:B-1----:R-:W-:-:S04]  /*0380*/  IMAD.WIDE R2, R0, 0x4, R12 ;  /* 0x0000000400027825 */ /* 0x002fc800078e020c */
[----:B----4-:R-:W-:-:S05]  /*0390*/  FFMA R15, R15, R6, R4 ;  /* 0x000000060f0f7223 */ /* 0x010fca0000000004 */
[----:B------:R-:W-:Y:S01]  /*03a0*/  STG.E desc[UR4][R2.64], R15 ;  /* 0x0000000f02007986 */ /* 0x000fe2000c101904 */
[----:B------:R-:W-:Y:S05]  /*03b0*/  EXIT ;  /* 0x000000000000794d */ /* 0x000fea0003800000 */
.L_x_134:
        /* <DEDUP_REMOVED lines=12> */
.L_x_302:


//--------------------- .text._Z27LayerNormRowReduceTempToOutIf6IvarOpIffEEvPKT_iiPS2_T0_ --------------------------
	.section	.text._Z27LayerNormRowReduceTempToOutIf6IvarOpIffEEvPKT_iiPS2_T0_,"ax",@progbits
	.align	128
        .global         _Z27LayerNormRowReduceTempToOutIf6IvarOpIffEEvPKT_iiPS2_T0_
        .type           _Z27LayerNormRowReduceTempToOutIf6IvarOpIffEEvPKT_iiPS2_T0_,@function
        .size           _Z27LayerNormRowReduceTempToOutIf6IvarOpIffEEvPKT_iiPS2_T0_,(.L_x_288 - _Z27LayerNormRowReduceTempToOutIf6IvarOpIffEEvPKT_iiPS2_T0_)
        .other          _Z27LayerNormRowReduceTempToOutIf6IvarOpIffEEvPKT_iiPS2_T0_,@"STO_CUDA_ENTRY STV_DEFAULT"
_Z27LayerNormRowReduceTempToOutIf6IvarOpIffEEvPKT_iiPS2_T0_:
.text._Z27LayerNormRowReduceTempToOutIf6IvarOpIffEEvPKT_iiPS2_T0_:
        /* <DEDUP_REMOVED lines=8> */
[----:B------:R-:W-:Y:S01]  /*0080*/  IMAD.U32 R5, RZ, RZ, UR8 ;  /* 0x00000008ff057e24 */ /* 0x000fe2000f8e00ff */
[----:B------:R-:W3:Y:S01]  /*0090*/  S2R R10, SR_LANEID ;  /* 0x00000000000a7919 */ /* 0x000ee20000000000 */
[----:B------:R-:W4:Y:S01]  /*00a0*/  LDCU.64 UR6, c[0x0][0x380] ;  /* 0x00007000ff0677ac */ /* 0x000f220008000a00 */
[----:B------:R-:W5:Y:S04]  /*00b0*/  LDCU UR9, c[0x0][0x3a0] ;  /* 0x00007400ff0977ac */ /* 0x000f680008000800 */
[----:B------:R-:W3:Y:S01]  /*00c0*/  LDC R2, c[0x0][0x370] ;  /* 0x0000dc00ff027b82 */ /* 0x000ee20000000800 */
[----:B------:R-:W-:Y:S01]  /*00d0*/  UMOV UR4, 0x400 ;  /* 0x0000040000047882 */ /* 0x000fe20000000000 */
[----:B----4-:R-:W-:-:S02]  /*00e0*/  UIADD3 UR6, UP0, UPT, UR6, 0x1000, URZ ;  /* 0x0000100006067890 */ /* 0x010fc4000ff1e0ff */
[----:B--2---:R-:W-:Y:S01]  /*00f0*/  ULEA UR4, UR5, UR4, 0x18 ;  /* 0x0000000405047291 */ /* 0x004fe2000f8ec0ff */
[----:B-----5:R-:W-:Y:S01]  /*0100*/  I2FP.F32.S32 R4, UR9 ;  /* 0x0000000900047c45 */ /* 0x020fe20008201400 */
[----:B------:R-:W-:Y:S01]  /*0110*/  UIADD3.X UR7, UPT, UPT, URZ, UR7, URZ, UP0, !UPT ;  /* 0x00000007ff077290 */ /* 0x000fe200087fe4ff */
[----:B0-----:R-:W-:Y:S02]  /*0120*/  LOP3.LUT R3, RZ, R0, RZ, 0x33, !PT ;  /* 0x00000000ff037212 */ /* 0x001fe400078e33ff */
[----:B------:R-:W-:-:S03]  /*0130*/  SHF.R.U32.HI R6, RZ, 0x3, R0 ;  /* 0x00000003ff067819 */ /* 0x000fc60000011600 */
[----:B-1----:R-:W-:Y:S01]  /*0140*/  VIADD R3, R3, UR10 ;  /* 0x0000000a03037c36 */ /* 0x002fe20008000000 */
[----:B------:R-:W-:Y:S01]  /*0150*/  LOP3.LUT R6, R6, 0x7c, RZ, 0xc0, !PT ;  /* 0x0000007c06067812 */ /* 0x000fe200078ec0ff */
[----:B------:R-:W0:Y:S03]  /*0160*/  LDCU.64 UR10, c[0x0][0x358] ;  /* 0x00006b00ff0a77ac */ /* 0x000e260008000a00 */
[----:B------:R-:W-:-:S04]  /*0170*/  LEA.HI R7, R3, 0x1, RZ, 0x19 ;  /* 0x0000000103077811 */ /* 0x000fc800078fc8ff */
[C---:B------:R-:W-:Y:S02]  /*0180*/  LOP3.LUT R11, R7.reuse, 0xf, RZ, 0xc0, !PT ;  /* 0x0000000f070b7812 */ /* 0x040fe400078ec0ff */
[C---:B------:R-:W-:Y:S02]  /*0190*/  LOP3.LUT R8, R7.reuse, 0x3fffff0, RZ, 0xc0, !PT ;  /* 0x03fffff007087812 */ /* 0x040fe400078ec0ff */
[----:B------:R-:W-:Y:S01]  /*01a0*/  LOP3.LUT R12, R7, 0x7, RZ, 0xc0, !PT ;  /* 0x00000007070c7812 */ /* 0x000fe200078ec0ff */
[----:B------:R-:W-:Y:S01]  /*01b0*/  VIADD R13, R11, 0xffffffff ;  /* 0xffffffff0b0d7836 */ /* 0x000fe20000000000 */
[----:B------:R-:W-:Y:S02]  /*01c0*/  LOP3.LUT R7, R7, 0x3, RZ, 0xc0, !PT ;  /* 0x0000000307077812 */ /* 0x000fe400078ec0ff */
[----:B------:R-:W-:Y:S02]  /*01d0*/  IADD3 R8, PT, PT, -R8, RZ, RZ ;  /* 0x000000ff08087210 */ /* 0x000fe40007ffe1ff */
[----:B------:R-:W-:-:S07]  /*01e0*/  IADD3 R16, PT, PT, R12, -0x1, RZ ;  /* 0xffffffff0c107810 */ /* 0x000fce0007ffe0ff */
.L_x_148:
[----:B-1----:R-:W1:Y:S01]  /*01f0*/  LDCU UR5, c[0x0][0x38c] ;  /* 0x00007180ff0577ac */ /* 0x002e620008000800 */
[----:B------:R-:W-:Y:S01]  /*0200*/  BSSY.RECONVERGENT B0, `(.L_x_135) ;  /* 0x0000070000007945 */ /* 0x000fe20003800200 */
[----:B------:R-:W-:Y:S01]  /*0210*/  IMAD.MOV.U32 R9, RZ, RZ, RZ ;  /* 0x000000ffff097224 */ /* 0x000fe200078e00ff */
[----:B-1----:R-:W-:-:S13]  /*0220*/  ISETP.GE.AND P0, PT, R0, UR5, PT ;  /* 0x0000000500007c0c */ /* 0x002fda000bf06270 */
[----:B0-----:R-:W-:Y:S05]  /*0230*/  @P0 BRA `(.L_x_136) ;  /* 0x0000000400b00947 */ /* 0x001fea0003800000 */
[----:B------:R-:W-:Y:S01]  /*0240*/  ISETP.GE.U32.AND P0, PT, R3, 0x780, PT ;  /* 0x000007800300780c */ /* 0x000fe20003f06070 */
[----:B------:R-:W-:Y:S01]  /*0250*/  BSSY.RECONVERGENT B1, `(.L_x_137) ;  /* 0x0000031000017945 */ /* 0x000fe20003800200 */
[----:B------:R-:W-:Y:S01]  /*0260*/  HFMA2 R9, -RZ, RZ, 0, 0 ;  /* 0x00000000ff097431 */ /* 0x000fe200000001ff */
[----:B------:R-:W-:Y:S01]  /*0270*/  ISETP.NE.AND P1, PT, R11, RZ, PT ;  /* 0x000000ff0b00720c */ /* 0x000fe20003f25270 */
[----:B------:R-:W-:-:S09]  /*0280*/  IMAD.MOV.U32 R18, RZ, RZ, R0 ;  /* 0x000000ffff127224 */ /* 0x000fd200078e0000 */
[----:B------:R-:W-:Y:S05]  /*0290*/  @!P0 BRA `(.L_x_138) ;  /* 0x0000000000b08947 */ /* 0x000fea0003800000 */
[----:B------:R-:W-:Y:S01]  /*02a0*/  IMAD R17, R5, UR5, R0 ;  /* 0x0000000505117c24 */ /* 0x000fe2000f8e0200 */
[----:B------:R-:W-:Y:S01]  /*02b0*/  MOV R9, RZ ;  /* 0x000000ff00097202 */ /* 0x000fe20000000f00 */
[----:B------:R-:W-:Y:S01]  /*02c0*/  IMAD.MOV.U32 R19, RZ, RZ, R8 ;  /* 0x000000ffff137224 */ /* 0x000fe200078e0008 */
[----:B------:R-:W-:-:S07]  /*02d0*/  MOV R18, R0 ;  /* 0x0000000000127202 */ /* 0x000fce0000000f00 */
.L_x_139:
[----:B------:R-:W-:Y:S01]  /*02e0*/  MOV R15, UR7 ;  /* 0x00000007000f7c02 */ /* 0x000fe20008000f00 */
[----:B------:R-:W-:-:S04]  /*02f0*/  IMAD.U32 R14, RZ, RZ, UR6 ;  /* 0x00000006ff0e7e24 */ /* 0x000fc8000f8e00ff */
[----:B------:R-:W-:-:S05]  /*0300*/  IMAD.WIDE R14, R17, 0x4, R14 ;  /* 0x00000004110e7825 */ /* 0x000fca00078e020e */
[----:B0-----:R-:W2:Y:S04]  /*0310*/  LDG.E.CONSTANT R26, desc[UR10][R14.64+-0x1000] ;  /* 0xfff0000a0e1a7981 */ /* 0x001ea8000c1e9900 */
[----:B------:R-:W4:Y:S04]  /*0320*/  LDG.E.CONSTANT R27, desc[UR10][R14.64+-0xe00] ;  /* 0xfff2000a0e1b7981 */ /* 0x000f28000c1e9900 */
[----:B------:R-:W5:Y:S04]  /*0330*/  LDG.E.CONSTANT R22, desc[UR10][R14.64+-0xc00] ;  /* 0xfff4000a0e167981 */ /* 0x000f68000c1e9900 */
[----:B------:R-:W3:Y:S04]  /*0340*/  LDG.E.CONSTANT R23, desc[UR10][R14.64+-0xa00] ;  /* 0xfff6000a0e177981 */ /* 0x000ee8000c1e9900 */
[----:B------:R-:W3:Y:S04]  /*0350*/  LDG.E.CONSTANT R25, desc[UR10][R14.64+-0x800] ;  /* 0xfff8000a0e197981 */ /* 0x000ee8000c1e9900 */
[----:B------:R-:W3:Y:S04]  /*0360*/  LDG.E.CONSTANT R24, desc[UR10][R14.64+-0x600] ;  /* 0xfffa000a0e187981 */ /* 0x000ee8000c1e9900 */
[----:B------:R-:W3:Y:S04]  /*0370*/  LDG.E.CONSTANT R20, desc[UR10][R14.64+-0x400] ;  /* 0xfffc000a0e147981 */ /* 0x000ee8000c1e9900 */
[----:B------:R-:W3:Y:S01]  /*0380*/  LDG.E.CONSTANT R21, desc[UR10][R14.64+-0x200] ;  /* 0xfffe000a0e157981 */ /* 0x000ee2000c1e9900 */
[----:B--2---:R-:W-:-:S03]  /*0390*/  FADD R26, R26, R9 ;  /* 0x000000091a1a7221 */ /* 0x004fc60000000000 */
[----:B------:R-:W2:Y:S01]  /*03a0*/  LDG.E.CONSTANT R9, desc[UR10][R14.64] ;  /* 0x0000000a0e097981 */ /* 0x000ea2000c1e9900 */
[----:B----4-:R-:W-:-:S04]  /*03b0*/  FADD R27, R26, R27 ;  /* 0x0000001b1a1b7221 */ /* 0x010fc80000000000 */
[----:B-----5:R-:W-:Y:S02]  /*03c0*/  FADD R26, R27, R22 ;  /* 0x000000161b1a7221 */ /* 0x020fe40000000000 */
[----:B------:R-:W4:Y:S02]  /*03d0*/  LDG.E.CONSTANT R22, desc[UR10][R14.64+0x200] ;  /* 0x0002000a0e167981 */ /* 0x000f24000c1e9900 */
[----:B---3--:R-:W-:Y:S02]  /*03e0*/  FADD R26, R26, R23 ;  /* 0x000000171a1a7221 */ /* 0x008fe40000000000 */
[----:B------:R-:W3:Y:S02]  /*03f0*/  LDG.E.CONSTANT R23, desc[UR10][R14.64+0x400] ;  /* 0x0004000a0e177981 */ /* 0x000ee4000c1e9900 */
[----:B------:R-:W-:Y:S02]  /*0400*/  FADD R27, R26, R25 ;  /* 0x000000191a1b7221 */ /* 0x000fe40000000000 */
[----:B------:R-:W5:Y:S02]  /*0410*/  LDG.E.CONSTANT R25, desc[UR10][R14.64+0x600] ;  /* 0x0006000a0e197981 */ /* 0x000f64000c1e9900 */
[----:B------:R-:W-:-:S02]  /*0420*/  FADD R27, R27, R24 ;  /* 0x000000181b1b7221 */ /* 0x000fc40000000000 */
[----:B------:R-:W5:Y:S02]  /*0430*/  LDG.E.CONSTANT R24, desc[UR10][R14.64+0x800] ;  /* 0x0008000a0e187981 */ /* 0x000f64000c1e9900 */
[----:B------:R-:W-:Y:S02]  /*0440*/  FADD R26, R27, R20 ;  /* 0x000000141b1a7221 */ /* 0x000fe40000000000 */
[----:B------:R-:W5:Y:S02]  /*0450*/  LDG.E.CONSTANT R20, desc[UR10][R14.64+0xa00] ;  /* 0x000a000a0e147981 */ /* 0x000f64000c1e9900 */
[----:B------:R-:W-:Y:S02]  /*0460*/  FADD R28, R26, R21 ;  /* 0x000000151a1c7221 */ /* 0x000fe40000000000 */
[----:B------:R-:W5:Y:S04]  /*0470*/  LDG.E.CONSTANT R21, desc[UR10][R14.64+0xc00] ;  /* 0x000c000a0e157981 */ /* 0x000f68000c1e9900 */
[----:B------:R-:W5:Y:S01]  /*0480*/  LDG.E.CONSTANT R26, desc[UR10][R14.64+0xe00] ;  /* 0x000e000a0e1a7981 */ /* 0x000f62000c1e9900 */
[----:B------:R-:W-:-:S05]  /*0490*/  VIADD R19, R19, 0x10 ;  /* 0x0000001013137836 */ /* 0x000fca0000000000 */
[----:B------:R-:W-:Y:S01]  /*04a0*/  ISETP.NE.AND P0, PT, R19, RZ, PT ;  /* 0x000000ff1300720c */ /* 0x000fe20003f05270 */
[----:B------:R-:W-:Y:S01]  /*04b0*/  VIADD R17, R17, 0x800 ;  /* 0x0000080011117836 */ /* 0x000fe20000000000 */
[----:B------:R-:W-:Y:S01]  /*04c0*/  IADD3 R18, PT, PT, R18, 0x800, RZ ;  /* 0x0000080012127810 */ /* 0x000fe20007ffe0ff */
[----:B--2---:R-:W-:-:S04]  /*04d0*/  FADD R9, R28, R9 ;  /* 0x000000091c097221 */ /* 0x004fc80000000000 */
[----:B----4-:R-:W-:-:S04]  /*04e0*/  FADD R22, R9, R22 ;  /* 0x0000001609167221 */ /* 0x010fc80000000000 */
[----:B---3--:R-:W-:-:S04]  /*04f0*/  FADD R22, R22, R23 ;  /* 0x0000001716167221 */ /* 0x008fc80000000000 */
[----:B-----5:R-:W-:-:S04]  /*0500*/  FADD R25, R22, R25 ;  /* 0x0000001916197221 */ /* 0x020fc80000000000 */
[----:B------:R-:W-:-:S04]  /*0510*/  FADD R25, R25, R24 ;  /* 0x0000001819197221 */ /* 0x000fc80000000000 */
[----:B------:R-:W-:-:S04]  /*0520*/  FADD R20, R25, R20 ;  /* 0x0000001419147221 */ /* 0x000fc80000000000 */
[----:B------:R-:W-:-:S04]  /*0530*/  FADD R21, R20, R21 ;  /* 0x0000001514157221 */ /* 0x000fc80000000000 */
[----:B------:R-:W-:Y:S01]  /*0540*/  FADD R9, R21, R26 ;  /* 0x0000001a15097221 */ /* 0x000fe20000000000 */
[----:B------:R-:W-:Y:S06]  /*0550*/  @P0 BRA `(.L_x_139) ;  /* 0xfffffffc00600947 */ /* 0x000fec000383ffff */
.L_x_138:
[----:B0-----:R-:W-:Y:S05]  /*0560*/  BSYNC.RECONVERGENT B1 ;  /* 0x0000000000017941 */ /* 0x001fea0003800200 */
.L_x_137:
[----:B------:R-:W-:Y:S05]  /*0570*/  @!P1 BRA `(.L_x_136) ;  /* 0x0000000000e09947 */ /* 0x000fea0003800000 */
[----:B------:R-:W-:Y:S01]  /*0580*/  ISETP.GE.U32.AND P0, PT, R13, 0x7, PT ;  /* 0x000000070d00780c */ /* 0x000fe20003f06070 */
[----:B------:R-:W-:Y:S01]  /*0590*/  BSSY.RECONVERGENT B1, `(.L_x_140) ;  /* 0x0000017000017945 */ /* 0x000fe20003800200 */
[----:B------:R-:W-:-:S11]  /*05a0*/  ISETP.NE.AND P1, PT, R12, RZ, PT ;  /* 0x000000ff0c00720c */ /* 0x000fd60003f25270 */
[----:B------:R-:W-:Y:S05]  /*05b0*/  @!P0 BRA `(.L_x_141) ;  /* 0x0000000000508947 */ /* 0x000fea0003800000 */
[----:B------:R-:W0:Y:S01]  /*05c0*/  LDC.64 R14, c[0x0][0x380] ;  /* 0x0000e000ff0e7b82 */ /* 0x000e220000000a00 */
[----:B------:R-:W-:-:S04]  /*05d0*/  IMAD R17, R5, UR5, R18 ;  /* 0x0000000505117c24 */ /* 0x000fc8000f8e0212 */
[----:B0-----:R-:W-:-:S05]  /*05e0*/  IMAD.WIDE R14, R17, 0x4, R14 ;  /* 0x00000004110e7825 */ /* 0x001fca00078e020e */
[----:B------:R-:W2:Y:S04]  /*05f0*/  LDG.E.CONSTANT R22, desc[UR10][R14.64] ;  /* 0x0000000a0e167981 */ /* 0x000ea8000c1e9900 */
[----:B------:R-:W4:Y:S04]  /*0600*/  LDG.E.CONSTANT R21, desc[UR10][R14.64+0x200] ;  /* 0x0002000a0e157981 */ /* 0x000f28000c1e9900 */
[----:B------:R-:W5:Y:S04]  /*0610*/  LDG.E.CONSTANT R24, desc[UR10][R14.64+0x400] ;  /* 0x0004000a0e187981 */ /* 0x000f68000c1e9900 */
[----:B------:R-:W3:Y:S04]  /*0620*/  LDG.E.CONSTANT R26, desc[UR10][R14.64+0x600] ;  /* 0x0006000a0e1a7981 */ /* 0x000ee8000c1e9900 */
[----:B------:R-:W3:Y:S04]  /*0630*/  LDG.E.CONSTANT R28, desc[UR10][R14.64+0x800] ;  /* 0x0008000a0e1c7981 */ /* 0x000ee8000c1e9900 */
[----:B------:R-:W3:Y:S04]  /*0640*/  LDG.E.CONSTANT R19, desc[UR10][R14.64+0xa00] ;  /* 0x000a000a0e137981 */ /* 0x000ee8000c1e9900 */
[----:B------:R-:W3:Y:S04]  /*0650*/  LDG.E.CONSTANT R17, desc[UR10][R14.64+0xc00] ;  /* 0x000c000a0e117981 */ /* 0x000ee8000c1e9900 */
[----:B------:R-:W3:Y:S01]  /*0660*/  LDG.E.CONSTANT R20, desc[UR10][R14.64+0xe00] ;  /* 0x000e000a0e147981 */ /* 0x000ee2000c1e9900 */
[----:B------:R-:W-:Y:S01]  /*0670*/  IADD3 R18, PT, PT, R18, 0x400, RZ ;  /* 0x0000040012127810 */ /* 0x000fe20007ffe0ff */
[----:B--2---:R-:W-:-:S04]  /*0680*/  FADD R22, R9, R22 ;  /* 0x0000001609167221 */ /* 0x004fc80000000000 */
[----:B----4-:R-:W-:-:S04]  /*0690*/  FADD R21, R22, R21 ;  /* 0x0000001516157221 */ /* 0x010fc80000000000 */
[----:B-----5:R-:W-:-:S04]  /*06a0*/  FADD R21, R21, R24 ;  /* 0x0000001815157221 */ /* 0x020fc80000000000 */
[----:B---3--:R-:W-:-:S04]  /*06b0*/  FADD R21, R21, R26 ;  /* 0x0000001a15157221 */ /* 0x008fc80000000000 */
[----:B------:R-:W-:-:S04]  /*06c0*/  FADD R28, R21, R28 ;  /* 0x0000001c151c7221 */ /* 0x000fc80000000000 */
[----:B------:R-:W-:-:S04]  /*06d0*/  FADD R28, R28, R19 ;  /* 0x000000131c1c7221 */ /* 0x000fc80000000000 */
[----:B------:R-:W-:-:S04]  /*06e0*/  FADD R17, R28, R17 ;  /* 0x000000111c117221 */ /* 0x000fc80000000000 */
[----:B------:R-:W-:-:S07]  /*06f0*/  FADD R9, R17, R20 ;  /* 0x0000001411097221 */ /* 0x000fce0000000000 */
.L_x_141:
[----:B------:R-:W-:Y:S05]  /*0700*/  BSYNC.RECONVERGENT B1 ;  /* 0x0000000000017941 */ /* 0x000fea0003800200 */
.L_x_140:
        /* <DEDUP_REMOVED lines=11> */
[----:B------:R-:W3:Y:S01]  /*07c0*/  LDG.E.CONSTANT R24, desc[UR10][R14.64+0x600] ;  /* 0x0006000a0e187981 */ /* 0x000ee2000c1e9900 */
[----:B------:R-:W-:-:S02]  /*07d0*/  VIADD R18, R18, 0x200 ;  /* 0x0000020012127836 */ /* 0x000fc40000000000 */
[----:B--2---:R-:W-:-:S04]  /*07e0*/  FADD R20, R9, R20 ;  /* 0x0000001409147221 */ /* 0x004fc80000000000 */
[----:B----4-:R-:W-:-:S04]  /*07f0*/  FADD R17, R20, R17 ;  /* 0x0000001114117221 */ /* 0x010fc80000000000 */
[----:B-----5:R-:W-:-:S04]  /*0800*/  FADD R17, R17, R22 ;  /* 0x0000001611117221 */ /* 0x020fc80000000000 */
[----:B---3--:R-:W-:-:S07]  /*0810*/  FADD R9, R17, R24 ;  /* 0x0000001811097221 */ /* 0x008fce0000000000 */
.L_x_143:
[----:B------:R-:W-:Y:S05]  /*0820*/  BSYNC.RECONVERGENT B1 ;  /* 0x0000000000017941 */ /* 0x000fea0003800200 */
.L_x_142:
        /* <DEDUP_REMOVED lines=10> */
[----:B------:R-:W4:Y:S01]  /*08d0*/  @P0 LDG.E.CONSTANT R20, desc[UR10][R14.64+0x400] ;  /* 0x0004000a0e140981 */ /* 0x000f22000c1e9900 */
[----:B--2---:R-:W-:-:S04]  /*08e0*/  FADD R9, R9, R18 ;  /* 0x0000001209097221 */ /* 0x004fc80000000000 */
[----:B----4-:R-:W-:-:S07]  /*08f0*/  @P0 FADD R9, R9, R20 ;  /* 0x0000001409090221 */ /* 0x010fce0000000000 */
.L_x_136:
[----:B0-----:R-:W-:Y:S05]  /*0900*/  BSYNC.RECONVERGENT B0 ;  /* 0x0000000000007941 */ /* 0x001fea0003800200 */
.L_x_135:
[----:B------:R-:W0:Y:S01]  /*0910*/  SHFL.DOWN P0, R14, R9, 0x1, 0x1f ;  /* 0x08201f00090e7f89 */ /* 0x000e220000000000 */
[----:B---3--:R-:W-:Y:S01]  /*0920*/  ISETP.NE.AND P1, PT, R10, RZ, PT ;  /* 0x000000ff0a00720c */ /* 0x008fe20003f25270 */
        /* <DEDUP_REMOVED lines=15> */
[----:B------:R-:W-:Y:S01]  /*0a20*/  UMOV UR5, 0x400 ;  /* 0x0000040000057882 */ /* 0x000fe20000000000 */
[----:B------:R-:W2:Y:S01]  /*0a30*/  MUFU.RCP R17, R4 ;  /* 0x0000000400117308 */ /* 0x000ea20000001000 */
[----:B------:R-:W-:Y:S01]  /*0a40*/  BSSY.RECONVERGENT B1, `(.L_x_146) ;  /* 0x0000011000017945 */ /* 0x000fe20003800200 */
[----:B-1----:R-:W-:-:S09]  /*0a50*/  ULEA UR5, UR8, UR5, 0x18 ;  /* 0x0000000508057291 */ /* 0x002fd2000f8ec0ff */
[----:B------:R-:W1:Y:S04]  /*0a60*/  LDS.64 R14, [UR5+0x8] ;  /* 0x00000805ff0e7984 */ /* 0x000e680008000a00 */
[----:B------:R-:W3:Y:S01]  /*0a70*/  LDS R18, [UR5+0x10] ;  /* 0x00001005ff127984 */ /* 0x000ee20008000800 */
[----:B-1----:R-:W-:-:S04]  /*0a80*/  FADD R14, R19, R14 ;  /* 0x0000000e130e7221 */ /* 0x002fc80000000000 */
[----:B------:R-:W-:Y:S01]  /*0a90*/  FADD R9, R14, R15 ;  /* 0x0000000f0e097221 */ /* 0x000fe20000000000 */
[----:B--2---:R-:W-:-:S03]  /*0aa0*/  FFMA R14, -R4, R17, 1 ;  /* 0x3f800000040e7423 */ /* 0x004fc60000000111 */
[----:B---3--:R-:W-:Y:S01]  /*0ab0*/  FADD R9, R9, R18 ;  /* 0x0000001209097221 */ /* 0x008fe20000000000 */
[----:B------:R-:W-:-:S03]  /*0ac0*/  FFMA R14, R17, R14, R17 ;  /* 0x0000000e110e7223 */ /* 0x000fc60000000011 */
[----:B------:R-:W1:Y:S01]  /*0ad0*/  FCHK P0, R9, R4 ;  /* 0x0000000409007302 */ /* 0x000e620000000000 */
[----:B------:R-:W-:-:S04]  /*0ae0*/  FFMA R15, R9, R14, RZ ;  /* 0x0000000e090f7223 */ /* 0x000fc800000000ff */
[----:B------:R-:W-:-:S04]  /*0af0*/  FFMA R17, -R4, R15, R9 ;  /* 0x0000000f04117223 */ /* 0x000fc80000000109 */
[----:B------:R-:W-:Y:S01]  /*0b00*/  FFMA R14, R14, R17, R15 ;  /* 0x000000110e0e7223 */ /* 0x000fe2000000000f */
[----:B-1----:R-:W-:Y:S06]  /*0b10*/  @!P0 BRA `(.L_x_147) ;  /* 0x00000000000c8947 */ /* 0x002fec0003800000 */
[----:B------:R-:W-:-:S07]  /*0b20*/  MOV R14, 0xb40 ;  /* 0x00000b40000e7802 */ /* 0x000fce0000000f00 */
[----:B0-----:R-:W-:Y:S05]  /*0b30*/  CALL.REL.NOINC `($__internal_5_$__cuda_sm3x_div_rn_noftz_f32_slowpath) ;  /* 0x0000000000447944 */ /* 0x001fea0003c00000 */
[----:B------:R-:W-:-:S07]  /*0b40*/  MOV R14, R9 ;  /* 0x00000009000e7202 */ /* 0x000fce0000000f00 */
.L_x_147:
[----:B------:R-:W-:Y:S05]  /*0b50*/  BSYNC.RECONVERGENT B1 ;  /* 0x0000000000017941 */ /* 0x000fea0003800200 */
.L_x_146:
[----:B------:R-:W1:Y:S02]  /*0b60*/  LDCU UR5, c[0x0][0x3a4] ;  /* 0x00007480ff0577ac */ /* 0x000e640008000800 */
[----:B-1----:R-:W-:Y:S02]  /*0b70*/  FADD R9, R14, UR5 ;  /* 0x000000050e097e21 */ /* 0x002fe40008000000 */
[----:B------:R-:W1:Y:S03]  /*0b80*/  LDC.64 R14, c[0x0][0x390] ;  /* 0x0000e400ff0e7b82 */ /* 0x000e660000000a00 */
[----:B------:R-:W-:-:S13]  /*0b90*/  FSETP.GEU.AND P0, PT, |R9|, 1.175494350822287508e-38, PT ;  /* 0x008000000900780b */ /* 0x000fda0003f0e200 */
[----:B------:R-:W-:-:S04]  /*0ba0*/  @!P0 FMUL R9, R9, 16777216 ;  /* 0x4b80000009098820 */ /* 0x000fc80000400000 */
[----:B------:R-:W2:Y:S01]  /*0bb0*/  MUFU.RSQ R17, R9 ;  /* 0x0000000900117308 */ /* 0x000ea20000001400 */
[----:B-1----:R-:W-:-:S04]  /*0bc0*/  IMAD.WIDE R14, R5, 0x4, R14 ;  /* 0x00000004050e7825 */ /* 0x002fc800078e020e */
[----:B--2---:R-:W-:-:S05]  /*0bd0*/  @!P0 FMUL R17, R17, 4096 ;  /* 0x4580000011118820 */ /* 0x004fca0000400000 */
[----:B------:R1:W-:Y:S02]  /*0be0*/  STG.E desc[UR10][R14.64], R17 ;  /* 0x000000110e007986 */ /* 0x0003e4000c10190a */
.L_x_145:
[----:B------:R-:W-:Y:S05]  /*0bf0*/  BSYNC.RECONVERGENT B0 ;  /* 0x0000000000007941 */ /* 0x000fea0003800200 */
.L_x_144:
[----:B------:R-:W2:Y:S01]  /*0c00*/  LDCU UR5, c[0x0][0x388] ;  /* 0x00007100ff0577ac */ /* 0x000ea20008000800 */
[----:B------:R-:W-:-:S05]  /*0c10*/  IMAD.IADD R5, R2, 0x1, R5 ;  /* 0x0000000102057824 */ /* 0x000fca00078e0205 */
[----:B--2---:R-:W-:-:S13]  /*0c20*/  ISETP.GE.AND P0, PT, R5, UR5, PT ;  /* 0x0000000505007c0c */ /* 0x004fda000bf06270 */
[----:B------:R-:W-:Y:S05]  /*0c30*/  @!P0 BRA `(.L_x_148) ;  /* 0xfffffff4006c8947 */ /* 0x000fea000383ffff */
[----:B------:R-:W-:Y:S05]  /*0c40*/  EXIT ;  /* 0x000000000000794d */ /* 0x000fea0003800000 */
        .weak           $__internal_5_$__cuda_sm3x_div_rn_noftz_f32_slowpath
        .type           $__internal_5_$__cuda_sm3x_div_rn_noftz_f32_slowpath,@function
        .size           $__internal_5_$__cuda_sm3x_div_rn_noftz_f32_slowpath,(.L_x_288 - $__internal_5_$__cuda_sm3x_div_rn_noftz_f32_slowpath)
$__internal_5_$__cuda_sm3x_div_rn_noftz_f32_slowpath:
[--C-:B------:R-:W-:Y:S01]  /*0c50*/  SHF.R.U32.HI R15, RZ, 0x17, R4.reuse ;  /* 0x00000017ff0f7819 */ /* 0x100fe20000011604 */
[----:B------:R-:W-:Y:S01]  /*0c60*/  BSSY.RECONVERGENT B2, `(.L_x_149) ;  /* 0x0000064000027945 */ /* 0x000fe20003800200 */
[----:B------:R-:W-:Y:S01]  /*0c70*/  SHF.R.U32.HI R17, RZ, 0x17, R9 ;  /* 0x00000017ff117819 */ /* 0x000fe20000011609 */
[----:B------:R-:W-:Y:S01]  /*0c80*/  IMAD.MOV.U32 R19, RZ, RZ, R4 ;  /* 0x000000ffff137224 */ /* 0x000fe200078e0004 */
[----:B------:R-:W-:Y:S02]  /*0c90*/  LOP3.LUT R15, R15, 0xff, RZ, 0xc0, !PT ;  /* 0x000000ff0f0f7812 */ /* 0x000fe400078ec0ff */
[----:B------:R-:W-:Y:S02]  /*0ca0*/  LOP3.LUT R21, R17, 0xff, RZ, 0xc0, !PT ;  /* 0x000000ff11157812 */ /* 0x000fe400078ec0ff */
[----:B------:R-:W-:Y:S02]  /*0cb0*/  IADD3 R20, PT, PT, R15, -0x1, RZ ;  /* 0xffffffff0f147810 */ /* 0x000fe40007ffe0ff */
[----:B------:R-:W-:Y:S01]  /*0cc0*/  MOV R18, R9 ;  /* 0x0000000900127202 */ /* 0x000fe20000000f00 */
[----:B------:R-:W-:Y:S01]  /*0cd0*/  VIADD R22, R21, 0xffffffff ;  /* 0xffffffff15167836 */ /* 0x000fe20000000000 */
[----:B------:R-:W-:-:S04]  /*0ce0*/  ISETP.GT.U32.AND P0, PT, R20, 0xfd, PT ;  /* 0x000000fd1400780c */ /* 0x000fc80003f04070 */
[----:B------:R-:W-:-:S13]  /*0cf0*/  ISETP.GT.U32.OR P0, PT, R22, 0xfd, P0 ;  /* 0x000000fd1600780c */ /* 0x000fda0000704470 */
[----:B------:R-:W-:Y:S01]  /*0d00*/  @!P0 MOV R17, RZ ;  /* 0x000000ff00118202 */ /* 0x000fe20000000f00 */
[----:B------:R-:W-:Y:S06]  /*0d10*/  @!P0 BRA `(.L_x_150) ;  /* 0x00000000005c8947 */ /* 0x000fec0003800000 */
[----:B------:R-:W-:Y:S02]  /*0d20*/  FSETP.GTU.FTZ.AND P1, PT, |R4|, +INF , PT ;  /* 0x7f8000000400780b */ /* 0x000fe40003f3c200 */
[----:B------:R-:W-:-:S04]  /*0d30*/  FSETP.GTU.FTZ.AND P0, PT, |R9|, +INF , PT ;  /* 0x7f8000000900780b */ /* 0x000fc80003f1c200 */
[----:B------:R-:W-:-:S13]  /*0d40*/  PLOP3.LUT P0, PT, P0, P1, PT, 0xf8, 0x8f ;  /* 0x00000000008f781c */ /* 0x000fda0000703f70 */
[----:B------:R-:W-:Y:S05]  /*0d50*/  @P0 BRA `(.L_x_151) ;  /* 0x00000004004c0947 */ /* 0x000fea0003800000 */
[----:B------:R-:W-:-:S13]  /*0d60*/  LOP3.LUT P0, RZ, R19, 0x7fffffff, R18, 0xc8, !PT ;  /* 0x7fffffff13ff7812 */ /* 0x000fda000780c812 */
[----:B------:R-:W-:Y:S05]  /*0d70*/  @!P0 BRA `(.L_x_152) ;  /* 0x00000004003c8947 */ /* 0x000fea0003800000 */
[C---:B------:R-:W-:Y:S02]  /*0d80*/  FSETP.NEU.FTZ.AND P2, PT, |R9|.reuse, +INF , PT ;  /* 0x7f8000000900780b */ /* 0x040fe40003f5d200 */
[----:B------:R-:W-:Y:S02]  /*0d90*/  FSETP.NEU.FTZ.AND P1, PT, |R4|, +INF , PT ;  /* 0x7f8000000400780b */ /* 0x000fe40003f3d200 */
[----:B------:R-:W-:-:S11]  /*0da0*/  FSETP.NEU.FTZ.AND P0, PT, |R9|, +INF , PT ;  /* 0x7f8000000900780b */ /* 0x000fd60003f1d200 */
[----:B------:R-:W-:Y:S05]  /*0db0*/  @!P1 BRA !P2, `(.L_x_152) ;  /* 0x00000004002c9947 */ /* 0x000fea0005000000 */
[----:B------:R-:W-:-:S04]  /*0dc0*/  LOP3.LUT P2, RZ, R18, 0x7fffffff, RZ, 0xc0, !PT ;  /* 0x7fffffff12ff7812 */ /* 0x000fc8000784c0ff */
[----:B------:R-:W-:-:S13]  /*0dd0*/  PLOP3.LUT P1, PT, P1, P2, PT, 0x2f, 0xf2 ;  /* 0x0000000000f2781c */ /* 0x000fda0000f24577 */
[----:B------:R-:W-:Y:S05]  /*0de0*/  @P1 BRA `(.L_x_153) ;  /* 0x0000000400181947 */ /* 0x000fea0003800000 */
[----:B------:R-:W-:-:S04]  /*0df0*/  LOP3.LUT P1, RZ, R19, 0x7fffffff, RZ, 0xc0, !PT ;  /* 0x7fffffff13ff7812 */ /* 0x000fc8000782c0ff */
[----:B------:R-:W-:-:S13]  /*0e00*/  PLOP3.LUT P0, PT, P0, P1, PT, 0x2f, 0xf2 ;  /* 0x0000000000f2781c */ /* 0x000fda0000702577 */
[----:B------:R-:W-:Y:S05]  /*0e10*/  @P0 BRA `(.L_x_154) ;  /* 0x0000000400000947 */ /* 0x000fea0003800000 */
[----:B------:R-:W-:Y:S02]  /*0e20*/  ISETP.GE.AND P0, PT, R22, RZ, PT ;  /* 0x000000ff1600720c */ /* 0x000fe40003f06270 */
[----:B------:R-:W-:-:S11]  /*0e30*/  ISETP.GE.AND P1, PT, R20, RZ, PT ;  /* 0x000000ff1400720c */ /* 0x000fd60003f26270 */
[----:B------:R-:W-:Y:S01]  /*0e40*/  @P0 IMAD.MOV.U32 R17, RZ, RZ, RZ ;  /* 0x000000ffff110224 */ /* 0x000fe200078e00ff */
[----:B------:R-:W-:Y:S01]  /*0e50*/  @!P0 MOV R17, 0xffffffc0 ;  /* 0xffffffc000118802 */ /* 0x000fe20000000f00 */
[----:B------:R-:W-:Y:S01]  /*0e60*/  @!P0 FFMA R18, R9, 1.84467440737095516160e+19, RZ ;  /* 0x5f80000009128823 */ /* 0x000fe200000000ff */
[----:B------:R-:W-:-:S03]  /*0e70*/  @!P1 FFMA R19, R4, 1.84467440737095516160e+19, RZ ;  /* 0x5f80000004139823 */ /* 0x000fc600000000ff */
[----:B------:R-:W-:-:S07]  /*0e80*/  @!P1 VIADD R17, R17, 0x40 ;  /* 0x0000004011119836 */ /* 0x000fce0000000000 */
.L_x_150:
[----:B------:R-:W-:Y:S01]  /*0e90*/  LEA R20, R15, 0xc0800000, 0x17 ;  /* 0xc08000000f147811 */ /* 0x000fe200078eb8ff */
[----:B------:R-:W-:Y:S01]  /*0ea0*/  VIADD R21, R21, 0xffffff81 ;  /* 0xffffff8115157836 */ /* 0x000fe20000000000 */
[----:B------:R-:W-:Y:S02]  /*0eb0*/  BSSY.RECONVERGENT B3, `(.L_x_155) ;  /* 0x0000035000037945 */ /* 0x000fe40003800200 */
[----:B------:R-:W-:Y:S01]  /*0ec0*/  IADD3 R22, PT, PT, -R20, R19, RZ ;  /* 0x0000001314167210 */ /* 0x000fe20007ffe1ff */
[----:B------:R-:W-:-:S03]  /*0ed0*/  IMAD R9, R21, -0x800000, R18 ;  /* 0xff80000015097824 */ /* 0x000fc600078e0212 */
[----:B------:R0:W1:Y:S01]  /*0ee0*/  MUFU.RCP R19, R22 ;  /* 0x0000001600137308 */ /* 0x0000620000001000 */
[----:B------:R-:W-:Y:S01]  /*0ef0*/  FADD.FTZ R20, -R22, -RZ ;  /* 0x800000ff16147221 */ /* 0x000fe20000010100 */
[----:B0-----:R-:W-:-:S04]  /*0f00*/  IADD3 R22, PT, PT, R21, 0x7f, -R15 ;  /* 0x0000007f15167810 */ /* 0x001fc80007ffe80f */
[----:B------:R-:W-:Y:S01]  /*0f10*/  IADD3 R22, PT, PT, R22, R17, RZ ;  /* 0x0000001116167210 */ /* 0x000fe20007ffe0ff */
[----:B-1----:R-:W-:-:S04]  /*0f20*/  FFMA R24, R19, R20, 1 ;  /* 0x3f80000013187423 */ /* 0x002fc80000000014 */
[----:B------:R-:W-:-:S04]  /*0f30*/  FFMA R18, R19, R24, R19 ;  /* 0x0000001813127223 */ /* 0x000fc80000000013 */
[----:B------:R-:W-:-:S04]  /*0f40*/  FFMA R19, R9, R18, RZ ;  /* 0x0000001209137223 */ /* 0x000fc800000000ff */
[----:B------:R-:W-:-:S04]  /*0f50*/  FFMA R23, R20, R19, R9 ;  /* 0x0000001314177223 */ /* 0x000fc80000000009 */
[----:B------:R-:W-:-:S04]  /*0f60*/  FFMA R19, R18, R23, R19 ;  /* 0x0000001712137223 */ /* 0x000fc80000000013 */
[----:B------:R-:W-:-:S04]  /*0f70*/  FFMA R20, R20, R19, R9 ;  /* 0x0000001314147223 */ /* 0x000fc80000000009 */
[----:B------:R-:W-:-:S05]  /*0f80*/  FFMA R9, R18, R20, R19 ;  /* 0x0000001412097223 */ /* 0x000fca0000000013 */
[----:B------:R-:W-:-:S04]  /*0f90*/  SHF.R.U32.HI R15, RZ, 0x17, R9 ;  /* 0x00000017ff0f7819 */ /* 0x000fc80000011609 */
[----:B------:R-:W-:-:S05]  /*0fa0*/  LOP3.LUT R15, R15, 0xff, RZ, 0xc0, !PT ;  /* 0x000000ff0f0f7812 */ /* 0x000fca00078ec0ff */
[----:B------:R-:W-:-:S05]  /*0fb0*/  IMAD.IADD R21, R15, 0x1, R22 ;  /* 0x000000010f157824 */ /* 0x000fca00078e0216 */
[----:B------:R-:W-:-:S04]  /*0fc0*/  IADD3 R15, PT, PT, R21, -0x1, RZ ;  /* 0xffffffff150f7810 */ /* 0x000fc80007ffe0ff */
[----:B------:R-:W-:-:S13]  /*0fd0*/  ISETP.GE.U32.AND P0, PT, R15, 0xfe, PT ;  /* 0x000000fe0f00780c */ /* 0x000fda0003f06070 */
[----:B------:R-:W-:Y:S05]  /*0fe0*/  @!P0 BRA `(.L_x_156) ;  /* 0x0000000000808947 */ /* 0x000fea0003800000 */
[----:B------:R-:W-:-:S13]  /*0ff0*/  ISETP.GT.AND P0, PT, R21, 0xfe, PT ;  /* 0x000000fe1500780c */ /* 0x000fda0003f04270 */
[----:B------:R-:W-:Y:S05]  /*1000*/  @P0 BRA `(.L_x_157) ;  /* 0x00000000006c0947 */ /* 0x000fea0003800000 */
[----:B------:R-:W-:-:S13]  /*1010*/  ISETP.GE.AND P0, PT, R21, 0x1, PT ;  /* 0x000000011500780c */ /* 0x000fda0003f06270 */
[----:B------:R-:W-:Y:S05]  /*1020*/  @P0 BRA `(.L_x_158) ;  /* 0x0000000000740947 */ /* 0x000fea0003800000 */
[----:B------:R-:W-:Y:S02]  /*1030*/  ISETP.GE.AND P0, PT, R21, -0x18, PT ;  /* 0xffffffe81500780c */ /* 0x000fe40003f06270 */
[----:B------:R-:W-:-:S11]  /*1040*/  LOP3.LUT R9, R9, 0x80000000, RZ, 0xc0, !PT ;  /* 0x8000000009097812 */ /* 0x000fd600078ec0ff */
[----:B------:R-:W-:Y:S05]  /*1050*/  @!P0 BRA `(.L_x_158) ;  /* 0x0000000000688947 */ /* 0x000fea0003800000 */
[CCC-:B------:R-:W-:Y:S01]  /*1060*/  FFMA.RZ R15, R18.reuse, R20.reuse, R19.reuse ;  /* 0x00000014120f7223 */ /* 0x1c0fe2000000c013 */
[C---:B------:R-:W-:Y:S02]  /*1070*/  ISETP.NE.AND P2, PT, R21.reuse, RZ, PT ;  /* 0x000000ff1500720c */ /* 0x040fe40003f45270 */
[----:B------:R-:W-:Y:S02]  /*1080*/  ISETP.NE.AND P1, PT, R21, RZ, PT ;  /* 0x000000ff1500720c */ /* 0x000fe40003f25270 */
[----:B------:R-:W-:Y:S01]  /*1090*/  LOP3.LUT R17, R15, 0x7fffff, RZ, 0xc0, !PT ;  /* 0x007fffff0f117812 */ /* 0x000fe200078ec0ff */
[CCC-:B------:R-:W-:Y:S01]  /*10a0*/  FFMA.RP R15, R18.reuse, R20.reuse, R19.reuse ;  /* 0x00000014120f7223 */ /* 0x1c0fe20000008013 */
[----:B------:R-:W-:Y:S01]  /*10b0*/  FFMA.RM R18, R18, R20, R19 ;  /* 0x0000001412127223 */ /* 0x000fe20000004013 */
[----:B------:R-:W-:Y:S01]  /*10c0*/  VIADD R20, R21, 0x20 ;  /* 0x0000002015147836 */ /* 0x000fe20000000000 */
[----:B------:R-:W-:Y:S02]  /*10d0*/  LOP3.LUT R17, R17, 0x800000, RZ, 0xfc, !PT ;  /* 0x0080000011117812 */ /* 0x000fe400078efcff */
[----:B------:R-:W-:-:S02]  /*10e0*/  IADD3 R19, PT, PT, -R21, RZ, RZ ;  /* 0x000000ff15137210 */ /* 0x000fc40007ffe1ff */
[----:B------:R-:W-:Y:S02]  /*10f0*/  SHF.L.U32 R20, R17, R20, RZ ;  /* 0x0000001411147219 */ /* 0x000fe400000006ff */
[----:B------:R-:W-:Y:S02]  /*1100*/  FSETP.NEU.FTZ.AND P0, PT, R15, R18, PT ;  /* 0x000000120f00720b */ /* 0x000fe40003f1d000 */
[----:B------:R-:W-:Y:S02]  /*1110*/  SEL R18, R19, RZ, P2 ;  /* 0x000000ff13127207 */ /* 0x000fe40001000000 */
[----:B------:R-:W-:Y:S02]  /*1120*/  ISETP.NE.AND P1, PT, R20, RZ, P1 ;  /* 0x000000ff1400720c */ /* 0x000fe40000f25270 */
[----:B------:R-:W-:Y:S02]  /*1130*/  SHF.R.U32.HI R18, RZ, R18, R17 ;  /* 0x00000012ff127219 */ /* 0x000fe40000011611 */
[----:B------:R-:W-:-:S02]  /*1140*/  PLOP3.LUT P0, PT, P0, P1, PT, 0xf8, 0x8f ;  /* 0x00000000008f781c */ /* 0x000fc40000703f70 */
[----:B------:R-:W-:Y:S02]  /*1150*/  SHF.R.U32.HI R20, RZ, 0x1, R18 ;  /* 0x00000001ff147819 */ /* 0x000fe40000011612 */
[----:B------:R-:W-:-:S04]  /*1160*/  SEL R15, RZ, 0x1, !P0 ;  /* 0x00000001ff0f7807 */ /* 0x000fc80004000000 */
[----:B------:R-:W-:-:S04]  /*1170*/  LOP3.LUT R15, R15, 0x1, R20, 0xf8, !PT ;  /* 0x000000010f0f7812 */ /* 0x000fc800078ef814 */
[----:B------:R-:W-:-:S05]  /*1180*/  LOP3.LUT R15, R15, R18, RZ, 0xc0, !PT ;  /* 0x000000120f0f7212 */ /* 0x000fca00078ec0ff */
[----:B------:R-:W-:-:S05]  /*1190*/  IMAD.IADD R20, R20, 0x1, R15 ;  /* 0x0000000114147824 */ /* 0x000fca00078e020f */
[----:B------:R-:W-:Y:S01]  /*11a0*/  LOP3.LUT R9, R20, R9, RZ, 0xfc, !PT ;  /* 0x0000000914097212 */ /* 0x000fe200078efcff */
[----:B------:R-:W-:Y:S06]  /*11b0*/  BRA `(.L_x_158) ;  /* 0x0000000000107947 */ /* 0x000fec0003800000 */
.L_x_157:
[----:B------:R-:W-:-:S04]  /*11c0*/  LOP3.LUT R9, R9, 0x80000000, RZ, 0xc0, !PT ;  /* 0x8000000009097812 */ /* 0x000fc800078ec0ff */
[----:B------:R-:W-:Y:S01]  /*11d0*/  LOP3.LUT R9, R9, 0x7f800000, RZ, 0xfc, !PT ;  /* 0x7f80000009097812 */ /* 0x000fe200078efcff */
[----:B------:R-:W-:Y:S06]  /*11e0*/  BRA `(.L_x_158) ;  /* 0x0000000000047947 */ /* 0x000fec0003800000 */
.L_x_156:
[----:B------:R-:W-:-:S07]  /*11f0*/  LEA R9, R22, R9, 0x17 ;  /* 0x0000000916097211 */ /* 0x000fce00078eb8ff */
.L_x_158:
[----:B------:R-:W-:Y:S05]  /*1200*/  BSYNC.RECONVERGENT B3 ;  /* 0x0000000000037941 */ /* 0x000fea0003800200 */
.L_x_155:
[----:B------:R-:W-:Y:S05]  /*1210*/  BRA `(.L_x_159) ;  /* 0x0000000000207947 */ /* 0x000fea0003800000 */
.L_x_154:
[----:B------:R-:W-:-:S04]  /*1220*/  LOP3.LUT R9, R19, 0x80000000, R18, 0x48, !PT ;  /* 0x8000000013097812 */ /* 0x000fc800078e4812 */
[----:B------:R-:W-:Y:S01]  /*1230*/  LOP3.LUT R9, R9, 0x7f800000, RZ, 0xfc, !PT ;  /* 0x7f80000009097812 */ /* 0x000fe200078efcff */
[----:B------:R-:W-:Y:S06]  /*1240*/  BRA `(.L_x_159) ;  /* 0x0000000000147947 */ /* 0x000fec0003800000 */
.L_x_153:
[----:B------:R-:W-:Y:S01]  /*1250*/  LOP3.LUT R9, R19, 0x80000000, R18, 0x48, !PT ;  /* 0x8000000013097812 */ /* 0x000fe200078e4812 */
[----:B------:R-:W-:Y:S06]  /*1260*/  BRA `(.L_x_159) ;  /* 0x00000000000c7947 */ /* 0x000fec0003800000 */
.L_x_152:
[----:B------:R-:W0:Y:S01]  /*1270*/  MUFU.RSQ R9, -QNAN ;  /* 0xffc0000000097908 */ /* 0x000e220000001400 */
[----:B------:R-:W-:Y:S05]  /*1280*/  BRA `(.L_x_159) ;  /* 0x0000000000047947 */ /* 0x000fea0003800000 */
.L_x_151:
[----:B------:R-:W-:-:S07]  /*1290*/  FADD.FTZ R9, R9, R4 ;  /* 0x0000000409097221 */ /* 0x000fce0000010000 */
.L_x_159:
[----:B------:R-:W-:Y:S05]  /*12a0*/  BSYNC.RECONVERGENT B2 ;  /* 0x0000000000027941 */ /* 0x000fea0003800200 */
.L_x_149:
[----:B------:R-:W-:-:S04]  /*12b0*/  IMAD.MOV.U32 R15, RZ, RZ, 0x0 ;  /* 0x00000000ff0f7424 */ /* 0x000fc800078e00ff */
[----:B0-----:R-:W-:Y:S05]  /*12c0*/  RET.REL.NODEC R14 `(_Z27LayerNormRowReduceTempToOutIf6IvarOpIffEEvPKT_iiPS2_T0_) ;  /* 0xffffffec0e4c7950 */ /* 0x001fea0003c3ffff */
.L_x_160:
        /* <DEDUP_REMOVED lines=11> */
.L_x_288:


//--------------------- .text._Z26LayerNormRowReduceInToTempIff6IvarOpIffEEvPKT_iiPT0_T1_ --------------------------
	.section	.text._Z26LayerNormRowReduceInToTempIff6IvarOpIffEEvPKT_iiPT0_T1_,"ax",@progbits
	.align	128
        .global         _Z26LayerNormRowReduceInToTempIff6IvarOpIffEEvPKT_iiPT0_T1_
        .type           _Z26LayerNormRowReduceInToTempIff6IvarOpIffEEvPKT_iiPT0_T1_,@function
        .size           _Z26LayerNormRowReduceInToTempIff6IvarOpIffEEvPKT_iiPT0_T1_,(.L_x_304 - _Z26LayerNormRowReduceInToTempIff6IvarOpIffEEvPKT_iiPT0_T1_)
        .other          _Z26LayerNormRowReduceInToTempIff6IvarOpIffEEvPKT_iiPT0_T1_,@"STO_CUDA_ENTRY STV_DEFAULT"
_Z26LayerNormRowReduceInToTempIff6IvarOpIffEEvPKT_iiPT0_T1_:
.text._Z26LayerNormRowReduceInToTempIff6IvarOpIffEEvPKT_iiPT0_T1_:
        /* <DEDUP_REMOVED lines=20> */
.L_x_166:
[----:B0-----:R-:W0:Y:S01]  /*0140*/  LDCU UR5, c[0x0][0x38c] ;  /* 0x00007180ff0577ac */ /* 0x001e220008000800 */
[----:B------:R-:W-:Y:S01]  /*0150*/  BSSY.RECONVERGENT B0, `(.L_x_161) ;  /* 0x0000013000007945 */ /* 0x000fe20003800200 */
[----:B-1----:R-:W-:Y:S01]  /*0160*/  HFMA2 R7, -RZ, RZ, 0, 0 ;  /* 0x00000000ff077431 */ /* 0x002fe200000001ff */
[----:B------:R-:W1:Y:S01]  /*0170*/  LDCU UR6, c[0x0][0x3a0] ;  /* 0x00007400ff0677ac */ /* 0x000e620008000800 */
[----:B0-----:R-:W-:-:S13]  /*0180*/  ISETP.GE.AND P0, PT, R0, UR5, PT ;  /* 0x0000000500007c0c */ /* 0x001fda000bf06270 */
[----:B-1----:R-:W-:Y:S05]  /*0190*/  @P0 BRA `(.L_x_162) ;  /* 0x0000000000380947 */ /* 0x002fea0003800000 */
[----:B------:R-:W0:Y:S08]  /*01a0*/  LDC.64 R10, c[0x0][0x398] ;  /* 0x0000e600ff0a7b82 */ /* 0x000e300000000a00 */
[----:B------:R-:W1:Y:S01]  /*01b0*/  LDC.64 R8, c[0x0][0x380] ;  /* 0x0000e000ff087b82 */ /* 0x000e620000000a00 */
[----:B0-----:R-:W-:-:S05]  /*01c0*/  IMAD.WIDE R10, R2, 0x4, R10 ;  /* 0x00000004020a7825 */ /* 0x001fca00078e020a */
[----:B------:R0:W5:Y:S01]  /*01d0*/  LDG.E R15, desc[UR10][R10.64] ;  /* 0x0000000a0a0f7981 */ /* 0x000162000c1e1900 */
[----:B------:R-:W-:Y:S02]  /*01e0*/  MOV R7, RZ ;  /* 0x000000ff00077202 */ /* 0x000fe40000000f00 */
[----:B-1----:R-:W-:-:S07]  /*01f0*/  MOV R13, R0 ;  /* 0x00000000000d7202 */ /* 0x002fce0000000f00 */
.L_x_163:
[----:B0-----:R-:W-:-:S04]  /*0200*/  IMAD R11, R2, UR6, R13 ;  /* 0x00000006020b7c24 */ /* 0x001fc8000f8e020d */
[----:B------:R-:W-:-:S06]  /*0210*/  IMAD.WIDE R10, R11, 0x4, R8 ;  /* 0x000000040b0a7825 */ /* 0x000fcc00078e0208 */
[----:B------:R-:W2:Y:S01]  /*0220*/  LDG.E.CONSTANT R10, desc[UR10][R10.64] ;  /* 0x0000000a0a0a7981 */ /* 0x000ea2000c1e9900 */
[----:B------:R-:W-:-:S04]  /*0230*/  IADD3 R13, PT, PT, R13, UR7, RZ ;  /* 0x000000070d0d7c10 */ /* 0x000fc8000fffe0ff */
[----:B------:R-:W-:Y:S01]  /*0240*/  ISETP.GE.AND P0, PT, R13, UR5, PT ;  /* 0x000000050d007c0c */ /* 0x000fe2000bf06270 */
[----:B--2--5:R-:W-:-:S04]  /*0250*/  FADD R12, -R15, R10 ;  /* 0x0000000a0f0c7221 */ /* 0x024fc80000000100 */
[----:B------:R-:W-:-:S08]  /*0260*/  FFMA R7, R12, R12, R7 ;  /* 0x0000000c0c077223 */ /* 0x000fd00000000007 */
[----:B------:R-:W-:Y:S05]  /*0270*/  @!P0 BRA `(.L_x_163) ;  /* 0xfffffffc00e08947 */ /* 0x000fea000383ffff */
.L_x_162:
[----:B------:R-:W-:Y:S05]  /*0280*/  BSYNC.RECONVERGENT B0 ;  /* 0x0000000000007941 */ /* 0x000fea0003800200 */
.L_x_161:
        /* <DEDUP_REMOVED lines=28> */
.L_x_165:
[----:B------:R-:W-:Y:S05]  /*0450*/  BSYNC.RECONVERGENT B0 ;  /* 0x0000000000007941 */ /* 0x000fea0003800200 */
.L_x_164:
[----:B------:R-:W2:Y:S01]  /*0460*/  LDCU UR5, c[0x0][0x388] ;  /* 0x00007100ff0577ac */ /* 0x000ea20008000800 */
[----:B------:R-:W-:-:S04]  /*0470*/  IADD3 R2, PT, PT, R3, R2, RZ ;  /* 0x0000000203027210 */ /* 0x000fc80007ffe0ff */
[----:B--2---:R-:W-:-:S13]  /*0480*/  ISETP.GE.AND P0, PT, R2, UR5, PT ;  /* 0x0000000502007c0c */ /* 0x004fda000bf06270 */
[----:B------:R-:W-:Y:S05]  /*0490*/  @!P0 BRA `(.L_x_166) ;  /* 0xfffffffc00288947 */ /* 0x000fea000383ffff */
[----:B------:R-:W-:Y:S05]  /*04a0*/  EXIT ;  /* 0x000000000000794d */ /* 0x000fea0003800000 */
.L_x_167:
        /* <DEDUP_REMOVED lines=13> */
.L_x_304:


//--------------------- .text._Z27LayerNormRowReduceTempToOutIf6MeanOpIffEEvPKT_iiPS2_T0_ --------------------------
	.section	.text._Z27LayerNormRowReduceTempToOutIf6MeanOpIffEEvPKT_iiPS2_T0_,"ax",@progbits
	.align	128
        .global         _Z27LayerNormRowReduceTempToOutIf6MeanOpIffEEvPKT_iiPS2_T0_
        .type           _Z27LayerNormRowReduceTempToOutIf6MeanOpIffEEvPKT_iiPS2_T0_,@function
        .size           _Z27LayerNormRowReduceTempToOutIf6MeanOpIffEEvPKT_iiPS2_T0_,(.L_x_289 - _Z27LayerNormRowReduceTempToOutIf6MeanOpIffEEvPKT_iiPS2_T0_)
        .other          _Z27LayerNormRowReduceTempToOutIf6MeanOpIffEEvPKT_iiPS2_T0_,@"STO_CUDA_ENTRY STV_DEFAULT"
_Z27LayerNormRowReduceTempToOutIf6MeanOpIffEEvPKT_iiPS2_T0_:
.text._Z27LayerNormRowReduceTempToOutIf6MeanOpIffEEvPKT_iiPS2_T0_:
        /* <DEDUP_REMOVED lines=28> */
[----:B------:R-:W-:Y:S01]  /*01c0*/  LOP3.LUT R7, R7, 0x3, RZ, 0xc0, !PT ;  /* 0x0000000307077812 */ /* 0x000fe200078ec0ff */
[----:B------:R-:W-:Y:S01]  /*01d0*/  VIADD R16, R12, 0xffffffff ;  /* 0xffffffff0c107836 */ /* 0x000fe20000000000 */
[----:B------:R-:W-:-:S07]  /*01e0*/  IADD3 R8, PT, PT, -R8, RZ, RZ ;  /* 0x000000ff08087210 */ /* 0x000fce0007ffe1ff */
.L_x_181:
[----:B-1----:R-:W1:Y:S01]  /*01f0*/  LDCU UR5, c[0x0][0x38c] ;  /* 0x00007180ff0577ac */ /* 0x002e620008000800 */
[----:B------:R-:W-:Y:S01]  /*0200*/  BSSY.RECONVERGENT B0, `(.L_x_168) ;  /* 0x0000070000007945 */ /* 0x000fe20003800200 */
[----:B------:R-:W-:Y:S01]  /*0210*/  HFMA2 R9, -RZ, RZ, 0, 0 ;  /* 0x00000000ff097431 */ /* 0x000fe200000001ff */
[----:B-1----:R-:W-:-:S13]  /*0220*/  ISETP.GE.AND P0, PT, R0, UR5, PT ;  /* 0x0000000500007c0c */ /* 0x002fda000bf06270 */
[----:B0-----:R-:W-:Y:S05]  /*0230*/  @P0 BRA `(.L_x_169) ;  /* 0x0000000400b00947 */ /* 0x001fea0003800000 */
[----:B------:R-:W-:Y:S01]  /*0240*/  ISETP.GE.U32.AND P0, PT, R3, 0x780, PT ;  /* 0x000007800300780c */ /* 0x000fe20003f06070 */
[----:B------:R-:W-:Y:S01]  /*0250*/  BSSY.RECONVERGENT B1, `(.L_x_170) ;  /* 0x0000031000017945 */ /* 0x000fe20003800200 */
[----:B------:R-:W-:Y:S01]  /*0260*/  ISETP.NE.AND P1, PT, R11, RZ, PT ;  /* 0x000000ff0b00720c */ /* 0x000fe20003f25270 */
[----:B------:R-:W-:Y:S01]  /*0270*/  IMAD.MOV.U32 R9, RZ, RZ, RZ ;  /* 0x000000ffff097224 */ /* 0x000fe200078e00ff */
[----:B------:R-:W-:-:S09]  /*0280*/  MOV R18, R0 ;  /* 0x0000000000127202 */ /* 0x000fd20000000f00 */
[----:B------:R-:W-:Y:S05]  /*0290*/  @!P0 BRA `(.L_x_171) ;  /* 0x0000000000b08947 */ /* 0x000fea0003800000 */
[--C-:B------:R-:W-:Y:S01]  /*02a0*/  IMAD R17, R5, UR5, R0.reuse ;  /* 0x0000000505117c24 */ /* 0x100fe2000f8e0200 */
[----:B------:R-:W-:Y:S01]  /*02b0*/  MOV R19, R8 ;  /* 0x0000000800137202 */ /* 0x000fe20000000f00 */
[----:B------:R-:W-:Y:S02]  /*02c0*/  IMAD.MOV.U32 R9, RZ, RZ, RZ ;  /* 0x000000ffff097224 */ /* 0x000fe400078e00ff */
[----:B------:R-:W-:-:S07]  /*02d0*/  IMAD.MOV.U32 R18, RZ, RZ, R0 ;  /* 0x000000ffff127224 */ /* 0x000fce00078e0000 */
.L_x_172:
        /* <DEDUP_REMOVED lines=27> */
[----:B------:R-:W-:-:S04]  /*0490*/  IADD3 R19, PT, PT, R19, 0x10, RZ ;  /* 0x0000001013137810 */ /* 0x000fc80007ffe0ff */
        /* <DEDUP_REMOVED lines=12> */
.L_x_171:
[----:B0-----:R-:W-:Y:S05]  /*0560*/  BSYNC.RECONVERGENT B1 ;  /* 0x0000000000017941 */ /* 0x001fea0003800200 */
.L_x_170:
        /* <DEDUP_REMOVED lines=16> */
[----:B------:R-:W-:-:S02]  /*0670*/  VIADD R18, R18, 0x400 ;  /* 0x0000040012127836 */ /* 0x000fc40000000000 */
        /* <DEDUP_REMOVED lines=8> */
.L_x_174:
[----:B------:R-:W-:Y:S05]  /*0700*/  BSYNC.RECONVERGENT B1 ;  /* 0x0000000000017941 */ /* 0x000fea0003800200 */
.L_x_173:
        /* <DEDUP_REMOVED lines=12> */
[----:B------:R-:W-:Y:S01]  /*07d0*/  IADD3 R18, PT, PT, R18, 0x200, RZ ;  /* 0x0000020012127810 */ /* 0x000fe20007ffe0ff */
[----:B--2---:R-:W-:-:S04]  /*07e0*/  FADD R20, R9, R20 ;  /* 0x0000001409147221 */ /* 0x004fc80000000000 */
[----:B----4-:R-:W-:-:S04]  /*07f0*/  FADD R17, R20, R17 ;  /* 0x0000001114117221 */ /* 0x010fc80000000000 */
[----:B-----5:R-:W-:-:S04]  /*0800*/  FADD R17, R17, R22 ;  /* 0x0000001611117221 */ /* 0x020fc80000000000 */
[----:B---3--:R-:W-:-:S07]  /*0810*/  FADD R9, R17, R24 ;  /* 0x0000001811097221 */ /* 0x008fce0000000000 */
.L_x_176:
[----:B------:R-:W-:Y:S05]  /*0820*/  BSYNC.RECONVERGENT B1 ;  /* 0x0000000000017941 */ /* 0x000fea0003800200 */
.L_x_175:
        /* <DEDUP_REMOVED lines=13> */
.L_x_169:
[----:B0-----:R-:W-:Y:S05]  /*0900*/  BSYNC.RECONVERGENT B0 ;  /* 0x0000000000007941 */ /* 0x001fea0003800200 */
.L_x_168:
        /* <DEDUP_REMOVED lines=34> */
[----:B0-----:R-:W-:Y:S05]  /*0b30*/  CALL.REL.NOINC `($__internal_6_$__cuda_sm3x_div_rn_noftz_f32_slowpath) ;  /* 0x00000000002c7944 */ /* 0x001fea0003c00000 */
[----:B------:R-:W-:-:S07]  /*0b40*/  IMAD.MOV.U32 R17, RZ, RZ, R9 ;  /* 0x000000ffff117224 */ /* 0x000fce00078e0009 */
.L_x_180:
[----:B------:R-:W-:Y:S05]  /*0b50*/  BSYNC.RECONVERGENT B1 ;  /* 0x0000000000017941 */ /* 0x000fea0003800200 */
.L_x_179:
[----:B------:R-:W1:Y:S02]  /*0b60*/  LDC.64 R14, c[0x0][0x390] ;  /* 0x0000e400ff0e7b82 */ /* 0x000e640000000a00 */
[----:B-1----:R-:W-:-:S05]  /*0b70*/  IMAD.WIDE R14, R5, 0x4, R14 ;  /* 0x00000004050e7825 */ /* 0x002fca00078e020e */
[----:B------:R1:W-:Y:S02]  /*0b80*/  STG.E desc[UR10][R14.64], R17 ;  /* 0x000000110e007986 */ /* 0x0003e4000c10190a */
.L_x_178:
[----:B------:R-:W-:Y:S05]  /*0b90*/  BSYNC.RECONVERGENT B0 ;  /* 0x0000000000007941 */ /* 0x000fea0003800200 */
.L_x_177:
[----:B------:R-:W2:Y:S01]  /*0ba0*/  LDCU UR5, c[0x0][0x388] ;  /* 0x00007100ff0577ac */ /* 0x000ea20008000800 */
[----:B------:R-:W-:-:S04]  /*0bb0*/  IADD3 R5, PT, PT, R2, R5, RZ ;  /* 0x0000000502057210 */ /* 0x000fc80007ffe0ff */
[----:B--2---:R-:W-:-:S13]  /*0bc0*/  ISETP.GE.AND P0, PT, R5, UR5, PT ;  /* 0x0000000505007c0c */ /* 0x004fda000bf06270 */
[----:B------:R-:W-:Y:S05]  /*0bd0*/  @!P0 BRA `(.L_x_181) ;  /* 0xfffffff400848947 */ /* 0x000fea000383ffff */
[----:B------:R-:W-:Y:S05]  /*0be0*/  EXIT ;  /* 0x000000000000794d */ /* 0x000fea0003800000 */
        .weak           $__internal_6_$__cuda_sm3x_div_rn_noftz_f32_slowpath
        .type           $__internal_6_$__cuda_sm3x_div_rn_noftz_f32_slowpath,@function
        .size           $__internal_6_$__cuda_sm3x_div_rn_noftz_f32_slowpath,(.L_x_289 - $__internal_6_$__cuda_sm3x_div_rn_noftz_f32_slowpath)
$__internal_6_$__cuda_sm3x_div_rn_noftz_f32_slowpath:
[----:B------:R-:W-:Y:S01]  /*0bf0*/  SHF.R.U32.HI R15, RZ, 0x17, R4 ;  /* 0x00000017ff0f7819 */ /* 0x000fe20000011604 */
[----:B------:R-:W-:Y:S01]  /*0c00*/  BSSY.RECONVERGENT B2, `(.L_x_182) ;  /* 0x0000064000027945 */ /* 0x000fe20003800200 */
[--C-:B------:R-:W-:Y:S01]  /*0c10*/  SHF.R.U32.HI R17, RZ, 0x17, R9.reuse ;  /* 0x00000017ff117819 */ /* 0x100fe20000011609 */
[----:B------:R-:W-:Y:S01]  /*0c20*/  IMAD.MOV.U32 R18, RZ, RZ, R9 ;  /* 0x000000ffff127224 */ /* 0x000fe200078e0009 */
[----:B------:R-:W-:Y:S02]  /*0c30*/  LOP3.LUT R15, R15, 0xff, RZ, 0xc0, !PT ;  /* 0x000000ff0f0f7812 */ /* 0x000fe400078ec0ff */
[----:B------:R-:W-:Y:S02]  /*0c40*/  LOP3.LUT R21, R17, 0xff, RZ, 0xc0, !PT ;  /* 0x000000ff11157812 */ /* 0x000fe400078ec0ff */
[----:B------:R-:W-:Y:S01]  /*0c50*/  MOV R19, R4 ;  /* 0x0000000400137202 */ /* 0x000fe20000000f00 */
[----:B------:R-:W-:Y:S01]  /*0c60*/  VIADD R20, R15, 0xffffffff ;  /* 0xffffffff0f147836 */ /* 0x000fe20000000000 */
[----:B------:R-:W-:-:S04]  /*0c70*/  IADD3 R22, PT, PT, R21, -0x1, RZ ;  /* 0xffffffff15167810 */ /* 0x000fc80007ffe0ff */
[----:B------:R-:W-:-:S04]  /*0c80*/  ISETP.GT.U32.AND P0, PT, R20, 0xfd, PT ;  /* 0x000000fd1400780c */ /* 0x000fc80003f04070 */
[----:B------:R-:W-:-:S13]  /*0c90*/  ISETP.GT.U32.OR P0, PT, R22, 0xfd, P0 ;  /* 0x000000fd1600780c */ /* 0x000fda0000704470 */
[----:B------:R-:W-:Y:S01]  /*0ca0*/  @!P0 IMAD.MOV.U32 R17, RZ, RZ, RZ ;  /* 0x000000ffff118224 */ /* 0x000fe200078e00ff */
        /* <DEDUP_REMOVED lines=19> */
[----:B------:R-:W-:Y:S01]  /*0de0*/  @P0 MOV R17, RZ ;  /* 0x000000ff00110202 */ /* 0x000fe20000000f00 */
[----:B------:R-:W-:Y:S02]  /*0df0*/  @!P0 IMAD.MOV.U32 R17, RZ, RZ, -0x40 ;  /* 0xffffffc0ff118424 */ /* 0x000fe400078e00ff */
[----:B------:R-:W-:Y:S01]  /*0e00*/  @!P0 FFMA R18, R9, 1.84467440737095516160e+19, RZ ;  /* 0x5f80000009128823 */ /* 0x000fe200000000ff */
[----:B------:R-:W-:Y:S02]  /*0e10*/  @!P1 FFMA R19, R4, 1.84467440737095516160e+19, RZ ;  /* 0x5f80000004139823 */ /* 0x000fe400000000ff */
[----:B------:R-:W-:-:S07]  /*0e20*/  @!P1 IADD3 R17, PT, PT, R17, 0x40, RZ ;  /* 0x0000004011119810 */ /* 0x000fce0007ffe0ff */
.L_x_183:
[----:B------:R-:W-:Y:S01]  /*0e30*/  LEA R20, R15, 0xc0800000, 0x17 ;  /* 0xc08000000f147811 */ /* 0x000fe200078eb8ff */
[----:B------:R-:W-:Y:S01]  /*0e40*/  BSSY.RECONVERGENT B3, `(.L_x_188) ;  /* 0x0000036000037945 */ /* 0x000fe20003800200 */
[----:B------:R-:W-:-:S03]  /*0e50*/  IADD3 R21, PT, PT, R21, -0x7f, RZ ;  /* 0xffffff8115157810 */ /* 0x000fc60007ffe0ff */
[----:B------:R-:W-:Y:S02]  /*0e60*/  IMAD.IADD R22, R19, 0x1, -R20 ;  /* 0x0000000113167824 */ /* 0x000fe400078e0a14 */
[C---:B------:R-:W-:Y:S02]  /*0e70*/  IMAD R9, R21.reuse, -0x800000, R18 ;  /* 0xff80000015097824 */ /* 0x040fe400078e0212 */
[----:B------:R0:W1:Y:S01]  /*0e80*/  MUFU.RCP R19, R22 ;  /* 0x0000001600137308 */ /* 0x0000620000001000 */
[----:B------:R-:W-:Y:S01]  /*0e90*/  FADD.FTZ R20, -R22, -RZ ;  /* 0x800000ff16147221 */ /* 0x000fe20000010100 */
[----:B0-----:R-:W-:-:S05]  /*0ea0*/  IADD3 R22, PT, PT, R21, 0x7f, -R15 ;  /* 0x0000007f15167810 */ /* 0x001fca0007ffe80f */
[----:B------:R-:W-:Y:S02]  /*0eb0*/  IMAD.IADD R22, R22, 0x1, R17 ;  /* 0x0000000116167824 */ /* 0x000fe400078e0211 */
        /* <DEDUP_REMOVED lines=8> */
[----:B------:R-:W-:-:S04]  /*0f40*/  LOP3.LUT R15, R15, 0xff, RZ, 0xc0, !PT ;  /* 0x000000ff0f0f7812 */ /* 0x000fc800078ec0ff */
[----:B------:R-:W-:-:S05]  /*0f50*/  IADD3 R21, PT, PT, R15, R22, RZ ;  /* 0x000000160f157210 */ /* 0x000fca0007ffe0ff */
[----:B------:R-:W-:-:S05]  /*0f60*/  VIADD R15, R21, 0xffffffff ;  /* 0xffffffff150f7836 */ /* 0x000fca0000000000 */
        /* <DEDUP_REMOVED lines=15> */
[----:B------:R-:W-:Y:S01]  /*1060*/  IADD3 R20, PT, PT, R21, 0x20, RZ ;  /* 0x0000002015147810 */ /* 0x000fe20007ffe0ff */
[----:B------:R-:W-:Y:S01]  /*1070*/  IMAD.MOV R19, RZ, RZ, -R21 ;  /* 0x000000ffff137224 */ /* 0x000fe200078e0a15 */
[----:B------:R-:W-:-:S02]  /*1080*/  LOP3.LUT R17, R17, 0x800000, RZ, 0xfc, !PT ;  /* 0x0080000011117812 */ /* 0x000fc400078efcff */
[----:B------:R-:W-:Y:S02]  /*1090*/  FSETP.NEU.FTZ.AND P0, PT, R15, R18, PT ;  /* 0x000000120f00720b */ /* 0x000fe40003f1d000 */
[----:B------:R-:W-:Y:S02]  /*10a0*/  SHF.L.U32 R20, R17, R20, RZ ;  /* 0x0000001411147219 */ /* 0x000fe400000006ff */
[----:B------:R-:W-:Y:S02]  /*10b0*/  SEL R18, R19, RZ, P2 ;  /* 0x000000ff13127207 */ /* 0x000fe40001000000 */
[----:B------:R-:W-:Y:S02]  /*10c0*/  ISETP.NE.AND P1, PT, R20, RZ, P1 ;  /* 0x000000ff1400720c */ /* 0x000fe40000f25270 */
[----:B------:R-:W-:Y:S02]  /*10d0*/  SHF.R.U32.HI R18, RZ, R18, R17 ;  /* 0x00000012ff127219 */ /* 0x000fe40000011611 */
[----:B------:R-:W-:-:S02]  /*10e0*/  PLOP3.LUT P0, PT, P0, P1, PT, 0xf8, 0x8f ;  /* 0x00000000008f781c */ /* 0x000fc40000703f70 */
[----:B------:R-:W-:Y:S02]  /*10f0*/  SHF.R.U32.HI R20, RZ, 0x1, R18 ;  /* 0x00000001ff147819 */ /* 0x000fe40000011612 */
[----:B------:R-:W-:-:S04]  /*1100*/  SEL R15, RZ, 0x1, !P0 ;  /* 0x00000001ff0f7807 */ /* 0x000fc80004000000 */
[----:B------:R-:W-:-:S04]  /*1110*/  LOP3.LUT R15, R15, 0x1, R20, 0xf8, !PT ;  /* 0x000000010f0f7812 */ /* 0x000fc800078ef814 */
[----:B------:R-:W-:-:S04]  /*1120*/  LOP3.LUT R15, R15, R18, RZ, 0xc0, !PT ;  /* 0x000000120f0f7212 */ /* 0x000fc800078ec0ff */
[----:B------:R-:W-:-:S04]  /*1130*/  IADD3 R20, PT, PT, R20, R15, RZ ;  /* 0x0000000f14147210 */ /* 0x000fc80007ffe0ff */
[----:B------:R-:W-:Y:S01]  /*1140*/  LOP3.LUT R9, R20, R9, RZ, 0xfc, !PT ;  /* 0x0000000914097212 */ /* 0x000fe200078efcff */
[----:B------:R-:W-:Y:S06]  /*1150*/  BRA `(.L_x_191) ;  /* 0x0000000000107947 */ /* 0x000fec0003800000 */
.L_x_190:
[----:B------:R-:W-:-:S04]  /*1160*/  LOP3.LUT R9, R9, 0x80000000, RZ, 0xc0, !PT ;  /* 0x8000000009097812 */ /* 0x000fc800078ec0ff */
[----:B------:R-:W-:Y:S01]  /*1170*/  LOP3.LUT R9, R9, 0x7f800000, RZ, 0xfc, !PT ;  /* 0x7f80000009097812 */ /* 0x000fe200078efcff */
[----:B------:R-:W-:Y:S06]  /*1180*/  BRA `(.L_x_191) ;  /* 0x0000000000047947 */ /* 0x000fec0003800000 */
.L_x_189:
[----:B------:R-:W-:-:S07]  /*1190*/  IMAD R9, R22, 0x800000, R9 ;  /* 0x0080000016097824 */ /* 0x000fce00078e0209 */
.L_x_191:
[----:B------:R-:W-:Y:S05]  /*11a0*/  BSYNC.RECONVERGENT B3 ;  /* 0x0000000000037941 */ /* 0x000fea0003800200 */
.L_x_188:
[----:B------:R-:W-:Y:S05]  /*11b0*/  BRA `(.L_x_192) ;  /* 0x0000000000207947 */ /* 0x000fea0003800000 */
.L_x_187:
[----:B------:R-:W-:-:S04]  /*11c0*/  LOP3.LUT R9, R19, 0x80000000, R18, 0x48, !PT ;  /* 0x8000000013097812 */ /* 0x000fc800078e4812 */
[----:B------:R-:W-:Y:S01]  /*11d0*/  LOP3.LUT R9, R9, 0x7f800000, RZ, 0xfc, !PT ;  /* 0x7f80000009097812 */ /* 0x000fe200078efcff */
[----:B------:R-:W-:Y:S06]  /*11e0*/  BRA `(.L_x_192) ;  /* 0x0000000000147947 */ /* 0x000fec0003800000 */
.L_x_186:
[----:B------:R-:W-:Y:S01]  /*11f0*/  LOP3.LUT R9, R19, 0x80000000, R18, 0x48, !PT ;  /* 0x8000000013097812 */ /* 0x000fe200078e4812 */
[----:B------:R-:W-:Y:S06]  /*1200*/  BRA `(.L_x_192) ;  /* 0x00000000000c7947 */ /* 0x000fec0003800000 */
.L_x_185:
[----:B------:R-:W0:Y:S01]  /*1210*/  MUFU.RSQ R9, -QNAN ;  /* 0xffc0000000097908 */ /* 0x000e220000001400 */
[----:B------:R-:W-:Y:S05]  /*1220*/  BRA `(.L_x_192) ;  /* 0x0000000000047947 */ /* 0x000fea0003800000 */
.L_x_184:
[----:B------:R-:W-:-:S07]  /*1230*/  FADD.FTZ R9, R9, R4 ;  /* 0x0000000409097221 */ /* 0x000fce0000010000 */
.L_x_192:
[----:B------:R-:W-:Y:S05]  /*1240*/  BSYNC.RECONVERGENT B2 ;  /* 0x0000000000027941 */ /* 0x000fea0003800200 */
.L_x_182:
[----:B------:R-:W-:-:S04]  /*1250*/  HFMA2 R15, -RZ, RZ, 0, 0 ;  /* 0x00000000ff0f7431 */ /* 0x000fc800000001ff */
[----:B0-----:R-:W-:Y:S05]  /*1260*/  RET.REL.NODEC R14 `(_Z27LayerNormRowReduceTempToOutIf6MeanOpIffEEvPKT_iiPS2_T0_) ;  /* 0xffffffec0e647950 */ /* 0x001fea0003c3ffff */
.L_x_193:
        /* <DEDUP_REMOVED lines=9> */
.L_x_289:


//--------------------- .text._Z26LayerNormRowReduceInToTempIff6MeanOpIffEEvPKT_iiPT0_T1_ --------------------------
	.section	.text._Z26LayerNormRowReduceInToTempIff6MeanOpIffEEvPKT_iiPT0_T1_,"ax",@progbits
	.align	128
        .global         _Z26LayerNormRowReduceInToTempIff6MeanOpIffEEvPKT_iiPT0_T1_
        .type           _Z26LayerNormRowReduceInToTempIff6MeanOpIffEEvPKT_iiPT0_T1_,@function
        .size           _Z26LayerNormRowReduceInToTempIff6MeanOpIffEEvPKT_iiPT0_T1_,(.L_x_306 - _Z26LayerNormRowReduceInToTempIff6MeanOpIffEEvPKT_iiPT0_T1_)
        .other          _Z26LayerNormRowReduceInToTempIff6MeanOpIffEEvPKT_iiPT0_T1_,@"STO_CUDA_ENTRY STV_DEFAULT"
_Z26LayerNormRowReduceInToTempIff6MeanOpIffEEvPKT_iiPT0_T1_:
.text._Z26LayerNormRowReduceInToTempIff6MeanOpIffEEvPKT_iiPT0_T1_:
[----:B------:R-:W-:Y:S08]  /*0000*/  LDC R1, c[0x0][0x37c] ;  /* 0x0000df00ff017b82 */ /* 0x000ff00000000800 */
[----:B------:R-:W0:Y:S08]  /*0010*/  S2UR UR6, SR_CTAID.Y ;  /* 0x00000000000679c3 */ /* 0x000e300000002600 */
[----:B------:R-:W0:Y:S02]  /*0020*/  LDC R0, c[0x0][0x388] ;  /* 0x0000e200ff007b82 */ /* 0x000e240000000800 */
[----:B0-----:R-:W-:-:S13]  /*0030*/  ISETP.LE.AND P0, PT, R0, UR6, PT ;  /* 0x0000000600007c0c */ /* 0x001fda000bf03270 */
[----:B------:R-:W-:Y:S05]  /*0040*/  @P0 EXIT ;  /* 0x000000000000094d */ /* 0x000fea0003800000 */
[----:B------:R-:W0:Y:S01]  /*0050*/  S2R R0, SR_TID.X ;  /* 0x0000000000007919 */ /* 0x000e220000002100 */
[----:B------:R-:W1:Y:S01]  /*0060*/  LDCU UR7, c[0x0][0x360] ;  /* 0x00006c00ff0777ac */ /* 0x000e620008000800 */
[----:B------:R-:W1:Y:S01]  /*0070*/  LDC R2, c[0x0][0x370] ;  /* 0x0000dc00ff027b82 */ /* 0x000e620000000800 */
[----:B------:R-:W2:Y:S01]  /*0080*/  S2R R3, SR_CTAID.X ;  /* 0x0000000000037919 */ /* 0x000ea20000002500 */
[----:B------:R-:W-:Y:S01]  /*0090*/  UMOV UR4, 0x400 ;  /* 0x0000040000047882 */ /* 0x000fe20000000000 */
[----:B------:R-:W3:Y:S01]  /*00a0*/  LDCU.64 UR10, c[0x0][0x358] ;  /* 0x00006b00ff0a77ac */ /* 0x000ee20008000a00 */
[----:B------:R-:W4:Y:S04]  /*00b0*/  S2R R14, SR_LANEID ;  /* 0x00000000000e7919 */ /* 0x000f280000000000 */
[----:B------:R-:W5:Y:S01]  /*00c0*/  S2UR UR5, SR_CgaCtaId ;  /* 0x00000000000579c3 */ /* 0x000f620000008800 */
[----:B------:R-:W0:Y:S01]  /*00d0*/  LDCU UR8, c[0x0][0x374] ;  /* 0x00006e80ff0877ac */ /* 0x000e220008000800 */
[----:B-1----:R-:W-:Y:S01]  /*00e0*/  IMAD R5, R2, UR7, RZ ;  /* 0x0000000702057c24 */ /* 0x002fe2000f8e02ff */
[--C-:B0-----:R-:W-:Y:S01]  /*00f0*/  SHF.R.U32.HI R6, RZ, 0x3, R0.reuse ;  /* 0x00000003ff067819 */ /* 0x101fe20000011600 */
[----:B-----5:R-:W-:Y:S01]  /*0100*/  ULEA UR5, UR5, UR4, 0x18 ;  /* 0x0000000405057291 */ /* 0x020fe2000f8ec0ff */
[----:B--2---:R-:W-:-:S02]  /*0110*/  IMAD R4, R3, UR7, R0 ;  /* 0x0000000703047c24 */ /* 0x004fc4000f8e0200 */
[----:B------:R-:W-:Y:S01]  /*0120*/  LOP3.LUT R6, R6, 0x7c, RZ, 0xc0, !PT ;  /* 0x0000007c06067812 */ /* 0x000fe200078ec0ff */
[----:B---34-:R-:W-:-:S08]  /*0130*/  UMOV UR4, UR6 ;  /* 0x0000000600047c82 */ /* 0x018fd00008000000 */
.L_x_199:
[----:B0-----:R-:W0:Y:S01]  /*0140*/  LDCU UR6, c[0x0][0x38c] ;  /* 0x00007180ff0677ac */ /* 0x001e220008000800 */
[----:B------:R-:W-:Y:S01]  /*0150*/  BSSY.RECONVERGENT B0, `(.L_x_194) ;  /* 0x000000f000007945 */ /* 0x000fe20003800200 */
[----:B-1----:R-:W-:Y:S01]  /*0160*/  HFMA2 R7, -RZ, RZ, 0, 0 ;  /* 0x00000000ff077431 */ /* 0x002fe200000001ff */
[----:B0-----:R-:W-:-:S13]  /*0170*/  ISETP.GE.AND P0, PT, R4, UR6, PT ;  /* 0x0000000604007c0c */ /* 0x001fda000bf06270 */
[----:B------:R-:W-:Y:S05]  /*0180*/  @P0 BRA `(.L_x_195) ;  /* 0x00000000002c0947 */ /* 0x000fea0003800000 */
[----:B------:R-:W0:Y:S01]  /*0190*/  LDC R13, c[0x0][0x398] ;  /* 0x0000e600ff0d7b82 */ /* 0x000e220000000800 */
[----:B------:R-:W-:Y:S02]  /*01a0*/  MOV R7, RZ ;  /* 0x000000ff00077202 */ /* 0x000fe40000000f00 */
[----:B------:R-:W-:-:S05]  /*01b0*/  MOV R12, R4 ;  /* 0x00000004000c7202 */ /* 0x000fca0000000f00 */
[----:B------:R-:W1:Y:S02]  /*01c0*/  LDC.64 R10, c[0x0][0x380] ;  /* 0x0000e000ff0a7b82 */ /* 0x000e640000000a00 */
.L_x_196:
[----:B0-----:R-:W-:-:S04]  /*01d0*/  IMAD R9, R13, UR4, R12 ;  /* 0x000000040d097c24 */ /* 0x001fc8000f8e020c */
[----:B-1----:R-:W-:-:S06]  /*01e0*/  IMAD.WIDE R8, R9, 0x4, R10 ;  /* 0x0000000409087825 */ /* 0x002fcc00078e020a */
[----:B------:R-:W2:Y:S01]  /*01f0*/  LDG.E.CONSTANT R8, desc[UR10][R8.64] ;  /* 0x0000000a08087981 */ /* 0x000ea2000c1e9900 */
[----:B------:R-:W-:-:S04]  /*0200*/  IADD3 R12, PT, PT, R5, R12, RZ ;  /* 0x0000000c050c7210 */ /* 0x000fc80007ffe0ff */
[----:B------:R-:W-:Y:S01]  /*0210*/  ISETP.GE.AND P0, PT, R12, UR6, PT ;  /* 0x000000060c007c0c */ /* 0x000fe2000bf06270 */
[----:B--2---:R-:W-:-:S12]  /*0220*/  FADD R7, R8, R7 ;  /* 0x0000000708077221 */ /* 0x004fd80000000000 */
[----:B------:R-:W-:Y:S05]  /*0230*/  @!P0 BRA `(.L_x_196) ;  /* 0xfffffffc00e48947 */ /* 0x000fea000383ffff */
.L_x_195:
[----:B------:R-:W-:Y:S05]  /*0240*/  BSYNC.RECONVERGENT B0 ;  /* 0x0000000000007941 */ /* 0x000fea0003800200 */
.L_x_194:
        /* <DEDUP_REMOVED lines=28> */
.L_x_198:
[----:B------:R-:W-:Y:S05]  /*0410*/  BSYNC.RECONVERGENT B0 ;  /* 0x0000000000007941 */ /* 0x000fea0003800200 */
.L_x_197:
[----:B------:R-:W2:Y:S01]  /*0420*/  LDCU UR6, c[0x0][0x388] ;  /* 0x00007100ff0677ac */ /* 0x000ea20008000800 */
[----:B------:R-:W-:-:S04]  /*0430*/  UIADD3 UR4, UPT, UPT, UR8, UR4, URZ ;  /* 0x0000000408047290 */ /* 0x000fc8000fffe0ff */
[----:B--2---:R-:W-:-:S09]  /*0440*/  UISETP.GE.AND UP0, UPT, UR4, UR6, UPT ;  /* 0x000000060400728c */ /* 0x004fd2000bf06270 */
[----:B------:R-:W-:Y:S05]  /*0450*/  BRA.U !UP0, `(.L_x_199) ;  /* 0xfffffffd08387547 */ /* 0x000fea000b83ffff */
[----:B------:R-:W-:Y:S05]  /*0460*/  EXIT ;  /* 0x000000000000794d */ /* 0x000fea0003800000 */
.L_x_200:
        /* <DEDUP_REMOVED lines=9> */
.L_x_306:


//--------------------- .text._Z25LayerNormRowReduceInToOutIff6MeanOpIffE6IvarOpIffEEvPKT_iiPT0_S8_T1_T2_ --------------------------
	.section	.text._Z25LayerNormRowReduceInToOutIff6MeanOpIffE6IvarOpIffEEvPKT_iiPT0_S8_T1_T2_,"ax",@progbits
	.align	128
        .global         _Z25LayerNormRowReduceInToOutIff6MeanOpIffE6IvarOpIffEEvPKT_iiPT0_S8_T1_T2_
        .type           _Z25LayerNormRowReduceInToOutIff6MeanOpIffE6IvarOpIffEEvPKT_iiPT0_S8_T1_T2_,@function
        .size           _Z25LayerNormRowReduceInToOutIff6MeanOpIffE6IvarOpIffEEvPKT_iiPT0_S8_T1_T2_,(.L_x_290 - _Z25LayerNormRowReduceInToOutIff6MeanOpIffE6IvarOpIffEEvPKT_iiPT0_S8_T1_T2_)
        .other          _Z25LayerNormRowReduceInToOutIff6MeanOpIffE6IvarOpIffEEvPKT_iiPT0_S8_T1_T2_,@"STO_CUDA_ENTRY STV_DEFAULT"
_Z25LayerNormRowReduceInToOutIff6MeanOpIffE6IvarOpIffEEvPKT_iiPT0_S8_T1_T2_:
.text._Z25LayerNormRowReduceInToOutIff6MeanOpIffE6IvarOpIffEEvPKT_iiPT0_S8_T1_T2_:
        /* <DEDUP_REMOVED lines=10> */
[----:B------:R-:W4:Y:S01]  /*00a0*/  LDCU UR7, c[0x0][0x3a0] ;  /* 0x00007400ff0777ac */ /* 0x000f220008000800 */
[----:B------:R-:W-:-:S04]  /*00b0*/  UMOV UR4, 0x400 ;  /* 0x0000040000047882 */ /* 0x000fc80000000000 */
[----:B------:R-:W3:Y:S01]  /*00c0*/  LDC R3, c[0x0][0x370] ;  /* 0x0000dc00ff037b82 */ /* 0x000ee20000000800 */
[----:B----4-:R-:W-:Y:S01]  /*00d0*/  I2FP.F32.S32 R6, UR7 ;  /* 0x0000000700067c45 */ /* 0x010fe20008201400 */
[----:B--2---:R-:W-:Y:S01]  /*00e0*/  ULEA UR4, UR5, UR4, 0x18 ;  /* 0x0000000405047291 */ /* 0x004fe2000f8ec0ff */
[----:B0-----:R-:W-:Y:S02]  /*00f0*/  LOP3.LUT R4, RZ, R0, RZ, 0x33, !PT ;  /* 0x00000000ff047212 */ /* 0x001fe400078e33ff */
[----:B------:R-:W-:Y:S02]  /*0100*/  SHF.R.U32.HI R7, RZ, 0x3, R0 ;  /* 0x00000003ff077819 */ /* 0x000fe40000011600 */
[----:B-1----:R-:W-:Y:S01]  /*0110*/  IADD3 R4, PT, PT, R4, UR8, RZ ;  /* 0x0000000804047c10 */ /* 0x002fe2000fffe0ff */
[----:B------:R-:W0:Y:S01]  /*0120*/  LDCU.64 UR8, c[0x0][0x358] ;  /* 0x00006b00ff0877ac */ /* 0x000e220008000a00 */
[----:B------:R-:W-:Y:S02]  /*0130*/  LOP3.LUT R7, R7, 0x7c, RZ, 0xc0, !PT ;  /* 0x0000007c07077812 */ /* 0x000fe400078ec0ff */
[----:B------:R-:W-:-:S04]  /*0140*/  LEA.HI R11, R4, 0x1, RZ, 0x19 ;  /* 0x00000001040b7811 */ /* 0x000fc800078fc8ff */
[C---:B------:R-:W-:Y:S02]  /*0150*/  LOP3.LUT R8, R11.reuse, 0xf, RZ, 0xc0, !PT ;  /* 0x0000000f0b087812 */ /* 0x040fe400078ec0ff */
[C---:B------:R-:W-:Y:S02]  /*0160*/  LOP3.LUT R9, R11.reuse, 0x7, RZ, 0xc0, !PT ;  /* 0x000000070b097812 */ /* 0x040fe400078ec0ff */
[C---:B------:R-:W-:Y:S02]  /*0170*/  LOP3.LUT R10, R11.reuse, 0x3fffff0, RZ, 0xc0, !PT ;  /* 0x03fffff00b0a7812 */ /* 0x040fe400078ec0ff */
[----:B------:R-:W-:Y:S02]  /*0180*/  LOP3.LUT R11, R11, 0x3, RZ, 0xc0, !PT ;  /* 0x000000030b0b7812 */ /* 0x000fe400078ec0ff */
[----:B------:R-:W-:Y:S02]  /*0190*/  IADD3 R12, PT, PT, R8, -0x1, RZ ;  /* 0xffffffff080c7810 */ /* 0x000fe40007ffe0ff */
[----:B------:R-:W-:-:S07]  /*01a0*/  IADD3 R13, PT, PT, R9, -0x1, RZ ;  /* 0xffffffff090d7810 */ /* 0x000fce0007ffe0ff */
.L_x_227:
[----:B-1----:R-:W1:Y:S01]  /*01b0*/  LDCU UR5, c[0x0][0x38c] ;  /* 0x00007180ff0577ac */ /* 0x002e620008000800 */
[----:B------:R-:W-:Y:S01]  /*01c0*/  BSSY.RECONVERGENT B0, `(.L_x_201) ;  /* 0x0000075000007945 */ /* 0x000fe20003800200 */
[----:B------:R-:W-:Y:S01]  /*01d0*/  HFMA2 R16, -RZ, RZ, 0, 0 ;  /* 0x00000000ff107431 */ /* 0x000fe200000001ff */
[----:B-1----:R-:W-:-:S13]  /*01e0*/  ISETP.GE.AND P0, PT, R0, UR5, PT ;  /* 0x0000000500007c0c */ /* 0x002fda000bf06270 */
[----:B0-----:R-:W-:Y:S05]  /*01f0*/  @P0 BRA `(.L_x_202) ;  /* 0x0000000400c40947 */ /* 0x001fea0003800000 */
[----:B------:R-:W-:Y:S01]  /*0200*/  ISETP.GE.U32.AND P0, PT, R4, 0x780, PT ;  /* 0x000007800400780c */ /* 0x000fe20003f06070 */
[----:B------:R-:W-:Y:S01]  /*0210*/  BSSY.RECONVERGENT B1, `(.L_x_203) ;  /* 0x0000033000017945 */ /* 0x000fe20003800200 */
[----:B------:R-:W-:Y:S02]  /*0220*/  ISETP.NE.AND P1, PT, R8, RZ, PT ;  /* 0x000000ff0800720c */ /* 0x000fe40003f25270 */
[----:B------:R-:W-:Y:S02]  /*0230*/  MOV R16, RZ ;  /* 0x000000ff00107202 */ /* 0x000fe40000000f00 */
[----:B------:R-:W-:-:S07]  /*0240*/  MOV R18, R0 ;  /* 0x0000000000127202 */ /* 0x000fce0000000f00 */
[----:B------:R-:W-:Y:S05]  /*0250*/  @!P0 BRA `(.L_x_204) ;  /* 0x0000000000b88947 */ /* 0x000fea0003800000 */
[----:B------:R-:W1:Y:S01]  /*0260*/  LDCU UR5, c[0x0][0x3a0] ;  /* 0x00007400ff0577ac */ /* 0x000e620008000800 */
[----:B------:R-:W-:Y:S02]  /*0270*/  LEA.HI R10, R4, 0x1, RZ, 0x19 ;  /* 0x00000001040a7811 */ /* 0x000fe400078fc8ff */
[----:B------:R-:W-:Y:S02]  /*0280*/  MOV R16, RZ ;  /* 0x000000ff00107202 */ /* 0x000fe40000000f00 */
[----:B------:R-:W-:Y:S02]  /*0290*/  LOP3.LUT R10, R10, 0x3fffff0, RZ, 0xc0, !PT ;  /* 0x03fffff00a0a7812 */ /* 0x000fe400078ec0ff */
[----:B------:R-:W-:Y:S02]  /*02a0*/  MOV R18, R0 ;  /* 0x0000000000127202 */ /* 0x000fe40000000f00 */
[----:B------:R-:W-:Y:S01]  /*02b0*/  IADD3 R19, PT, PT, -R10, RZ, RZ ;  /* 0x000000ff0a137210 */ /* 0x000fe20007ffe1ff */
[----:B-1----:R-:W-:-:S07]  /*02c0*/  IMAD R17, R5, UR5, R0 ;  /* 0x0000000505117c24 */ /* 0x002fce000f8e0200 */
.L_x_205:
[----:B------:R-:W1:Y:S02]  /*02d0*/  LDC.64 R14, c[0x0][0x380] ;  /* 0x0000e000ff0e7b82 */ /* 0x000e640000000a00 */
[----:B-1----:R-:W-:-:S05]  /*02e0*/  IMAD.WIDE R14, R17, 0x4, R14 ;  /* 0x00000004110e7825 */ /* 0x002fca00078e020e */
[----:B0-----:R-:W2:Y:S04]  /*02f0*/  LDG.E.CONSTANT R21, desc[UR8][R14.64] ;  /* 0x000000080e157981 */ /* 0x001ea8000c1e9900 */
[----:B------:R-:W4:Y:S04]  /*0300*/  LDG.E.CONSTANT R27, desc[UR8][R14.64+0x200] ;  /* 0x000200080e1b7981 */ /* 0x000f28000c1e9900 */
[----:B------:R-:W5:Y:S04]  /*0310*/  LDG.E.CONSTANT R22, desc[UR8][R14.64+0x400] ;  /* 0x000400080e167981 */ /* 0x000f68000c1e9900 */
[----:B------:R-:W3:Y:S04]  /*0320*/  LDG.E.CONSTANT R23, desc[UR8][R14.64+0x600] ;  /* 0x000600080e177981 */ /* 0x000ee8000c1e9900 */
[----:B------:R-:W3:Y:S04]  /*0330*/  LDG.E.CONSTANT R25, desc[UR8][R14.64+0x800] ;  /* 0x000800080e197981 */ /* 0x000ee8000c1e9900 */
[----:B------:R-:W3:Y:S04]  /*0340*/  LDG.E.CONSTANT R24, desc[UR8][R14.64+0xa00] ;  /* 0x000a00080e187981 */ /* 0x000ee8000c1e9900 */
[----:B------:R-:W3:Y:S01]  /*0350*/  LDG.E.CONSTANT R20, desc[UR8][R14.64+0xc00] ;  /* 0x000c00080e147981 */ /* 0x000ee2000c1e9900 */
[----:B--2---:R-:W-:-:S03]  /*0360*/  FADD R16, R21, R16 ;  /* 0x0000001015107221 */ /* 0x004fc60000000000 */
[----:B------:R-:W2:Y:S01]  /*0370*/  LDG.E.CONSTANT R21, desc[UR8][R14.64+0xe00] ;  /* 0x000e00080e157981 */ /* 0x000ea2000c1e9900 */
[----:B----4-:R-:W-:-:S03]  /*0380*/  FADD R27, R16, R27 ;  /* 0x0000001b101b7221 */ /* 0x010fc60000000000 */
[----:B------:R-:W4:Y:S01]  /*0390*/  LDG.E.CONSTANT R16, desc[UR8][R14.64+0x1000] ;  /* 0x001000080e107981 */ /* 0x000f22000c1e9900 */
[----:B-----5:R-:W-:-:S03]  /*03a0*/  FADD R26, R27, R22 ;  /* 0x000000161b1a7221 */ /* 0x020fc60000000000 */
[----:B------:R-:W5:Y:S01]  /*03b0*/  LDG.E.CONSTANT R22, desc[UR8][R14.64+0x1200] ;  /* 0x001200080e167981 */ /* 0x000f62000c1e9900 */
[----:B---3--:R-:W-:-:S03]  /*03c0*/  FADD R26, R26, R23 ;  /* 0x000000171a1a7221 */ /* 0x008fc60000000000 */
[----:B------:R-:W3:Y:S01]  /*03d0*/  LDG.E.CONSTANT R23, desc[UR8][R14.64+0x1400] ;  /* 0x001400080e177981 */ /* 0x000ee2000c1e9900 */
[----:B------:R-:W-:-:S03]  /*03e0*/  FADD R27, R26, R25 ;  /* 0x000000191a1b7221 */ /* 0x000fc60000000000 */
[----:B------:R-:W3:Y:S01]  /*03f0*/  LDG.E.CONSTANT R25, desc[UR8][R14.64+0x1600] ;  /* 0x001600080e197981 */ /* 0x000ee2000c1e9900 */
[----:B------:R-:W-:-:S03]  /*0400*/  FADD R27, R27, R24 ;  /* 0x000000181b1b7221 */ /* 0x000fc60000000000 */
[----:B------:R-:W3:Y:S01]  /*0410*/  LDG.E.CONSTANT R24, desc[UR8][R14.64+0x1800] ;  /* 0x001800080e187981 */ /* 0x000ee2000c1e9900 */
[----:B------:R-:W-:-:S03]  /*0420*/  FADD R26, R27, R20 ;  /* 0x000000141b1a7221 */ /* 0x000fc60000000000 */
[----:B------:R-:W3:Y:S01]  /*0430*/  LDG.E.CONSTANT R20, desc[UR8][R14.64+0x1a00] ;  /* 0x001a00080e147981 */ /* 0x000ee2000c1e9900 */
[----:B--2---:R-:W-:-:S03]  /*0440*/  FADD R27, R26, R21 ;  /* 0x000000151a1b7221 */ /* 0x004fc60000000000 */
[----:B------:R-:W2:Y:S04]  /*0450*/  LDG.E.CONSTANT R21, desc[UR8][R14.64+0x1c00] ;  /* 0x001c00080e157981 */ /* 0x000ea8000c1e9900 */
[----:B------:R-:W2:Y:S01]  /*0460*/  LDG.E.CONSTANT R26, desc[UR8][R14.64+0x1e00] ;  /* 0x001e00080e1a7981 */ /* 0x000ea2000c1e9900 */
[----:B----4-:R-:W-:Y:S01]  /*0470*/  FADD R27, R27, R16 ;  /* 0x000000101b1b7221 */ /* 0x010fe20000000000 */
[----:B------:R-:W-:Y:S02]  /*0480*/  IADD3 R19, PT, PT, R19, 0x10, RZ ;  /* 0x0000001013137810 */ /* 0x000fe40007ffe0ff */
[----:B------:R-:W-:Y:S01]  /*0490*/  IADD3 R18, PT, PT, R18, 0x800, RZ ;  /* 0x0000080012127810 */ /* 0x000fe20007ffe0ff */
[----:B-----5:R-:W-:Y:S01]  /*04a0*/  FADD R22, R27, R22 ;  /* 0x000000161b167221 */ /* 0x020fe20000000000 */
[----:B------:R-:W-:-:S02]  /*04b0*/  ISETP.NE.AND P0, PT, R19, RZ, PT ;  /* 0x000000ff1300720c */ /* 0x000fc40003f05270 */
[----:B------:R-:W-:Y:S01]  /*04c0*/  IADD3 R17, PT, PT, R17, 0x800, RZ ;  /* 0x0000080011117810 */ /* 0x000fe20007ffe0ff */
[----:B---3--:R-:W-:-:S04]  /*04d0*/  FADD R22, R22, R23 ;  /* 0x0000001716167221 */ /* 0x008fc80000000000 */
[----:B------:R-:W-:-:S04]  /*04e0*/  FADD R25, R22, R25 ;  /* 0x0000001916197221 */ /* 0x000fc80000000000 */
[----:B------:R-:W-:-:S04]  /*04f0*/  FADD R25, R25, R24 ;  /* 0x0000001819197221 */ /* 0x000fc80000000000 */
[----:B------:R-:W-:-:S04]  /*0500*/  FADD R20, R25, R20 ;  /* 0x0000001419147221 */ /* 0x000fc80000000000 */
[----:B--2---:R-:W-:-:S04]  /*0510*/  FADD R21, R20, R21 ;  /* 0x0000001514157221 */ /* 0x004fc80000000000 */
[----:B------:R-:W-:Y:S01]  /*0520*/  FADD R16, R21, R26 ;  /* 0x0000001a15107221 */ /* 0x000fe20000000000 */
[----:B------:R-:W-:Y:S06]  /*0530*/  @P0 BRA `(.L_x_205) ;  /* 0xfffffffc00640947 */ /* 0x000fec000383ffff */
.L_x_204:
[----:B0-----:R-:W-:Y:S05]  /*0540*/  BSYNC.RECONVERGENT B1 ;  /* 0x0000000000017941 */ /* 0x001fea0003800200 */
.L_x_203:
[----:B------:R-:W-:Y:S05]  /*0550*/  @!P1 BRA `(.L_x_202) ;  /* 0x0000000000ec9947 */ /* 0x000fea0003800000 */
[----:B------:R-:W-:Y:S01]  /*0560*/  ISETP.GE.U32.AND P0, PT, R12, 0x7, PT ;  /* 0x000000070c00780c */ /* 0x000fe20003f06070 */
[----:B------:R-:W-:Y:S01]  /*0570*/  BSSY.RECONVERGENT B1, `(.L_x_206) ;  /* 0x0000018000017945 */ /* 0x000fe20003800200 */
[----:B------:R-:W-:-:S11]  /*0580*/  ISETP.NE.AND P1, PT, R9, RZ, PT ;  /* 0x000000ff0900720c */ /* 0x000fd60003f25270 */
[----:B------:R-:W-:Y:S05]  /*0590*/  @!P0 BRA `(.L_x_207) ;  /* 0x0000000000548947 */ /* 0x000fea0003800000 */
[----:B------:R-:W0:Y:S01]  /*05a0*/  LDC.64 R14, c[0x0][0x380] ;  /* 0x0000e000ff0e7b82 */ /* 0x000e220000000a00 */
[----:B------:R-:W1:Y:S02]  /*05b0*/  LDCU UR5, c[0x0][0x3a0] ;  /* 0x00007400ff0577ac */ /* 0x000e640008000800 */
[----:B-1----:R-:W-:-:S04]  /*05c0*/  IMAD R17, R5, UR5, R18 ;  /* 0x0000000505117c24 */ /* 0x002fc8000f8e0212 */
        /* <DEDUP_REMOVED lines=18> */
.L_x_207:
[----:B------:R-:W-:Y:S05]  /*06f0*/  BSYNC.RECONVERGENT B1 ;  /* 0x0000000000017941 */ /* 0x000fea0003800200 */
.L_x_206:
        /* <DEDUP_REMOVED lines=18> */
.L_x_209:
[----:B------:R-:W-:Y:S05]  /*0820*/  BSYNC.RECONVERGENT B1 ;  /* 0x0000000000017941 */ /* 0x000fea0003800200 */
.L_x_208:
[----:B------:R-:W-:Y:S05]  /*0830*/  @!P1 BRA `(.L_x_202) ;  /* 0x0000000000349947 */ /* 0x000fea0003800000 */
[----:B------:R-:W0:Y:S01]  /*0840*/  LDC.64 R14, c[0x0][0x380] ;  /* 0x0000e000ff0e7b82 */ /* 0x000e220000000a00 */
[----:B------:R-:W1:Y:S02]  /*0850*/  LDCU UR5, c[0x0][0x3a0] ;  /* 0x00007400ff0577ac */ /* 0x000e640008000800 */
[----:B-1----:R-:W-:-:S04]  /*0860*/  IMAD R17, R5, UR5, R18 ;  /* 0x0000000505117c24 */ /* 0x002fc8000f8e0212 */
        /* <DEDUP_REMOVED lines=10> */
.L_x_202:
[----:B0-----:R-:W-:Y:S05]  /*0910*/  BSYNC.RECONVERGENT B0 ;  /* 0x0000000000007941 */ /* 0x001fea0003800200 */
.L_x_201:
        /* <DEDUP_REMOVED lines=20> */
[----:B--2---:R-:W-:-:S04]  /*0a60*/  FFMA R16, -R6, R21, 1 ;  /* 0x3f80000006107423 */ /* 0x004fc80000000115 */
[----:B------:R-:W-:Y:S01]  /*0a70*/  FFMA R21, R21, R16, R21 ;  /* 0x0000001015157223 */ /* 0x000fe20000000015 */
[----:B-1----:R-:W-:-:S09]  /*0a80*/  ULEA UR5, UR6, UR5, 0x18 ;  /* 0x0000000506057291 */ /* 0x002fd2000f8ec0ff */
[----:B------:R-:W1:Y:S04]  /*0a90*/  LDS.64 R14, [UR5+0x8] ;  /* 0x00000805ff0e7984 */ /* 0x000e680008000a00 */
[----:B------:R-:W2:Y:S01]  /*0aa0*/  LDS R17, [UR5+0x10] ;  /* 0x00001005ff117984 */ /* 0x000ea20008000800 */
[----:B-1----:R-:W-:-:S04]  /*0ab0*/  FADD R14, R19, R14 ;  /* 0x0000000e130e7221 */ /* 0x002fc80000000000 */
[----:B------:R-:W-:-:S04]  /*0ac0*/  FADD R14, R14, R15 ;  /* 0x0000000f0e0e7221 */ /* 0x000fc80000000000 */
[----:B--2---:R-:W-:-:S04]  /*0ad0*/  FADD R14, R14, R17 ;  /* 0x000000110e0e7221 */ /* 0x004fc80000000000 */
[----:B------:R-:W1:Y:S01]  /*0ae0*/  FCHK P0, R14, R6 ;  /* 0x000000060e007302 */ /* 0x000e620000000000 */
[----:B------:R-:W-:-:S04]  /*0af0*/  FFMA R16, R14, R21, RZ ;  /* 0x000000150e107223 */ /* 0x000fc800000000ff */
[----:B------:R-:W-:-:S04]  /*0b00*/  FFMA R15, -R6, R16, R14 ;  /* 0x00000010060f7223 */ /* 0x000fc8000000010e */
[----:B------:R-:W-:Y:S01]  /*0b10*/  FFMA R21, R21, R15, R16 ;  /* 0x0000000f15157223 */ /* 0x000fe20000000010 */
[----:B-1----:R-:W-:Y:S06]  /*0b20*/  @!P0 BRA `(.L_x_213) ;  /* 0x0000000000108947 */ /* 0x002fec0003800000 */
[----:B------:R-:W-:Y:S02]  /*0b30*/  MOV R15, R6 ;  /* 0x00000006000f7202 */ /* 0x000fe40000000f00 */
[----:B------:R-:W-:-:S07]  /*0b40*/  MOV R16, 0xb60 ;  /* 0x00000b6000107802 */ /* 0x000fce0000000f00 */
[----:B0-----:R-:W-:Y:S05]  /*0b50*/  CALL.REL.NOINC `($__internal_7_$__cuda_sm3x_div_rn_noftz_f32_slowpath) ;  /* 0x0000000c00587944 */ /* 0x001fea0003c00000 */
[----:B------:R-:W-:-:S07]  /*0b60*/  MOV R21, R14 ;  /* 0x0000000e00157202 */ /* 0x000fce0000000f00 */
.L_x_213:
[----:B------:R-:W-:Y:S05]  /*0b70*/  BSYNC.RECONVERGENT B1 ;  /* 0x0000000000017941 */ /* 0x000fea0003800200 */
.L_x_212:
[----:B------:R-:W1:Y:S01]  /*0b80*/  S2UR UR6, SR_CgaCtaId ;  /* 0x00000000000679c3 */ /* 0x000e620000008800 */
[----:B------:R-:W-:-:S07]  /*0b90*/  UMOV UR5, 0x400 ;  /* 0x0000040000057882 */ /* 0x000fce0000000000 */
[----:B------:R-:W2:Y:S01]  /*0ba0*/  LDC.64 R14, c[0x0][0x390] ;  /* 0x0000e400ff0e7b82 */ /* 0x000ea20000000a00 */
[----:B-1----:R-:W-:Y:S01]  /*0bb0*/  ULEA UR5, UR6, UR5, 0x18 ;  /* 0x0000000506057291 */ /* 0x002fe2000f8ec0ff */
[----:B--2---:R-:W-:-:S08]  /*0bc0*/  IMAD.WIDE R14, R5, 0x4, R14 ;  /* 0x00000004050e7825 */ /* 0x004fd000078e020e */
[----:B------:R1:W-:Y:S04]  /*0bd0*/  STS [UR5], R21 ;  /* 0x00000015ff007988 */ /* 0x0003e80008000805 */
[----:B------:R1:W-:Y:S02]  /*0be0*/  STG.E desc[UR8][R14.64], R21 ;  /* 0x000000150e007986 */ /* 0x0003e4000c101908 */
.L_x_211:
[----:B------:R-:W-:Y:S05]  /*0bf0*/  BSYNC.RECONVERGENT B0 ;  /* 0x0000000000007941 */ /* 0x000fea0003800200 */
.L_x_210:
[----:B------:R-:W2:Y:S01]  /*0c00*/  LDCU UR10, c[0x0][0x38c] ;  /* 0x00007180ff0a77ac */ /* 0x000ea20008000800 */
[----:B------:R-:W3:Y:S01]  /*0c10*/  S2UR UR6, SR_CgaCtaId ;  /* 0x00000000000679c3 */ /* 0x000ee20000008800 */
[----:B------:R-:W-:Y:S01]  /*0c20*/  BSSY.RECONVERGENT B0, `(.L_x_214) ;  /* 0x0000095000007945 */ /* 0x000fe20003800200 */
[----:B------:R-:W-:Y:S01]  /*0c30*/  HFMA2 R17, -RZ, RZ, 0, 0 ;  /* 0x00000000ff117431 */ /* 0x000fe200000001ff */
[----:B------:R-:W-:Y:S01]  /*0c40*/  UMOV UR5, 0x400 ;  /* 0x0000040000057882 */ /* 0x000fe20000000000 */
[----:B------:R-:W4:Y:S04]  /*0c50*/  LDCU UR7, c[0x0][0x3b0] ;  /* 0x00007600ff0777ac */ /* 0x000f280008000800 */
[----:B------:R-:W-:Y:S01]  /*0c60*/  BAR.SYNC.DEFER_BLOCKING 0x0 ;  /* 0x0000000000007b1d */ /* 0x000fe20000010000 */
[----:B--2---:R-:W-:Y:S01]  /*0c70*/  ISETP.GE.AND P0, PT, R0, UR10, PT ;  /* 0x0000000a00007c0c */ /* 0x004fe2000bf06270 */
[----:B---3--:R-:W-:-:S12]  /*0c80*/  ULEA UR5, UR6, UR5, 0x18 ;  /* 0x0000000506057291 */ /* 0x008fd8000f8ec0ff */
[----:B----4-:R-:W-:Y:S05]  /*0c90*/  @P0 BRA `(.L_x_215) ;  /* 0x0000000800340947 */ /* 0x010fea0003800000 */
[----:B------:R-:W2:Y:S01]  /*0ca0*/  LDS R16, [UR5] ;  /* 0x00000005ff107984 */ /* 0x000ea20008000800 */
[----:B------:R-:W-:Y:S01]  /*0cb0*/  ISETP.GE.U32.AND P0, PT, R4, 0x780, PT ;  /* 0x000007800400780c */ /* 0x000fe20003f06070 */
[----:B------:R-:W-:Y:S01]  /*0cc0*/  BSSY.RECONVERGENT B1, `(.L_x_216) ;  /* 0x000003f000017945 */ /* 0x000fe20003800200 */
[----:B------:R-:W-:Y:S02]  /*0cd0*/  ISETP.NE.AND P1, PT, R8, RZ, PT ;  /* 0x000000ff0800720c */ /* 0x000fe40003f25270 */
[----:B------:R-:W-:Y:S02]  /*0ce0*/  MOV R17, RZ ;  /* 0x000000ff00117202 */ /* 0x000fe40000000f00 */
[----:B------:R-:W-:-:S07]  /*0cf0*/  MOV R18, R0 ;  /* 0x0000000000127202 */ /* 0x000fce0000000f00 */
[----:B------:R-:W-:Y:S05]  /*0d00*/  @!P0 BRA `(.L_x_217) ;  /* 0x0000000000e88947 */ /* 0x000fea0003800000 */
[----:B------:R-:W-:Y:S01]  /*0d10*/  HFMA2 R17, -RZ, RZ, 0, 0 ;  /* 0x00000000ff117431 */ /* 0x000fe200000001ff */
[----:B0-----:R-:W-:Y:S02]  /*0d20*/  MOV R19, RZ ;  /* 0x000000ff00137202 */ /* 0x001fe40000000f00 */
[----:B------:R-:W-:-:S07]  /*0d30*/  MOV R18, R0 ;  /* 0x0000000000127202 */ /* 0x000fce0000000f00 */
.L_x_218:
[----:B-1----:R-:W0:Y:S01]  /*0d40*/  LDC.64 R14, c[0x0][0x380] ;  /* 0x0000e000ff0e7b82 */ /* 0x002e220000000a00 */
        /* <DEDUP_REMOVED lines=8> */
[----:B------:R-:W5:Y:S01]  /*0dd0*/  LDG.E.CONSTANT R21, desc[UR8][R14.64+0xc00] ;  /* 0x000c00080e157981 */ /* 0x000f62000c1e9900 */
[----:B--2---:R-:W-:-:S03]  /*0de0*/  FADD R22, -R16, R25 ;  /* 0x0000001910167221 */ /* 0x004fc60000000100 */
[----:B------:R-:W2:Y:S01]  /*0df0*/  LDG.E.CONSTANT R25, desc[UR8][R14.64+0xe00] ;  /* 0x000e00080e197981 */ /* 0x000ea2000c1e9900 */
[----:B------:R-:W-:Y:S01]  /*0e00*/  FFMA R17, R22, R22, R17 ;  /* 0x0000001616117223 */ /* 0x000fe20000000011 */
[C---:B---3--:R-:W-:Y:S01]  /*0e10*/  FADD R24, -R16.reuse, R24 ;  /* 0x0000001810187221 */ /* 0x048fe20000000100 */
[----:B----4-:R-:W-:-:S03]  /*0e20*/  FADD R20, -R16, R20 ;  /* 0x0000001410147221 */ /* 0x010fc60000000100 */
[----:B------:R-:W-:Y:S01]  /*0e30*/  FFMA R17, R24, R24, R17 ;  /* 0x0000001818117223 */ /* 0x000fe20000000011 */
[----:B-----5:R-:W-:-:S03]  /*0e40*/  FADD R29, -R16, R29 ;  /* 0x0000001d101d7221 */ /* 0x020fc60000000100 */
[----:B------:R-:W-:Y:S02]  /*0e50*/  FFMA R20, R20, R20, R17 ;  /* 0x0000001414147223 */ /* 0x000fe40000000011 */
[----:B------:R-:W3:Y:S02]  /*0e60*/  LDG.E.CONSTANT R17, desc[UR8][R14.64+0x1000] ;  /* 0x001000080e117981 */ /* 0x000ee4000c1e9900 */
[----:B------:R-:W-:Y:S01]  /*0e70*/  FFMA R20, R29, R29, R20 ;  /* 0x0000001d1d147223 */ /* 0x000fe20000000014 */
[C---:B------:R-:W-:Y:S02]  /*0e80*/  FADD R29, -R16.reuse, R27 ;  /* 0x0000001b101d7221 */ /* 0x040fe40000000100 */
[----:B------:R-:W4:Y:S02]  /*0e90*/  LDG.E.CONSTANT R27, desc[UR8][R14.64+0x1200] ;  /* 0x001200080e1b7981 */ /* 0x000f24000c1e9900 */
[----:B------:R-:W-:Y:S01]  /*0ea0*/  FFMA R20, R29, R29, R20 ;  /* 0x0000001d1d147223 */ /* 0x000fe20000000014 */
[----:B------:R-:W-:-:S02]  /*0eb0*/  FADD R29, -R16, R23 ;  /* 0x00000017101d7221 */ /* 0x000fc40000000100 */
[----:B------:R-:W5:Y:S02]  /*0ec0*/  LDG.E.CONSTANT R23, desc[UR8][R14.64+0x1400] ;  /* 0x001400080e177981 */ /* 0x000f64000c1e9900 */
[----:B------:R-:W-:Y:S01]  /*0ed0*/  FFMA R20, R29, R29, R20 ;  /* 0x0000001d1d147223 */ /* 0x000fe20000000014 */
[C---:B------:R-:W-:Y:S02]  /*0ee0*/  FADD R29, -R16.reuse, R21 ;  /* 0x00000015101d7221 */ /* 0x040fe40000000100 */
[----:B------:R-:W5:Y:S02]  /*0ef0*/  LDG.E.CONSTANT R21, desc[UR8][R14.64+0x1600] ;  /* 0x001600080e157981 */ /* 0x000f64000c1e9900 */
[----:B------:R-:W-:Y:S02]  /*0f00*/  FFMA R20, R29, R29, R20 ;  /* 0x0000001d1d147223 */ /* 0x000fe40000000014 */
[----:B------:R-:W5:Y:S01]  /*0f10*/  LDG.E.CONSTANT R29, desc[UR8][R14.64+0x1800] ;  /* 0x001800080e1d7981 */ /* 0x000f62000c1e9900 */
[----:B--2---:R-:W-:-:S03]  /*0f20*/  FADD R22, -R16, R25 ;  /* 0x0000001910167221 */ /* 0x004fc60000000100 */
[----:B------:R-:W2:Y:S01]  /*0f30*/  LDG.E.CONSTANT R25, desc[UR8][R14.64+0x1a00] ;  /* 0x001a00080e197981 */ /* 0x000ea2000c1e9900 */
[----:B------:R-:W-:-:S03]  /*0f40*/  FFMA R24, R22, R22, R20 ;  /* 0x0000001616187223 */ /* 0x000fc60000000014 */
[----:B------:R-:W2:Y:S04]  /*0f50*/  LDG.E.CONSTANT R20, desc[UR8][R14.64+0x1c00] ;  /* 0x001c00080e147981 */ /* 0x000ea8000c1e9900 */
[----:B------:R0:W2:Y:S01]  /*0f60*/  LDG.E.CONSTANT R22, desc[UR8][R14.64+0x1e00] ;  /* 0x001e00080e167981 */ /* 0x0000a2000c1e9900 */
[----:B---3--:R-:W-:-:S04]  /*0f70*/  FADD R17, -R16, R17 ;  /* 0x0000001110117221 */ /* 0x008fc80000000100 */
[----:B------:R-:W-:Y:S01]  /*0f80*/  FFMA R24, R17, R17, R24 ;  /* 0x0000001111187223 */ /* 0x000fe20000000018 */
[----:B----4-:R-:W-:-:S04]  /*0f90*/  FADD R27, -R16, R27 ;  /* 0x0000001b101b7221 */ /* 0x010fc80000000100 */
[----:B------:R-:W-:Y:S01]  /*0fa0*/  FFMA R24, R27, R27, R24 ;  /* 0x0000001b1b187223 */ /* 0x000fe20000000018 */
[----:B-----5:R-:W-:Y:S01]  /*0fb0*/  FADD R23, -R16, R23 ;  /* 0x0000001710177221 */ /* 0x020fe20000000100 */
[----:B------:R-:W-:-:S03]  /*0fc0*/  IADD3 R19, PT, PT, R19, 0x10, RZ ;  /* 0x0000001013137810 */ /* 0x000fc60007ffe0ff */
[----:B------:R-:W-:Y:S01]  /*0fd0*/  FFMA R24, R23, R23, R24 ;  /* 0x0000001717187223 */ /* 0x000fe20000000018 */
[----:B------:R-:W-:Y:S01]  /*0fe0*/  FADD R21, -R16, R21 ;  /* 0x0000001510157221 */ /* 0x000fe20000000100 */
[----:B------:R-:W-:-:S03]  /*0ff0*/  ISETP.NE.AND P0, PT, R19, R10, PT ;  /* 0x0000000a1300720c */ /* 0x000fc60003f05270 */
[----:B------:R-:W-:Y:S01]  /*1000*/  FFMA R24, R21, R21, R24 ;  /* 0x0000001515187223 */ /* 0x000fe20000000018 */
[----:B------:R-:W-:-:S04]  /*1010*/  FADD R29, -R16, R29 ;  /* 0x0000001d101d7221 */ /* 0x000fc80000000100 */
[----:B------:R-:W-:Y:S01]  /*1020*/  FFMA R24, R29, R29, R24 ;  /* 0x0000001d1d187223 */ /* 0x000fe20000000018 */
[----:B------:R-:W-:Y:S01]  /*1030*/  IADD3 R18, PT, PT, R18, 0x800, RZ ;  /* 0x0000080012127810 */ /* 0x000fe20007ffe0ff */
[----:B--2---:R-:W-:-:S04]  /*1040*/  FADD R25, -R16, R25 ;  /* 0x0000001910197221 */ /* 0x004fc80000000100 */
[----:B------:R-:W-:Y:S01]  /*1050*/  FFMA R24, R25, R25, R24 ;  /* 0x0000001919187223 */ /* 0x000fe20000000018 */
[C---:B0-----:R-:W-:Y:S01]  /*1060*/  FADD R15, -R16.reuse, R20 ;  /* 0x00000014100f7221 */ /* 0x041fe20000000100 */
[----:B------:R-:W-:-:S03]  /*1070*/  FADD R17, -R16, R22 ;  /* 0x0000001610117221 */ /* 0x000fc60000000100 */
[----:B------:R-:W-:-:S04]  /*1080*/  FFMA R24, R15, R15, R24 ;  /* 0x0000000f0f187223 */ /* 0x000fc80000000018 */
[----:B------:R-:W-:Y:S01]  /*1090*/  FFMA R17, R17, R17, R24 ;  /* 0x0000001111117223 */ /* 0x000fe20000000018 */
[----:B------:R-:W-:Y:S06]  /*10a0*/  @P0 BRA `(.L_x_218) ;  /* 0xfffffffc00240947 */ /* 0x000fec000383ffff */
.L_x_217:
[----:B------:R-:W-:Y:S05]  /*10b0*/  BSYNC.RECONVERGENT B1 ;  /* 0x0000000000017941 */ /* 0x000fea0003800200 */
.L_x_216:
[----:B------:R-:W-:Y:S05]  /*10c0*/  @!P1 BRA `(.L_x_215) ;  /* 0x0000000400289947 */ /* 0x000fea0003800000 */
[----:B------:R-:W-:Y:S01]  /*10d0*/  ISETP.GE.U32.AND P0, PT, R12, 0x7, PT ;  /* 0x000000070c00780c */ /* 0x000fe20003f06070 */
[----:B------:R-:W-:Y:S01]  /*10e0*/  BSSY.RECONVERGENT B1, `(.L_x_219) ;  /* 0x0000020000017945 */ /* 0x000fe20003800200 */
[----:B------:R-:W-:-:S11]  /*10f0*/  ISETP.NE.AND P1, PT, R9, RZ, PT ;  /* 0x000000ff0900720c */ /* 0x000fd60003f25270 */
[----:B------:R-:W-:Y:S05]  /*1100*/  @!P0 BRA `(.L_x_220) ;  /* 0x0000000000748947 */ /* 0x000fea0003800000 */
[----:B-1----:R-:W1:Y:S01]  /*1110*/  LDC.64 R14, c[0x0][0x380] ;  /* 0x0000e000ff0e7b82 */ /* 0x002e620000000a00 */
[----:B------:R-:W0:Y:S02]  /*1120*/  LDCU UR6, c[0x0][0x3b0] ;  /* 0x00007600ff0677ac */ /* 0x000e240008000800 */
[----:B0-----:R-:W-:-:S04]  /*1130*/  IMAD R19, R5, UR6, R18 ;  /* 0x0000000605137c24 */ /* 0x001fc8000f8e0212 */
[----:B-1----:R-:W-:-:S05]  /*1140*/  IMAD.WIDE R14, R19, 0x4, R14 ;  /* 0x00000004130e7825 */ /* 0x002fca00078e020e */
[----:B------:R-:W2:Y:S04]  /*1150*/  LDG.E.CONSTANT R20, desc[UR8][R14.64] ;  /* 0x000000080e147981 */ /* 0x000ea8000c1e9900 */
[----:B------:R-:W3:Y:S04]  /*1160*/  LDG.E.CONSTANT R22, desc[UR8][R14.64+0x200] ;  /* 0x000200080e167981 */ /* 0x000ee8000c1e9900 */
[----:B------:R-:W4:Y:S04]  /*1170*/  LDG.E.CONSTANT R27, desc[UR8][R14.64+0x400] ;  /* 0x000400080e1b7981 */ /* 0x000f28000c1e9900 */
[----:B------:R-:W5:Y:S04]  /*1180*/  LDG.E.CONSTANT R25, desc[UR8][R14.64+0x600] ;  /* 0x000600080e197981 */ /* 0x000f68000c1e9900 */
[----:B------:R-:W5:Y:S04]  /*1190*/  LDG.E.CONSTANT R23, desc[UR8][R14.64+0x800] ;  /* 0x000800080e177981 */ /* 0x000f68000c1e9900 */
[----:B------:R-:W5:Y:S04]  /*11a0*/  LDG.E.CONSTANT R19, desc[UR8][R14.64+0xa00] ;  /* 0x000a00080e137981 */ /* 0x000f68000c1e9900 */
[----:B------:R-:W5:Y:S04]  /*11b0*/  LDG.E.CONSTANT R21, desc[UR8][R14.64+0xc00] ;  /* 0x000c00080e157981 */ /* 0x000f68000c1e9900 */
[----:B------:R0:W5:Y:S01]  /*11c0*/  LDG.E.CONSTANT R29, desc[UR8][R14.64+0xe00] ;  /* 0x000e00080e1d7981 */ /* 0x000162000c1e9900 */
[----:B------:R-:W-:Y:S01]  /*11d0*/  IADD3 R18, PT, PT, R18, 0x400, RZ ;  /* 0x0000040012127810 */ /* 0x000fe20007ffe0ff */
[----:B--2---:R-:W-:-:S04]  /*11e0*/  FADD R20, -R16, R20 ;  /* 0x0000001410147221 */ /* 0x004fc80000000100 */
[----:B------:R-:W-:Y:S01]  /*11f0*/  FFMA R17, R20, R20, R17 ;  /* 0x0000001414117223 */ /* 0x000fe20000000011 */
[C---:B---3--:R-:W-:Y:S01]  /*1200*/  FADD R22, -R16.reuse, R22 ;  /* 0x0000001610167221 */ /* 0x048fe20000000100 */
[----:B----4-:R-:W-:-:S03]  /*1210*/  FADD R20, -R16, R27 ;  /* 0x0000001b10147221 */ /* 0x010fc60000000100 */
[----:B------:R-:W-:-:S04]  /*1220*/  FFMA R17, R22, R22, R17 ;  /* 0x0000001616117223 */ /* 0x000fc80000000011 */
[----:B------:R-:W-:Y:S01]  /*1230*/  FFMA R17, R20, R20, R17 ;  /* 0x0000001414117223 */ /* 0x000fe20000000011 */
[----:B-----5:R-:W-:-:S04]  /*1240*/  FADD R20, -R16, R25 ;  /* 0x0000001910147221 */ /* 0x020fc80000000100 */
[----:B------:R-:W-:Y:S01]  /*1250*/  FFMA R17, R20, R20, R17 ;  /* 0x0000001414117223 */ /* 0x000fe20000000011 */
[C---:B------:R-:W-:Y:S01]  /*1260*/  FADD R20, -R16.reuse, R23 ;  /* 0x0000001710147221 */ /* 0x040fe20000000100 */
[----:B0-----:R-:W-:-:S03]  /*1270*/  FADD R14, -R16, R19 ;  /* 0x00000013100e7221 */ /* 0x001fc60000000100 */
[----:B------:R-:W-:Y:S01]  /*1280*/  FFMA R17, R20, R20, R17 ;  /* 0x0000001414117223 */ /* 0x000fe20000000011 */
[----:B------:R-:W-:-:S03]  /*1290*/  FADD R20, -R16, R21 ;  /* 0x0000001510147221 */ /* 0x000fc60000000100 */
[----:B------:R-:W-:Y:S01]  /*12a0*/  FFMA R17, R14, R14, R17 ;  /* 0x0000000e0e117223 */ /* 0x000fe20000000011 */
[----:B------:R-:W-:-:S03]  /*12b0*/  FADD R14, -R16, R29 ;  /* 0x0000001d100e7221 */ /* 0x000fc60000000100 */
[----:B------:R-:W-:-:S04]  /*12c0*/  FFMA R17, R20, R20, R17 ;  /* 0x0000001414117223 */ /* 0x000fc80000000011 */
[----:B------:R-:W-:-:S07]  /*12d0*/  FFMA R17, R14, R14, R17 ;  /* 0x0000000e0e117223 */ /* 0x000fce0000000011 */
.L_x_220:
[----:B------:R-:W-:Y:S05]  /*12e0*/  BSYNC.RECONVERGENT B1 ;  /* 0x0000000000017941 */ /* 0x000fea0003800200 */
.L_x_219:
        /* <DEDUP_REMOVED lines=12> */
[----:B------:R-:W5:Y:S01]  /*13b0*/  LDG.E.CONSTANT R25, desc[UR8][R14.64+0x600] ;  /* 0x000600080e197981 */ /* 0x000f62000c1e9900 */
[----:B------:R-:W-:Y:S01]  /*13c0*/  IADD3 R18, PT, PT, R18, 0x200, RZ ;  /* 0x0000020012127810 */ /* 0x000fe20007ffe0ff */
[----:B--2---:R-:W-:-:S04]  /*13d0*/  FADD R20, -R16, R19 ;  /* 0x0000001310147221 */ /* 0x004fc80000000100 */
[----:B------:R-:W-:Y:S01]  /*13e0*/  FFMA R17, R20, R20, R17 ;  /* 0x0000001414117223 */ /* 0x000fe20000000011 */
[C---:B---3--:R-:W-:Y:S01]  /*13f0*/  FADD R20, -R16.reuse, R21 ;  /* 0x0000001510147221 */ /* 0x048fe20000000100 */
[----:B----4-:R-:W-:-:S03]  /*1400*/  FADD R22, -R16, R23 ;  /* 0x0000001710167221 */ /* 0x010fc60000000100 */
[----:B------:R-:W-:Y:S01]  /*1410*/  FFMA R17, R20, R20, R17 ;  /* 0x0000001414117223 */ /* 0x000fe20000000011 */
[----:B-----5:R-:W-:-:S03]  /*1420*/  FADD R20, -R16, R25 ;  /* 0x0000001910147221 */ /* 0x020fc60000000100 */
[----:B------:R-:W-:-:S04]  /*1430*/  FFMA R17, R22, R22, R17 ;  /* 0x0000001616117223 */ /* 0x000fc80000000011 */
[----:B------:R-:W-:-:S07]  /*1440*/  FFMA R17, R20, R20, R17 ;  /* 0x0000001414117223 */ /* 0x000fce0000000011 */
.L_x_222:
[----:B------:R-:W-:Y:S05]  /*1450*/  BSYNC.RECONVERGENT B1 ;  /* 0x0000000000017941 */ /* 0x000fea0003800200 */
.L_x_221:
[----:B------:R-:W-:Y:S05]  /*1460*/  @!P1 BRA `(.L_x_215) ;  /* 0x0000000000409947 */ /* 0x000fea0003800000 */
[----:B-1----:R-:W1:Y:S01]  /*1470*/  LDC.64 R14, c[0x0][0x380] ;  /* 0x0000e000ff0e7b82 */ /* 0x002e620000000a00 */
[----:B------:R-:W0:Y:S02]  /*1480*/  LDCU UR6, c[0x0][0x3b0] ;  /* 0x00007600ff0677ac */ /* 0x000e240008000800 */
[----:B0-----:R-:W-:-:S04]  /*1490*/  IMAD R19, R5, UR6, R18 ;  /* 0x0000000605137c24 */ /* 0x001fc8000f8e0212 */
[----:B-1----:R-:W-:-:S05]  /*14a0*/  IMAD.WIDE R14, R19, 0x4, R14 ;  /* 0x00000004130e7825 */ /* 0x002fca00078e020e */
[----:B------:R-:W2:Y:S01]  /*14b0*/  LDG.E.CONSTANT R19, desc[UR8][R14.64] ;  /* 0x000000080e137981 */ /* 0x000ea2000c1e9900 */
[----:B------:R-:W-:Y:S01]  /*14c0*/  ISETP.NE.AND P0, PT, R11, 0x1, PT ;  /* 0x000000010b00780c */ /* 0x000fe20003f05270 */
[----:B--2---:R-:W-:-:S04]  /*14d0*/  FADD R18, -R16, R19 ;  /* 0x0000001310127221 */ /* 0x004fc80000000100 */
[----:B------:R-:W-:-:S08]  /*14e0*/  FFMA R17, R18, R18, R17 ;  /* 0x0000001212117223 */ /* 0x000fd00000000011 */
[----:B------:R-:W-:Y:S05]  /*14f0*/  @!P0 BRA `(.L_x_215) ;  /* 0x00000000001c8947 */ /* 0x000fea0003800000 */
[----:B------:R-:W-:Y:S01]  /*1500*/  ISETP.NE.AND P0, PT, R11, 0x2, PT ;  /* 0x000000020b00780c */ /* 0x000fe20003f05270 */
[----:B------:R-:W2:-:S12]  /*1510*/  LDG.E.CONSTANT R19, desc[UR8][R14.64+0x200] ;  /* 0x000200080e137981 */ /* 0x000e98000c1e9900 */
[----:B------:R-:W3:Y:S01]  /*1520*/  @P0 LDG.E.CONSTANT R21, desc[UR8][R14.64+0x400] ;  /* 0x000400080e150981 */ /* 0x000ee2000c1e9900 */
[----:B--2---:R-:W-:-:S04]  /*1530*/  FADD R18, -R16, R19 ;  /* 0x0000001310127221 */ /* 0x004fc80000000100 */
[----:B------:R-:W-:Y:S01]  /*1540*/  FFMA R17, R18, R18, R17 ;  /* 0x0000001212117223 */ /* 0x000fe20000000011 */
[----:B---3--:R-:W-:-:S04]  /*1550*/  @P0 FADD R16, -R16, R21 ;  /* 0x0000001510100221 */ /* 0x008fc80000000100 */
[----:B------:R-:W-:-:S07]  /*1560*/  @P0 FFMA R17, R16, R16, R17 ;  /* 0x0000001010110223 */ /* 0x000fce0000000011 */
.L_x_215:
[----:B------:R-:W-:Y:S05]  /*1570*/  BSYNC.RECONVERGENT B0 ;  /* 0x0000000000007941 */ /* 0x000fea0003800200 */
.L_x_214:
[----:B-1----:R-:W1:Y:S01]  /*1580*/  SHFL.DOWN P0, R14, R17, 0x1, 0x1f ;  /* 0x08201f00110e7f89 */ /* 0x002e620000000000 */
[----:B------:R-:W-:Y:S01]  /*1590*/  ISETP.NE.AND P1, PT, R2, RZ, PT ;  /* 0x000000ff0200720c */ /* 0x000fe20003f25270 */
[----:B------:R-:W-:Y:S01]  /*15a0*/  BSSY.RECONVERGENT B0, `(.L_x_223) ;  /* 0x000002c000007945 */ /* 0x000fe20003800200 */
[----:B-1----:R-:W-:-:S05]  /*15b0*/  @P0 FADD R14, R14, R17 ;  /* 0x000000110e0e0221 */ /* 0x002fca0000000000 */
[----:B------:R-:W1:Y:S02]  /*15c0*/  SHFL.DOWN P0, R15, R14, 0x2, 0x1f ;  /* 0x08401f000e0f7f89 */ /* 0x000e640000000000 */
[----:B-1----:R-:W-:-:S05]  /*15d0*/  @P0 FADD R15, R14, R15 ;  /* 0x0000000f0e0f0221 */ /* 0x002fca0000000000 */
[----:B--2---:R-:W1:Y:S02]  /*15e0*/  SHFL.DOWN P0, R16, R15, 0x4, 0x1f ;  /* 0x08801f000f107f89 */ /* 0x004e640000000000 */
[----:B-1----:R-:W-:-:S05]  /*15f0*/  @P0 FADD R16, R15, R16 ;  /* 0x000000100f100221 */ /* 0x002fca0000000000 */
[----:B0-----:R-:W0:Y:S02]  /*1600*/  SHFL.DOWN P0, R19, R16, 0x8, 0x1f ;  /* 0x09001f0010137f89 */ /* 0x001e240000000000 */
[----:B0-----:R-:W-:-:S05]  /*1610*/  @P0 FADD R19, R16, R19 ;  /* 0x0000001310130221 */ /* 0x001fca0000000000 */
[----:B------:R-:W0:Y:S02]  /*1620*/  SHFL.DOWN P0, R18, R19, 0x10, 0x1f ;  /* 0x0a001f0013127f89 */ /* 0x000e240000000000 */
[----:B0-----:R-:W-:Y:S01]  /*1630*/  @P0 FADD R18, R19, R18 ;  /* 0x0000001213120221 */ /* 0x001fe20000000000 */
[----:B------:R-:W-:-:S04]  /*1640*/  ISETP.NE.AND P0, PT, R0, RZ, PT ;  /* 0x000000ff0000720c */ /* 0x000fc80003f05270 */
[----:B------:R0:W-:Y:S01]  /*1650*/  @!P1 STS [R7+UR4+0x4], R18 ;  /* 0x0000041207009988 */ /* 0x0001e20008000804 */
[----:B------:R-:W-:Y:S08]  /*1660*/  BAR.SYNC.DEFER_BLOCKING 0x0 ;  /* 0x0000000000007b1d */ /* 0x000ff00000010000 */
[----:B------:R-:W-:Y:S05]  /*1670*/  @P0 BRA `(.L_x_224) ;  /* 0x0000000000780947 */ /* 0x000fea0003800000 */
[----:B------:R-:W1:Y:S01]  /*1680*/  LDS.64 R14, [UR5+0x8] ;  /* 0x00000805ff0e7984 */ /* 0x000e620008000a00 */
[----:B------:R-:W2:Y:S01]  /*1690*/  LDCU UR6, c[0x0][0x3b0] ;  /* 0x00007600ff0677ac */ /* 0x000ea20008000800 */
[----:B------:R-:W-:Y:S02]  /*16a0*/  BSSY.RECONVERGENT B1, `(.L_x_225) ;  /* 0x0000012000017945 */ /* 0x000fe40003800200 */
[----:B------:R-:W3:Y:S01]  /*16b0*/  LDS R17, [UR5+0x10] ;  /* 0x00001005ff117984 */ /* 0x000ee20008000800 */
[----:B--2---:R-:W-:-:S04]  /*16c0*/  I2FP.F32.S32 R19, UR6 ;  /* 0x0000000600137c45 */ /* 0x004fc80008201400 */
[----:B------:R-:W2:Y:S01]  /*16d0*/  MUFU.RCP R16, R19 ;  /* 0x0000001300107308 */ /* 0x000ea20000001000 */
        /* <DEDUP_REMOVED lines=14> */
.L_x_226:
[----:B------:R-:W-:Y:S05]  /*17c0*/  BSYNC.RECONVERGENT B1 ;  /* 0x0000000000017941 */ /* 0x000fea0003800200 */
.L_x_225:
        /* <DEDUP_REMOVED lines=9> */
.L_x_224:
[----:B------:R-:W-:Y:S05]  /*1860*/  BSYNC.RECONVERGENT B0 ;  /* 0x0000000000007941 */ /* 0x000fea0003800200 */
.L_x_223:
[----:B------:R-:W2:Y:S01]  /*1870*/  LDCU UR5, c[0x0][0x388] ;  /* 0x00007100ff0577ac */ /* 0x000ea20008000800 */
[----:B------:R-:W-:-:S04]  /*1880*/  IADD3 R5, PT, PT, R3, R5, RZ ;  /* 0x0000000503057210 */ /* 0x000fc80007ffe0ff */
[----:B--2---:R-:W-:-:S13]  /*1890*/  ISETP.GE.AND P0, PT, R5, UR5, PT ;  /* 0x0000000505007c0c */ /* 0x004fda000bf06270 */
[----:B------:R-:W-:Y:S05]  /*18a0*/  @!P0 BRA `(.L_x_227) ;  /* 0xffffffe800408947 */ /* 0x000fea000383ffff */
[----:B------:R-:W-:Y:S05]  /*18b0*/  EXIT ;  /* 0x000000000000794d */ /* 0x000fea0003800000 */
        .weak           $__internal_7_$__cuda_sm3x_div_rn_noftz_f32_slowpath
        .type           $__internal_7_$__cuda_sm3x_div_rn_noftz_f32_slowpath,@function
        .size           $__internal_7_$__cuda_sm3x_div_rn_noftz_f32_slowpath,(.L_x_290 - $__internal_7_$__cuda_sm3x_div_rn_noftz_f32_slowpath)
$__internal_7_$__cuda_sm3x_div_rn_noftz_f32_slowpath:
[----:B------:R-:W-:Y:S01]  /*18c0*/  SHF.R.U32.HI R17, RZ, 0x17, R15 ;  /* 0x00000017ff117819 */ /* 0x000fe2000001160f */
[----:B------:R-:W-:Y:S01]  /*18d0*/  BSSY.RECONVERGENT B2, `(.L_x_228) ;  /* 0x0000062000027945 */ /* 0x000fe20003800200 */
[----:B------:R-:W-:Y:S02]  /*18e0*/  SHF.R.U32.HI R18, RZ, 0x17, R14 ;  /* 0x00000017ff127819 */ /* 0x000fe4000001160e */
[----:B------:R-:W-:Y:S02]  /*18f0*/  LOP3.LUT R17, R17, 0xff, RZ, 0xc0, !PT ;  /* 0x000000ff11117812 */ /* 0x000fe400078ec0ff */
[----:B------:R-:W-:Y:S02]  /*1900*/  LOP3.LUT R21, R18, 0xff, RZ, 0xc0, !PT ;  /* 0x000000ff12157812 */ /* 0x000fe400078ec0ff */
[----:B------:R-:W-:Y:S02]  /*1910*/  IADD3 R20, PT, PT, R17, -0x1, RZ ;  /* 0xffffffff11147810 */ /* 0x000fe40007ffe0ff */
[----:B------:R-:W-:-:S02]  /*1920*/  IADD3 R19, PT, PT, R21, -0x1, RZ ;  /* 0xffffffff15137810 */ /* 0x000fc40007ffe0ff */
        /* <DEDUP_REMOVED lines=23> */
[----:B------:R-:W-:Y:S01]  /*1aa0*/  @!P0 FFMA R14, R14, 1.84467440737095516160e+19, RZ ;  /* 0x5f8000000e0e8823 */ /* 0x000fe200000000ff */
[----:B------:R-:W-:Y:S01]  /*1ab0*/  @!P0 MOV R18, 0xffffffc0 ;  /* 0xffffffc000128802 */ /* 0x000fe20000000f00 */
[----:B------:R-:W-:-:S03]  /*1ac0*/  @!P1 FFMA R15, R15, 1.84467440737095516160e+19, RZ ;  /* 0x5f8000000f0f9823 */ /* 0x000fc600000000ff */
[----:B------:R-:W-:-:S07]  /*1ad0*/  @!P1 IADD3 R18, PT, PT, R18, 0x40, RZ ;  /* 0x0000004012129810 */ /* 0x000fce0007ffe0ff */
.L_x_229:
[----:B------:R-:W-:Y:S01]  /*1ae0*/  LEA R20, R17, 0xc0800000, 0x17 ;  /* 0xc080000011147811 */ /* 0x000fe200078eb8ff */
[----:B------:R-:W-:Y:S01]  /*1af0*/  BSSY.RECONVERGENT B3, `(.L_x_234) ;  /* 0x0000036000037945 */ /* 0x000fe20003800200 */
[----:B------:R-:W-:Y:S02]  /*1b00*/  IADD3 R21, PT, PT, R21, -0x7f, RZ ;  /* 0xffffff8115157810 */ /* 0x000fe40007ffe0ff */
[----:B------:R-:W-:-:S03]  /*1b10*/  IADD3 R22, PT, PT, -R20, R15, RZ ;  /* 0x0000000f14167210 */ /* 0x000fc60007ffe1ff */
[C---:B------:R-:W-:Y:S01]  /*1b20*/  IMAD R14, R21.reuse, -0x800000, R14 ;  /* 0xff800000150e7824 */ /* 0x040fe200078e020e */
[----:B------:R-:W0:Y:S01]  /*1b30*/  MUFU.RCP R15, R22 ;  /* 0x00000016000f7308 */ /* 0x000e220000001000 */
[----:B------:R-:W-:Y:S01]  /*1b40*/  FADD.FTZ R19, -R22, -RZ ;  /* 0x800000ff16137221 */ /* 0x000fe20000010100 */
[----:B------:R-:W-:-:S04]  /*1b50*/  IADD3 R21, PT, PT, R21, 0x7f, -R17 ;  /* 0x0000007f15157810 */ /* 0x000fc80007ffe811 */
[----:B------:R-:W-:Y:S01]  /*1b60*/  IADD3 R21, PT, PT, R21, R18, RZ ;  /* 0x0000001215157210 */ /* 0x000fe20007ffe0ff */
[----:B0-----:R-:W-:-:S04]  /*1b70*/  FFMA R20, R15, R19, 1 ;  /* 0x3f8000000f147423 */ /* 0x001fc80000000013 */
        /* <DEDUP_REMOVED lines=8> */
[----:B------:R-:W-:-:S04]  /*1c00*/  IADD3 R22, PT, PT, R17, R21, RZ ;  /* 0x0000001511167210 */ /* 0x000fc80007ffe0ff */
        /* <DEDUP_REMOVED lines=10> */
[-CC-:B------:R-:W-:Y:S01]  /*1cb0*/  FFMA.RZ R17, R15, R19.reuse, R20.reuse ;  /* 0x000000130f117223 */ /* 0x180fe2000000c014 */
[C---:B------:R-:W-:Y:S02]  /*1cc0*/  ISETP.NE.AND P2, PT, R22.reuse, RZ, PT ;  /* 0x000000ff1600720c */ /* 0x040fe40003f45270 */
[C---:B------:R-:W-:Y:S02]  /*1cd0*/  ISETP.NE.AND P1, PT, R22.reuse, RZ, PT ;  /* 0x000000ff1600720c */ /* 0x040fe40003f25270 */
[----:B------:R-:W-:Y:S01]  /*1ce0*/  LOP3.LUT R18, R17, 0x7fffff, RZ, 0xc0, !PT ;  /* 0x007fffff11127812 */ /* 0x000fe200078ec0ff */
[CCC-:B------:R-:W-:Y:S01]  /*1cf0*/  FFMA.RP R17, R15.reuse, R19.reuse, R20.reuse ;  /* 0x000000130f117223 */ /* 0x1c0fe20000008014 */
[----:B------:R-:W-:Y:S01]  /*1d00*/  FFMA.RM R20, R15, R19, R20 ;  /* 0x000000130f147223 */ /* 0x000fe20000004014 */
[----:B------:R-:W-:Y:S02]  /*1d10*/  IADD3 R15, PT, PT, R22, 0x20, RZ ;  /* 0x00000020160f7810 */ /* 0x000fe40007ffe0ff */
[----:B------:R-:W-:-:S02]  /*1d20*/  LOP3.LUT R18, R18, 0x800000, RZ, 0xfc, !PT ;  /* 0x0080000012127812 */ /* 0x000fc400078efcff */
[----:B------:R-:W-:Y:S02]  /*1d30*/  IADD3 R19, PT, PT, -R22, RZ, RZ ;  /* 0x000000ff16137210 */ /* 0x000fe40007ffe1ff */
[----:B------:R-:W-:Y:S02]  /*1d40*/  SHF.L.U32 R15, R18, R15, RZ ;  /* 0x0000000f120f7219 */ /* 0x000fe400000006ff */
[----:B------:R-:W-:Y:S02]  /*1d50*/  FSETP.NEU.FTZ.AND P0, PT, R17, R20, PT ;  /* 0x000000141100720b */ /* 0x000fe40003f1d000 */
[----:B------:R-:W-:Y:S02]  /*1d60*/  SEL R17, R19, RZ, P2 ;  /* 0x000000ff13117207 */ /* 0x000fe40001000000 */
[----:B------:R-:W-:Y:S02]  /*1d70*/  ISETP.NE.AND P1, PT, R15, RZ, P1 ;  /* 0x000000ff0f00720c */ /* 0x000fe40000f25270 */
[----:B------:R-:W-:-:S02]  /*1d80*/  SHF.R.U32.HI R17, RZ, R17, R18 ;  /* 0x00000011ff117219 */ /* 0x000fc40000011612 */
[----:B------:R-:W-:Y:S02]  /*1d90*/  PLOP3.LUT P0, PT, P0, P1, PT, 0xf8, 0x8f ;  /* 0x00000000008f781c */ /* 0x000fe40000703f70 */
[----:B------:R-:W-:Y:S02]  /*1da0*/  SHF.R.U32.HI R18, RZ, 0x1, R17 ;  /* 0x00000001ff127819 */ /* 0x000fe40000011611 */
[----:B------:R-:W-:-:S04]  /*1db0*/  SEL R15, RZ, 0x1, !P0 ;  /* 0x00000001ff0f7807 */ /* 0x000fc80004000000 */
[----:B------:R-:W-:-:S04]  /*1dc0*/  LOP3.LUT R20, R15, 0x1, R18, 0xf8, !PT ;  /* 0x000000010f147812 */ /* 0x000fc800078ef812 */
[----:B------:R-:W-:-:S04]  /*1dd0*/  LOP3.LUT R17, R20, R17, RZ, 0xc0, !PT ;  /* 0x0000001114117212 */ /* 0x000fc800078ec0ff */
[----:B------:R-:W-:-:S04]  /*1de0*/  IADD3 R17, PT, PT, R18, R17, RZ ;  /* 0x0000001112117210 */ /* 0x000fc80007ffe0ff */
[----:B------:R-:W-:Y:S01]  /*1df0*/  LOP3.LUT R14, R17, R14, RZ, 0xfc, !PT ;  /* 0x0000000e110e7212 */ /* 0x000fe200078efcff */
[----:B------:R-:W-:Y:S06]  /*1e00*/  BRA `(.L_x_237) ;  /* 0x0000000000107947 */ /* 0x000fec0003800000 */
.L_x_236:
[----:B------:R-:W-:-:S04]  /*1e10*/  LOP3.LUT R14, R14, 0x80000000, RZ, 0xc0, !PT ;  /* 0x800000000e0e7812 */ /* 0x000fc800078ec0ff */
[----:B------:R-:W-:Y:S01]  /*1e20*/  LOP3.LUT R14, R14, 0x7f800000, RZ, 0xfc, !PT ;  /* 0x7f8000000e0e7812 */ /* 0x000fe200078efcff */
[----:B------:R-:W-:Y:S06]  /*1e30*/  BRA `(.L_x_237) ;  /* 0x0000000000047947 */ /* 0x000fec0003800000 */
.L_x_235:
[----:B------:R-:W-:-:S07]  /*1e40*/  LEA R14, R21, R14, 0x17 ;  /* 0x0000000e150e7211 */ /* 0x000fce00078eb8ff */
.L_x_237:
[----:B------:R-:W-:Y:S05]  /*1e50*/  BSYNC.RECONVERGENT B3 ;  /* 0x0000000000037941 */ /* 0x000fea0003800200 */
.L_x_234:
[----:B------:R-:W-:Y:S05]  /*1e60*/  BRA `(.L_x_238) ;  /* 0x0000000000207947 */ /* 0x000fea0003800000 */
.L_x_233:
[----:B------:R-:W-:-:S04]  /*1e70*/  LOP3.LUT R14, R15, 0x80000000, R14, 0x48, !PT ;  /* 0x800000000f0e7812 */ /* 0x000fc800078e480e */
[----:B------:R-:W-:Y:S01]  /*1e80*/  LOP3.LUT R14, R14, 0x7f800000, RZ, 0xfc, !PT ;  /* 0x7f8000000e0e7812 */ /* 0x000fe200078efcff */
[----:B------:R-:W-:Y:S06]  /*1e90*/  BRA `(.L_x_238) ;  /* 0x0000000000147947 */ /* 0x000fec0003800000 */
.L_x_232:
[----:B------:R-:W-:Y:S01]  /*1ea0*/  LOP3.LUT R14, R15, 0x80000000, R14, 0x48, !PT ;  /* 0x800000000f0e7812 */ /* 0x000fe200078e480e */
[----:B------:R-:W-:Y:S06]  /*1eb0*/  BRA `(.L_x_238) ;  /* 0x00000000000c7947 */ /* 0x000fec0003800000 */
.L_x_231:
[----:B------:R-:W0:Y:S01]  /*1ec0*/  MUFU.RSQ R14, -QNAN ;  /* 0xffc00000000e7908 */ /* 0x000e220000001400 */
[----:B------:R-:W-:Y:S05]  /*1ed0*/  BRA `(.L_x_238) ;  /* 0x0000000000047947 */ /* 0x000fea0003800000 */
.L_x_230:
[----:B------:R-:W-:-:S07]  /*1ee0*/  FADD.FTZ R14, R14, R15 ;  /* 0x0000000f0e0e7221 */ /* 0x000fce0000010000 */
.L_x_238:
[----:B------:R-:W-:Y:S05]  /*1ef0*/  BSYNC.RECONVERGENT B2 ;  /* 0x0000000000027941 */ /* 0x000fea0003800200 */
.L_x_228:
[----:B------:R-:W-:-:S04]  /*1f00*/  HFMA2 R17, -RZ, RZ, 0, 0 ;  /* 0x00000000ff117431 */ /* 0x000fc800000001ff */
[----:B0-----:R-:W-:Y:S05]  /*1f10*/  RET.REL.NODEC R16 `(_Z25LayerNormRowReduceInToOutIff6MeanOpIffE6IvarOpIffEEvPKT_iiPT0_S8_T1_T2_) ;  /* 0xffffffe010387950 */ /* 0x001fea0003c3ffff */
.L_x_239:
        /* <DEDUP_REMOVED lines=14> */
.L_x_290:


//--------------------- .text._Z29LayerNormRowReduceInToOutWarpIff6MeanOpIffE6IvarOpIffEEvPKT_iiPT0_S8_T1_T2_ --------------------------
	.section	.text._Z29LayerNormRowReduceInToOutWarpIff6MeanOpIffE6IvarOpIffEEvPKT_iiPT0_S8_T1_T2_,"ax",@progbits
	.align	128
        .global         _Z29LayerNormRowReduceInToOutWarpIff6MeanOpIffE6IvarOpIffEEvPKT_iiPT0_S8_T1_T2_
        .type           _Z29LayerNormRowReduceInToOutWarpIff6MeanOpIffE6IvarOpIffEEvPKT_iiPT0_S8_T1_T2_,@function
        .size           _Z29LayerNormRowReduceInToOutWarpIff6MeanOpIffE6IvarOpIffEEvPKT_iiPT0_S8_T1_T2_,(.L_x_291 - _Z29LayerNormRowReduceInToOutWarpIff6MeanOpIffE6IvarOpIffEEvPKT_iiPT0_S8_T1_T2_)
        .other          _Z29LayerNormRowReduceInToOutWarpIff6MeanOpIffE6IvarOpIffEEvPKT_iiPT0_S8_T1_T2_,@"STO_CUDA_ENTRY STV_DEFAULT"
_Z29LayerNormRowReduceInToOutWarpIff6MeanOpIffE6IvarOpIffEEvPKT_iiPT0_S8_T1_T2_:
.text._Z29LayerNormRowReduceInToOutWarpIff6MeanOpIffE6IvarOpIffEEvPKT_iiPT0_S8_T1_T2_:
        /* <DEDUP_REMOVED lines=9> */
[----:B------:R-:W-:Y:S02]  /*0090*/  LOP3.LUT R0, R2, 0x1f, RZ, 0xc0, !PT ;  /* 0x0000001f02007812 */ /* 0x000fe400078ec0ff */
[----:B------:R-:W1:Y:S01]  /*00a0*/  LDC R2, c[0x0][0x370] ;  /* 0x0000dc00ff027b82 */ /* 0x000e620000000800 */
[----:B------:R-:W2:Y:S01]  /*00b0*/  LDCU UR6, c[0x0][0x3a0] ;  /* 0x00007400ff0677ac */ /* 0x000ea20008000800 */
[----:B------:R-:W-:Y:S01]  /*00c0*/  LOP3.LUT R3, RZ, R0, RZ, 0x33, !PT ;  /* 0x00000000ff037212 */ /* 0x000fe200078e33ff */
[----:B------:R-:W3:Y:S03]  /*00d0*/  LDCU UR7, c[0x0][0x3b0] ;  /* 0x00007600ff0777ac */ /* 0x000ee60008000800 */
[----:B0-----:R-:W-:Y:S01]  /*00e0*/  IADD3 R3, PT, PT, R3, UR4, RZ ;  /* 0x0000000403037c10 */ /* 0x001fe2000fffe0ff */
[----:B------:R-:W0:Y:S03]  /*00f0*/  LDCU.64 UR4, c[0x0][0x358] ;  /* 0x00006b00ff0477ac */ /* 0x000e260008000a00 */
[----:B------:R-:W-:-:S02]  /*0100*/  LEA.HI R10, R3, 0x1, RZ, 0x1b ;  /* 0x00000001030a7811 */ /* 0x000fc400078fd8ff */
[----:B--2---:R-:W-:Y:S02]  /*0110*/  I2FP.F32.S32 R4, UR6 ;  /* 0x0000000600047c45 */ /* 0x004fe40008201400 */
[C---:B------:R-:W-:Y:S02]  /*0120*/  LOP3.LUT R7, R10.reuse, 0xf, RZ, 0xc0, !PT ;  /* 0x0000000f0a077812 */ /* 0x040fe400078ec0ff */
[C---:B------:R-:W-:Y:S02]  /*0130*/  LOP3.LUT R8, R10.reuse, 0x7, RZ, 0xc0, !PT ;  /* 0x000000070a087812 */ /* 0x040fe400078ec0ff */
[C---:B------:R-:W-:Y:S02]  /*0140*/  LOP3.LUT R9, R10.reuse, 0xffffff0, RZ, 0xc0, !PT ;  /* 0x0ffffff00a097812 */ /* 0x040fe400078ec0ff */
[----:B---3--:R-:W-:Y:S02]  /*0150*/  I2FP.F32.S32 R6, UR7 ;  /* 0x0000000700067c45 */ /* 0x008fe40008201400 */
[----:B------:R-:W-:-:S02]  /*0160*/  LOP3.LUT R10, R10, 0x3, RZ, 0xc0, !PT ;  /* 0x000000030a0a7812 */ /* 0x000fc400078ec0ff */
[----:B------:R-:W-:Y:S02]  /*0170*/  IADD3 R11, PT, PT, R7, -0x1, RZ ;  /* 0xffffffff070b7810 */ /* 0x000fe40007ffe0ff */
[----:B------:R-:W-:Y:S02]  /*0180*/  IADD3 R12, PT, PT, R8, -0x1, RZ ;  /* 0xffffffff080c7810 */ /* 0x000fe40007ffe0ff */
[----:B0-----:R-:W-:-:S07]  /*0190*/  IADD3 R13, PT, PT, -R9, RZ, RZ ;  /* 0x000000ff090d7210 */ /* 0x001fce0007ffe1ff */
.L_x_264:
[----:B0-----:R-:W0:Y:S01]  /*01a0*/  LDCU UR6, c[0x0][0x38c] ;  /* 0x00007180ff0677ac */ /* 0x001e220008000800 */
[----:B------:R-:W-:Y:S01]  /*01b0*/  BSSY.RECONVERGENT B0, `(.L_x_240) ;  /* 0x0000073000007945 */ /* 0x000fe20003800200 */
[----:B------:R-:W-:Y:S01]  /*01c0*/  HFMA2 R16, -RZ, RZ, 0, 0 ;  /* 0x00000000ff107431 */ /* 0x000fe200000001ff */
[----:B0-----:R-:W-:-:S13]  /*01d0*/  ISETP.GE.AND P3, PT, R0, UR6, PT ;  /* 0x0000000600007c0c */ /* 0x001fda000bf66270 */
[----:B------:R-:W-:Y:S05]  /*01e0*/  @P3 BRA `(.L_x_241) ;  /* 0x0000000400bc3947 */ /* 0x000fea0003800000 */
[----:B------:R-:W-:Y:S01]  /*01f0*/  ISETP.GE.U32.AND P0, PT, R3, 0x1e0, PT ;  /* 0x000001e00300780c */ /* 0x000fe20003f06070 */
[----:B------:R-:W-:Y:S01]  /*0200*/  BSSY.RECONVERGENT B1, `(.L_x_242) ;  /* 0x0000031000017945 */ /* 0x000fe20003800200 */
[----:B------:R-:W-:Y:S02]  /*0210*/  ISETP.NE.AND P1, PT, R7, RZ, PT ;  /* 0x000000ff0700720c */ /* 0x000fe40003f25270 */
[----:B------:R-:W-:Y:S02]  /*0220*/  MOV R16, RZ ;  /* 0x000000ff00107202 */ /* 0x000fe40000000f00 */
[----:B------:R-:W-:-:S07]  /*0230*/  MOV R18, R0 ;  /* 0x0000000000127202 */ /* 0x000fce0000000f00 */
[----:B------:R-:W-:Y:S05]  /*0240*/  @!P0 BRA `(.L_x_243) ;  /* 0x0000000000b08947 */ /* 0x000fea0003800000 */
[----:B------:R-:W0:Y:S01]  /*0250*/  LDCU UR6, c[0x0][0x3a0] ;  /* 0x00007400ff0677ac */ /* 0x000e220008000800 */
[----:B------:R-:W-:Y:S02]  /*0260*/  MOV R16, RZ ;  /* 0x000000ff00107202 */ /* 0x000fe40000000f00 */
[----:B------:R-:W-:Y:S02]  /*0270*/  MOV R19, R13 ;  /* 0x0000000d00137202 */ /* 0x000fe40000000f00 */
[----:B------:R-:W-:Y:S01]  /*0280*/  MOV R18, R0 ;  /* 0x0000000000127202 */ /* 0x000fe20000000f00 */
[----:B0-----:R-:W-:-:S07]  /*0290*/  IMAD R17, R5, UR6, R0 ;  /* 0x0000000605117c24 */ /* 0x001fce000f8e0200 */
.L_x_244:
[----:B------:R-:W0:Y:S02]  /*02a0*/  LDC.64 R14, c[0x0][0x380] ;  /* 0x0000e000ff0e7b82 */ /* 0x000e240000000a00 */
        /* <DEDUP_REMOVED lines=17> */
[----:B------:R-:W5:Y:S01]  /*03c0*/  LDG.E.CONSTANT R25, desc[UR4][R14.64+0x580] ;  /* 0x000580040e197981 */ /* 0x000f62000c1e9900 */
[----:B------:R-:W-:-:S03]  /*03d0*/  FADD R27, R27, R24 ;  /* 0x000000181b1b7221 */ /* 0x000fc60000000000 */
[----:B------:R-:W5:Y:S01]  /*03e0*/  LDG.E.CONSTANT R24, desc[UR4][R14.64+0x600] ;  /* 0x000600040e187981 */ /* 0x000f62000c1e9900 */
[----:B------:R-:W-:-:S03]  /*03f0*/  FADD R26, R27, R20 ;  /* 0x000000141b1a7221 */ /* 0x000fc60000000000 */
[----:B------:R-:W5:Y:S01]  /*0400*/  LDG.E.CONSTANT R20, desc[UR4][R14.64+0x680] ;  /* 0x000680040e147981 */ /* 0x000f62000c1e9900 */
[----:B--2---:R-:W-:-:S03]  /*0410*/  FADD R27, R26, R21 ;  /* 0x000000151a1b7221 */ /* 0x004fc60000000000 */
[----:B------:R-:W2:Y:S04]  /*0420*/  LDG.E.CONSTANT R21, desc[UR4][R14.64+0x700] ;  /* 0x000700040e157981 */ /* 0x000ea8000c1e9900 */
[----:B------:R-:W2:Y:S01]  /*0430*/  LDG.E.CONSTANT R26, desc[UR4][R14.64+0x780] ;  /* 0x000780040e1a7981 */ /* 0x000ea2000c1e9900 */
[----:B---3--:R-:W-:Y:S01]  /*0440*/  FADD R27, R27, R16 ;  /* 0x000000101b1b7221 */ /* 0x008fe20000000000 */
[----:B------:R-:W-:Y:S02]  /*0450*/  IADD3 R19, PT, PT, R19, 0x10, RZ ;  /* 0x0000001013137810 */ /* 0x000fe40007ffe0ff */
[----:B------:R-:W-:Y:S01]  /*0460*/  IADD3 R18, PT, PT, R18, 0x200, RZ ;  /* 0x0000020012127810 */ /* 0x000fe20007ffe0ff */
[----:B----4-:R-:W-:Y:S01]  /*0470*/  FADD R22, R27, R22 ;  /* 0x000000161b167221 */ /* 0x010fe20000000000 */
[----:B------:R-:W-:-:S02]  /*0480*/  ISETP.NE.AND P0, PT, R19, RZ, PT ;  /* 0x000000ff1300720c */ /* 0x000fc40003f05270 */
[----:B------:R-:W-:Y:S01]  /*0490*/  IADD3 R17, PT, PT, R17, 0x200, RZ ;  /* 0x0000020011117810 */ /* 0x000fe20007ffe0ff */
[----:B-----5:R-:W-:-:S04]  /*04a0*/  FADD R22, R22, R23 ;  /* 0x0000001716167221 */ /* 0x020fc80000000000 */
[----:B------:R-:W-:-:S04]  /*04b0*/  FADD R25, R22, R25 ;  /* 0x0000001916197221 */ /* 0x000fc80000000000 */
[----:B------:R-:W-:-:S04]  /*04c0*/  FADD R25, R25, R24 ;  /* 0x0000001819197221 */ /* 0x000fc80000000000 */
[----:B------:R-:W-:-:S04]  /*04d0*/  FADD R20, R25, R20 ;  /* 0x0000001419147221 */ /* 0x000fc80000000000 */
[----:B--2---:R-:W-:-:S04]  /*04e0*/  FADD R21, R20, R21 ;  /* 0x0000001514157221 */ /* 0x004fc80000000000 */
[----:B------:R-:W-:Y:S01]  /*04f0*/  FADD R16, R21, R26 ;  /* 0x0000001a15107221 */ /* 0x000fe20000000000 */
[----:B------:R-:W-:Y:S06]  /*0500*/  @P0 BRA `(.L_x_244) ;  /* 0xfffffffc00640947 */ /* 0x000fec000383ffff */
.L_x_243:
[----:B------:R-:W-:Y:S05]  /*0510*/  BSYNC.RECONVERGENT B1 ;  /* 0x0000000000017941 */ /* 0x000fea0003800200 */
.L_x_242:
[----:B------:R-:W-:Y:S05]  /*0520*/  @!P1 BRA `(.L_x_241) ;  /* 0x0000000000ec9947 */ /* 0x000fea0003800000 */
[----:B------:R-:W-:Y:S01]  /*0530*/  ISETP.GE.U32.AND P0, PT, R11, 0x7, PT ;  /* 0x000000070b00780c */ /* 0x000fe20003f06070 */
[----:B------:R-:W-:Y:S01]  /*0540*/  BSSY.RECONVERGENT B1, `(.L_x_245) ;  /* 0x0000018000017945 */ /* 0x000fe20003800200 */
[----:B------:R-:W-:-:S11]  /*0550*/  ISETP.NE.AND P1, PT, R8, RZ, PT ;  /* 0x000000ff0800720c */ /* 0x000fd60003f25270 */
[----:B------:R-:W-:Y:S05]  /*0560*/  @!P0 BRA `(.L_x_246) ;  /* 0x0000000000548947 */ /* 0x000fea0003800000 */
[----:B------:R-:W0:Y:S01]  /*0570*/  LDC.64 R14, c[0x0][0x380] ;  /* 0x0000e000ff0e7b82 */ /* 0x000e220000000a00 */
[----:B------:R-:W2:Y:S02]  /*0580*/  LDCU UR6, c[0x0][0x3a0] ;  /* 0x00007400ff0677ac */ /* 0x000ea40008000800 */
[----:B--2---:R-:W-:-:S04]  /*0590*/  IMAD R17, R5, UR6, R18 ;  /* 0x0000000605117c24 */ /* 0x004fc8000f8e0212 */
        /* <DEDUP_REMOVED lines=18> */
.L_x_246:
[----:B------:R-:W-:Y:S05]  /*06c0*/  BSYNC.RECONVERGENT B1 ;  /* 0x0000000000017941 */ /* 0x000fea0003800200 */
.L_x_245:
        /* <DEDUP_REMOVED lines=18> */
.L_x_248:
[----:B------:R-:W-:Y:S05]  /*07f0*/  BSYNC.RECONVERGENT B1 ;  /* 0x0000000000017941 */ /* 0x000fea0003800200 */
.L_x_247:
[----:B------:R-:W-:Y:S05]  /*0800*/  @!P1 BRA `(.L_x_241) ;  /* 0x0000000000349947 */ /* 0x000fea0003800000 */
[----:B------:R-:W0:Y:S01]  /*0810*/  LDC.64 R14, c[0x0][0x380] ;  /* 0x0000e000ff0e7b82 */ /* 0x000e220000000a00 */
[----:B------:R-:W2:Y:S02]  /*0820*/  LDCU UR6, c[0x0][0x3a0] ;  /* 0x00007400ff0677ac */ /* 0x000ea40008000800 */
[----:B--2---:R-:W-:-:S04]  /*0830*/  IMAD R17, R5, UR6, R18 ;  /* 0x0000000605117c24 */ /* 0x004fc8000f8e0212 */
        /* <DEDUP_REMOVED lines=10> */
.L_x_241:
[----:B------:R-:W-:Y:S05]  /*08e0*/  BSYNC.RECONVERGENT B0 ;  /* 0x0000000000007941 */ /* 0x000fea0003800200 */
.L_x_240:
[----:B------:R-:W-:Y:S01]  /*08f0*/  UMOV UR6, 0xffffffff ;  /* 0xffffffff00067882 */ /* 0x000fe20000000000 */
[----:B------:R-:W-:Y:S02]  /*0900*/  ISETP.NE.AND P2, PT, R0, RZ, PT ;  /* 0x000000ff0000720c */ /* 0x000fe40003f45270 */
[----:B------:R-:W-:Y:S11]  /*0910*/  BRA.DIV UR6, `(.L_x_249) ;  /* 0x0000000e06507947 */ /* 0x000ff6000b800000 */
[----:B------:R-:W0:Y:S02]  /*0920*/  SHFL.DOWN P0, R15, R16, 0x1, 0x1f ;  /* 0x08201f00100f7f89 */ /* 0x000e240000000000 */
[----:B0-----:R-:W-:-:S05]  /*0930*/  @P0 FADD R15, R15, R16 ;  /* 0x000000100f0f0221 */ /* 0x001fca0000000000 */
[----:B------:R-:W0:Y:S02]  /*0940*/  SHFL.DOWN P0, R14, R15, 0x2, 0x1f ;  /* 0x08401f000f0e7f89 */ /* 0x000e240000000000 */
[----:B0-----:R-:W-:-:S05]  /*0950*/  @P0 FADD R14, R15, R14 ;  /* 0x0000000e0f0e0221 */ /* 0x001fca0000000000 */
[----:B------:R-:W0:Y:S02]  /*0960*/  SHFL.DOWN P0, R17, R14, 0x4, 0x1f ;  /* 0x08801f000e117f89 */ /* 0x000e240000000000 */
[----:B0-----:R-:W-:-:S05]  /*0970*/  @P0 FADD R17, R14, R17 ;  /* 0x000000110e110221 */ /* 0x001fca0000000000 */
[----:B------:R-:W0:Y:S02]  /*0980*/  SHFL.DOWN P0, R18, R17, 0x8, 0x1f ;  /* 0x09001f0011127f89 */ /* 0x000e240000000000 */
[----:B0-----:R-:W-:-:S05]  /*0990*/  @P0 FADD R18, R17, R18 ;  /* 0x0000001211120221 */ /* 0x001fca0000000000 */
[----:B------:R0:W2:Y:S02]  /*09a0*/  SHFL.DOWN P0, R19, R18, 0x10, 0x1f ;  /* 0x0a001f0012137f89 */ /* 0x0000a40000000000 */
.L_x_270:
[----:B--2---:R-:W-:Y:S01]  /*09b0*/  @P0 FADD R19, R18, R19 ;  /* 0x0000001312130221 */ /* 0x004fe20000000000 */
[----:B------:R-:W-:Y:S05]  /*09c0*/  WARPSYNC.ALL ;  /* 0x0000000000007948 */ /* 0x000fea0003800000 */
[----:B------:R-:W2:Y:S01]  /*09d0*/  SHFL.IDX PT, R15, R19, RZ, 0x1f ;  /* 0x00001fff130f7589 */ /* 0x000ea200000e0000 */
[----:B------:R-:W3:Y:S02]  /*09e0*/  MUFU.RCP R17, R4 ;  /* 0x0000000400117308 */ /* 0x000ee40000001000 */
[----:B---3--:R-:W-:-:S04]  /*09f0*/  FFMA R14, -R4, R17, 1 ;  /* 0x3f800000040e7423 */ /* 0x008fc80000000111 */
[----:B------:R-:W-:Y:S02]  /*0a00*/  FFMA R14, R17, R14, R17 ;  /* 0x0000000e110e7223 */ /* 0x000fe40000000011 */
[----:B--2---:R-:W2:Y:S02]  /*0a10*/  FCHK P0, R15, R4 ;  /* 0x000000040f007302 */ /* 0x004ea40000000000 */
[----:B------:R-:W-:-:S04]  /*0a20*/  FFMA R17, R15, R14, RZ ;  /* 0x0000000e0f117223 */ /* 0x000fc800000000ff */
[----:B------:R-:W-:-:S04]  /*0a30*/  FFMA R16, -R4, R17, R15 ;  /* 0x0000001104107223 */ /* 0x000fc8000000010f */
[----:B------:R-:W-:Y:S01]  /*0a40*/  FFMA R16, R14, R16, R17 ;  /* 0x000000100e107223 */ /* 0x000fe20000000011 */
[----:B--2---:R-:W-:Y:S06]  /*0a50*/  @!P0 BRA `(.L_x_250) ;  /* 0x0000000000108947 */ /* 0x004fec0003800000 */
[----:B------:R-:W-:Y:S02]  /*0a60*/  MOV R14, R4 ;  /* 0x00000004000e7202 */ /* 0x000fe40000000f00 */
[----:B------:R-:W-:-:S07]  /*0a70*/  MOV R16, 0xa90 ;  /* 0x00000a9000107802 */ /* 0x000fce0000000f00 */
[----:B01----:R-:W-:Y:S05]  /*0a80*/  CALL.REL.NOINC `($__internal_8_$__cuda_sm3x_div_rn_noftz_f32_slowpath) ;  /* 0x0000000c00807944 */ /* 0x003fea0003c00000 */
[----:B------:R-:W-:-:S07]  /*0a90*/  MOV R16, R14 ;  /* 0x0000000e00107202 */ /* 0x000fce0000000f00 */
.L_x_250:
[----:B------:R-:W2:Y:S01]  /*0aa0*/  @!P2 LDC.64 R14, c[0x0][0x390] ;  /* 0x0000e400ff0eab82 */ /* 0x000ea20000000a00 */
[----:B------:R-:W3:Y:S01]  /*0ab0*/  LDCU UR6, c[0x0][0x3b0] ;  /* 0x00007600ff0677ac */ /* 0x000ee20008000800 */
[----:B------:R-:W-:Y:S01]  /*0ac0*/  BSSY.RECONVERGENT B0, `(.L_x_251) ;  /* 0x0000091000007945 */ /* 0x000fe20003800200 */
[----:B------:R-:W-:Y:S02]  /*0ad0*/  HFMA2 R17, -RZ, RZ, 0, 0 ;  /* 0x00000000ff117431 */ /* 0x000fe400000001ff */
[----:B--2---:R-:W-:-:S05]  /*0ae0*/  @!P2 IMAD.WIDE R14, R5, 0x4, R14 ;  /* 0x00000004050ea825 */ /* 0x004fca00078e020e */
[----:B------:R2:W-:Y:S01]  /*0af0*/  @!P2 STG.E desc[UR4][R14.64], R16 ;  /* 0x000000100e00a986 */ /* 0x0005e2000c101904 */
[----:B---3--:R-:W-:Y:S05]  /*0b00*/  @P3 BRA `(.L_x_252) ;  /* 0x0000000800303947 */ /* 0x008fea0003800000 */
[----:B------:R-:W-:Y:S01]  /*0b10*/  ISETP.GE.U32.AND P0, PT, R3, 0x1e0, PT ;  /* 0x000001e00300780c */ /* 0x000fe20003f06070 */
[----:B------:R-:W-:Y:S01]  /*0b20*/  BSSY.RECONVERGENT B1, `(.L_x_253) ;  /* 0x000003f000017945 */ /* 0x000fe20003800200 */
[----:B------:R-:W-:Y:S02]  /*0b30*/  ISETP.NE.AND P1, PT, R7, RZ, PT ;  /* 0x000000ff0700720c */ /* 0x000fe40003f25270 */
[----:B------:R-:W-:Y:S02]  /*0b40*/  MOV R17, RZ ;  /* 0x000000ff00117202 */ /* 0x000fe40000000f00 */
[----:B0-----:R-:W-:-:S07]  /*0b50*/  MOV R18, R0 ;  /* 0x0000000000127202 */ /* 0x001fce0000000f00 */
[----:B------:R-:W-:Y:S05]  /*0b60*/  @!P0 BRA `(.L_x_254) ;  /* 0x0000000000e88947 */ /* 0x000fea0003800000 */
[----:B------:R-:W-:Y:S01]  /*0b70*/  HFMA2 R17, -RZ, RZ, 0, 0 ;  /* 0x00000000ff117431 */ /* 0x000fe200000001ff */
[----:B------:R-:W-:Y:S02]  /*0b80*/  MOV R20, RZ ;  /* 0x000000ff00147202 */ /* 0x000fe40000000f00 */
[----:B------:R-:W-:-:S07]  /*0b90*/  MOV R18, R0 ;  /* 0x0000000000127202 */ /* 0x000fce0000000f00 */
.L_x_255:
[----:B--2---:R-:W0:Y:S01]  /*0ba0*/  LDC.64 R14, c[0x0][0x380] ;  /* 0x0000e000ff0e7b82 */ /* 0x004e220000000a00 */
        /* <DEDUP_REMOVED lines=9> */
[----:B--2---:R-:W-:-:S03]  /*0c40*/  FADD R22, R23, -R16 ;  /* 0x8000001017167221 */ /* 0x004fc60000000000 */
[----:B------:R-:W2:Y:S01]  /*0c50*/  LDG.E.CONSTANT R23, desc[UR4][R14.64+0x380] ;  /* 0x000380040e177981 */ /* 0x000ea2000c1e9900 */
[----:B------:R-:W-:Y:S01]  /*0c60*/  FFMA R17, R22, R22, R17 ;  /* 0x0000001616117223 */ /* 0x000fe20000000011 */
[--C-:B---3--:R-:W-:Y:S01]  /*0c70*/  FADD R24, R24, -R16.reuse ;  /* 0x8000001018187221 */ /* 0x108fe20000000000 */
[----:B----4-:R-:W-:-:S03]  /*0c80*/  FADD R22, R29, -R16 ;  /* 0x800000101d167221 */ /* 0x010fc60000000000 */
[----:B------:R-:W-:Y:S01]  /*0c90*/  FFMA R17, R24, R24, R17 ;  /* 0x0000001818117223 */ /* 0x000fe20000000011 */
[----:B-----5:R-:W-:-:S03]  /*0ca0*/  FADD R27, R27, -R16 ;  /* 0x800000101b1b7221 */ /* 0x020fc60000000000 */
[----:B------:R-:W-:Y:S02]  /*0cb0*/  FFMA R22, R22, R22, R17 ;  /* 0x0000001616167223 */ /* 0x000fe40000000011 */
[----:B------:R-:W3:Y:S02]  /*0cc0*/  LDG.E.CONSTANT R17, desc[UR4][R14.64+0x400] ;  /* 0x000400040e117981 */ /* 0x000ee4000c1e9900 */
[----:B------:R-:W-:Y:S01]  /*0cd0*/  FFMA R22, R27, R27, R22 ;  /* 0x0000001b1b167223 */ /* 0x000fe20000000016 */
[----:B------:R-:W-:Y:S02]  /*0ce0*/  FADD R27, R25, -R16 ;  /* 0x80000010191b7221 */ /* 0x000fe40000000000 */
[----:B------:R-:W4:Y:S02]  /*0cf0*/  LDG.E.CONSTANT R25, desc[UR4][R14.64+0x480] ;  /* 0x000480040e197981 */ /* 0x000f24000c1e9900 */
[----:B------:R-:W-:Y:S01]  /*0d00*/  FFMA R22, R27, R27, R22 ;  /* 0x0000001b1b167223 */ /* 0x000fe20000000016 */
[----:B------:R-:W-:-:S02]  /*0d10*/  FADD R27, R21, -R16 ;  /* 0x80000010151b7221 */ /* 0x000fc40000000000 */
[----:B------:R-:W5:Y:S02]  /*0d20*/  LDG.E.CONSTANT R21, desc[UR4][R14.64+0x500] ;  /* 0x000500040e157981 */ /* 0x000f64000c1e9900 */
[----:B------:R-:W-:Y:S01]  /*0d30*/  FFMA R22, R27, R27, R22 ;  /* 0x0000001b1b167223 */ /* 0x000fe20000000016 */
[----:B------:R-:W-:Y:S02]  /*0d40*/  FADD R27, R19, -R16 ;  /* 0x80000010131b7221 */ /* 0x000fe40000000000 */
[----:B------:R-:W5:Y:S02]  /*0d50*/  LDG.E.CONSTANT R19, desc[UR4][R14.64+0x580] ;  /* 0x000580040e137981 */ /* 0x000f64000c1e9900 */
[----:B------:R-:W-:Y:S02]  /*0d60*/  FFMA R22, R27, R27, R22 ;  /* 0x0000001b1b167223 */ /* 0x000fe40000000016 */
[----:B------:R-:W5:Y:S01]  /*0d70*/  LDG.E.CONSTANT R27, desc[UR4][R14.64+0x600] ;  /* 0x000600040e1b7981 */ /* 0x000f62000c1e9900 */
[----:B--2---:R-:W-:-:S03]  /*0d80*/  FADD R29, R23, -R16 ;  /* 0x80000010171d7221 */ /* 0x004fc60000000000 */
[----:B------:R-:W2:Y:S01]  /*0d90*/  LDG.E.CONSTANT R23, desc[UR4][R14.64+0x680] ;  /* 0x000680040e177981 */ /* 0x000ea2000c1e9900 */
[----:B------:R-:W-:-:S03]  /*0da0*/  FFMA R24, R29, R29, R22 ;  /* 0x0000001d1d187223 */ /* 0x000fc60000000016 */
[----:B------:R-:W2:Y:S04]  /*0db0*/  LDG.E.CONSTANT R29, desc[UR4][R14.64+0x700] ;  /* 0x000700040e1d7981 */ /* 0x000ea8000c1e9900 */
[----:B------:R-:W2:Y:S01]  /*0dc0*/  LDG.E.CONSTANT R22, desc[UR4][R14.64+0x780] ;  /* 0x000780040e167981 */ /* 0x000ea2000c1e9900 */
[----:B---3--:R-:W-:-:S04]  /*0dd0*/  FADD R17, R17, -R16 ;  /* 0x8000001011117221 */ /* 0x008fc80000000000 */
[----:B------:R-:W-:Y:S01]  /*0de0*/  FFMA R24, R17, R17, R24 ;  /* 0x0000001111187223 */ /* 0x000fe20000000018 */
[----:B----4-:R-:W-:-:S04]  /*0df0*/  FADD R25, R25, -R16 ;  /* 0x8000001019197221 */ /* 0x010fc80000000000 */
[----:B------:R-:W-:Y:S01]  /*0e00*/  FFMA R24, R25, R25, R24 ;  /* 0x0000001919187223 */ /* 0x000fe20000000018 */
[----:B-----5:R-:W-:Y:S01]  /*0e10*/  FADD R21, R21, -R16 ;  /* 0x8000001015157221 */ /* 0x020fe20000000000 */
[----:B------:R-:W-:-:S03]  /*0e20*/  IADD3 R20, PT, PT, R20, 0x10, RZ ;  /* 0x0000001014147810 */ /* 0x000fc60007ffe0ff */
[----:B------:R-:W-:Y:S01]  /*0e30*/  FFMA R24, R21, R21, R24 ;  /* 0x0000001515187223 */ /* 0x000fe20000000018 */
[----:B------:R-:W-:Y:S01]  /*0e40*/  FADD R19, R19, -R16 ;  /* 0x8000001013137221 */ /* 0x000fe20000000000 */
[----:B------:R-:W-:-:S03]  /*0e50*/  ISETP.NE.AND P0, PT, R20, R9, PT ;  /* 0x000000091400720c */ /* 0x000fc60003f05270 */
[----:B------:R-:W-:Y:S01]  /*0e60*/  FFMA R24, R19, R19, R24 ;  /* 0x0000001313187223 */ /* 0x000fe20000000018 */
[----:B------:R-:W-:-:S04]  /*0e70*/  FADD R27, R27, -R16 ;  /* 0x800000101b1b7221 */ /* 0x000fc80000000000 */
[----:B------:R-:W-:Y:S01]  /*0e80*/  FFMA R24, R27, R27, R24 ;  /* 0x0000001b1b187223 */ /* 0x000fe20000000018 */
[----:B------:R-:W-:Y:S01]  /*0e90*/  IADD3 R18, PT, PT, R18, 0x200, RZ ;  /* 0x0000020012127810 */ /* 0x000fe20007ffe0ff */
[----:B--2---:R-:W-:-:S04]  /*0ea0*/  FADD R23, R23, -R16 ;  /* 0x8000001017177221 */ /* 0x004fc80000000000 */
[----:B------:R-:W-:Y:S01]  /*0eb0*/  FFMA R24, R23, R23, R24 ;  /* 0x0000001717187223 */ /* 0x000fe20000000018 */
[--C-:B------:R-:W-:Y:S01]  /*0ec0*/  FADD R29, R29, -R16.reuse ;  /* 0x800000101d1d7221 */ /* 0x100fe20000000000 */
[----:B------:R-:W-:-:S03]  /*0ed0*/  FADD R17, R22, -R16 ;  /* 0x8000001016117221 */ /* 0x000fc60000000000 */
[----:B------:R-:W-:-:S04]  /*0ee0*/  FFMA R24, R29, R29, R24 ;  /* 0x0000001d1d187223 */ /* 0x000fc80000000018 */
[----:B------:R-:W-:Y:S01]  /*0ef0*/  FFMA R17, R17, R17, R24 ;  /* 0x0000001111117223 */ /* 0x000fe20000000018 */
[----:B------:R-:W-:Y:S06]  /*0f00*/  @P0 BRA `(.L_x_255) ;  /* 0xfffffffc00240947 */ /* 0x000fec000383ffff */
.L_x_254:
[----:B------:R-:W-:Y:S05]  /*0f10*/  BSYNC.RECONVERGENT B1 ;  /* 0x0000000000017941 */ /* 0x000fea0003800200 */
.L_x_253:
[----:B------:R-:W-:Y:S05]  /*0f20*/  @!P1 BRA `(.L_x_252) ;  /* 0x0000000400289947 */ /* 0x000fea0003800000 */
[----:B------:R-:W-:Y:S01]  /*0f30*/  ISETP.GE.U32.AND P0, PT, R11, 0x7, PT ;  /* 0x000000070b00780c */ /* 0x000fe20003f06070 */
[----:B------:R-:W-:Y:S01]  /*0f40*/  BSSY.RECONVERGENT B1, `(.L_x_256) ;  /* 0x0000020000017945 */ /* 0x000fe20003800200 */
[----:B------:R-:W-:-:S11]  /*0f50*/  ISETP.NE.AND P1, PT, R8, RZ, PT ;  /* 0x000000ff0800720c */ /* 0x000fd60003f25270 */
[----:B------:R-:W-:Y:S05]  /*0f60*/  @!P0 BRA `(.L_x_257) ;  /* 0x0000000000748947 */ /* 0x000fea0003800000 */
[----:B--2---:R-:W0:Y:S01]  /*0f70*/  LDC.64 R14, c[0x0][0x380] ;  /* 0x0000e000ff0e7b82 */ /* 0x004e220000000a00 */
        /* <DEDUP_REMOVED lines=12> */
[----:B--2---:R-:W-:-:S04]  /*1040*/  FADD R20, R20, -R16 ;  /* 0x8000001014147221 */ /* 0x004fc80000000000 */
[----:B------:R-:W-:Y:S01]  /*1050*/  FFMA R17, R20, R20, R17 ;  /* 0x0000001414117223 */ /* 0x000fe20000000011 */
[--C-:B---3--:R-:W-:Y:S01]  /*1060*/  FADD R22, R22, -R16.reuse ;  /* 0x8000001016167221 */ /* 0x108fe20000000000 */
[----:B----4-:R-:W-:-:S03]  /*1070*/  FADD R20, R27, -R16 ;  /* 0x800000101b147221 */ /* 0x010fc60000000000 */
[----:B------:R-:W-:-:S04]  /*1080*/  FFMA R17, R22, R22, R17 ;  /* 0x0000001616117223 */ /* 0x000fc80000000011 */
[----:B------:R-:W-:Y:S01]  /*1090*/  FFMA R17, R20, R20, R17 ;  /* 0x0000001414117223 */ /* 0x000fe20000000011 */
[----:B-----5:R-:W-:-:S04]  /*10a0*/  FADD R20, R25, -R16 ;  /* 0x8000001019147221 */ /* 0x020fc80000000000 */
[----:B------:R-:W-:Y:S01]  /*10b0*/  FFMA R17, R20, R20, R17 ;  /* 0x0000001414117223 */ /* 0x000fe20000000011 */
[--C-:B------:R-:W-:Y:S01]  /*10c0*/  FADD R20, R23, -R16.reuse ;  /* 0x8000001017147221 */ /* 0x100fe20000000000 */
[----:B0-----:R-:W-:-:S03]  /*10d0*/  FADD R14, R19, -R16 ;  /* 0x80000010130e7221 */ /* 0x001fc60000000000 */
[----:B------:R-:W-:Y:S01]  /*10e0*/  FFMA R17, R20, R20, R17 ;  /* 0x0000001414117223 */ /* 0x000fe20000000011 */
[----:B------:R-:W-:-:S03]  /*10f0*/  FADD R20, R21, -R16 ;  /* 0x8000001015147221 */ /* 0x000fc60000000000 */
[----:B------:R-:W-:Y:S01]  /*1100*/  FFMA R17, R14, R14, R17 ;  /* 0x0000000e0e117223 */ /* 0x000fe20000000011 */
[----:B------:R-:W-:-:S03]  /*1110*/  FADD R14, R29, -R16 ;  /* 0x800000101d0e7221 */ /* 0x000fc60000000000 */
[----:B------:R-:W-:-:S04]  /*1120*/  FFMA R17, R20, R20, R17 ;  /* 0x0000001414117223 */ /* 0x000fc80000000011 */
[----:B------:R-:W-:-:S07]  /*1130*/  FFMA R17, R14, R14, R17 ;  /* 0x0000000e0e117223 */ /* 0x000fce0000000011 */
.L_x_257:
[----:B------:R-:W-:Y:S05]  /*1140*/  BSYNC.RECONVERGENT B1 ;  /* 0x0000000000017941 */ /* 0x000fea0003800200 */
.L_x_256:
        /* <DEDUP_REMOVED lines=14> */
[----:B--2---:R-:W-:-:S04]  /*1230*/  FADD R20, R19, -R16 ;  /* 0x8000001013147221 */ /* 0x004fc80000000000 */
[----:B------:R-:W-:Y:S01]  /*1240*/  FFMA R17, R20, R20, R17 ;  /* 0x0000001414117223 */ /* 0x000fe20000000011 */
[--C-:B---3--:R-:W-:Y:S01]  /*1250*/  FADD R20, R21, -R16.reuse ;  /* 0x8000001015147221 */ /* 0x108fe20000000000 */
[----:B----4-:R-:W-:-:S03]  /*1260*/  FADD R22, R23, -R16 ;  /* 0x8000001017167221 */ /* 0x010fc60000000000 */
[----:B------:R-:W-:Y:S01]  /*1270*/  FFMA R17, R20, R20, R17 ;  /* 0x0000001414117223 */ /* 0x000fe20000000011 */
[----:B-----5:R-:W-:-:S03]  /*1280*/  FADD R20, R25, -R16 ;  /* 0x8000001019147221 */ /* 0x020fc60000000000 */
[----:B------:R-:W-:-:S04]  /*1290*/  FFMA R17, R22, R22, R17 ;  /* 0x0000001616117223 */ /* 0x000fc80000000011 */
[----:B------:R-:W-:-:S07]  /*12a0*/  FFMA R17, R20, R20, R17 ;  /* 0x0000001414117223 */ /* 0x000fce0000000011 */
.L_x_259:
[----:B------:R-:W-:Y:S05]  /*12b0*/  BSYNC.RECONVERGENT B1 ;  /* 0x0000000000017941 */ /* 0x000fea0003800200 */
.L_x_258:
[----:B------:R-:W-:Y:S05]  /*12c0*/  @!P1 BRA `(.L_x_252) ;  /* 0x0000000000409947 */ /* 0x000fea0003800000 */
[----:B--2---:R-:W0:Y:S01]  /*12d0*/  LDC.64 R14, c[0x0][0x380] ;  /* 0x0000e000ff0e7b82 */ /* 0x004e220000000a00 */
[----:B------:R-:W2:Y:S02]  /*12e0*/  LDCU UR7, c[0x0][0x3b0] ;  /* 0x00007600ff0777ac */ /* 0x000ea40008000800 */
[----:B--2---:R-:W-:-:S04]  /*12f0*/  IMAD R19, R5, UR7, R18 ;  /* 0x0000000705137c24 */ /* 0x004fc8000f8e0212 */
[----:B0-----:R-:W-:-:S05]  /*1300*/  IMAD.WIDE R14, R19, 0x4, R14 ;  /* 0x00000004130e7825 */ /* 0x001fca00078e020e */
[----:B------:R-:W2:Y:S01]  /*1310*/  LDG.E.CONSTANT R19, desc[UR4][R14.64] ;  /* 0x000000040e137981 */ /* 0x000ea2000c1e9900 */
[----:B------:R-:W-:Y:S01]  /*1320*/  ISETP.NE.AND P0, PT, R10, 0x1, PT ;  /* 0x000000010a00780c */ /* 0x000fe20003f05270 */
[----:B--2---:R-:W-:-:S04]  /*1330*/  FADD R18, R19, -R16 ;  /* 0x8000001013127221 */ /* 0x004fc80000000000 */
[----:B------:R-:W-:-:S08]  /*1340*/  FFMA R17, R18, R18, R17 ;  /* 0x0000001212117223 */ /* 0x000fd00000000011 */
[----:B------:R-:W-:Y:S05]  /*1350*/  @!P0 BRA `(.L_x_252) ;  /* 0x00000000001c8947 */ /* 0x000fea0003800000 */
[----:B------:R-:W-:Y:S01]  /*1360*/  ISETP.NE.AND P0, PT, R10, 0x2, PT ;  /* 0x000000020a00780c */ /* 0x000fe20003f05270 */
[----:B------:R-:W2:-:S12]  /*1370*/  LDG.E.CONSTANT R19, desc[UR4][R14.64+0x80] ;  /* 0x000080040e137981 */ /* 0x000e98000c1e9900 */
[----:B------:R-:W3:Y:S01]  /*1380*/  @P0 LDG.E.CONSTANT R21, desc[UR4][R14.64+0x100] ;  /* 0x000100040e150981 */ /* 0x000ee2000c1e9900 */
[----:B--2---:R-:W-:-:S04]  /*1390*/  FADD R18, R19, -R16 ;  /* 0x8000001013127221 */ /* 0x004fc80000000000 */
[----:B------:R-:W-:Y:S01]  /*13a0*/  FFMA R17, R18, R18, R17 ;  /* 0x0000001212117223 */ /* 0x000fe20000000011 */
[----:B---3--:R-:W-:-:S04]  /*13b0*/  @P0 FADD R16, R21, -R16 ;  /* 0x8000001015100221 */ /* 0x008fc80000000000 */
[----:B------:R-:W-:-:S07]  /*13c0*/  @P0 FFMA R17, R16, R16, R17 ;  /* 0x0000001010110223 */ /* 0x000fce0000000011 */
.L_x_252:
[----:B------:R-:W-:Y:S05]  /*13d0*/  BSYNC.RECONVERGENT B0 ;  /* 0x0000000000007941 */ /* 0x000fea0003800200 */
.L_x_251:
[----:B--2---:R-:W2:Y:S01]  /*13e0*/  SHFL.DOWN P0, R14, R17, 0x1, 0x1f ;  /* 0x08201f00110e7f89 */ /* 0x004ea20000000000 */
[----:B------:R-:W-:Y:S01]  /*13f0*/  BSSY.RECONVERGENT B0, `(.L_x_260) ;  /* 0x0000021000007945 */ /* 0x000fe20003800200 */
[----:B--2---:R-:W-:-:S05]  /*1400*/  @P0 FADD R14, R14, R17 ;  /* 0x000000110e0e0221 */ /* 0x004fca0000000000 */
[----:B------:R-:W2:Y:S02]  /*1410*/  SHFL.DOWN P0, R19, R14, 0x2, 0x1f ;  /* 0x08401f000e137f89 */ /* 0x000ea40000000000 */
[----:B--2---:R-:W-:-:S05]  /*1420*/  @P0 FADD R19, R14, R19 ;  /* 0x000000130e130221 */ /* 0x004fca0000000000 */
[----:B------:R-:W2:Y:S02]  /*1430*/  SHFL.DOWN P0, R16, R19, 0x4, 0x1f ;  /* 0x08801f0013107f89 */ /* 0x000ea40000000000 */
[----:B--2---:R-:W-:-:S05]  /*1440*/  @P0 FADD R16, R19, R16 ;  /* 0x0000001013100221 */ /* 0x004fca0000000000 */
[----:B0-----:R-:W0:Y:S02]  /*1450*/  SHFL.DOWN P0, R18, R16, 0x8, 0x1f ;  /* 0x09001f0010127f89 */ /* 0x001e240000000000 */
[----:B0-----:R-:W-:-:S05]  /*1460*/  @P0 FADD R18, R16, R18 ;  /* 0x0000001210120221 */ /* 0x001fca0000000000 */
[----:B------:R-:W0:Y:S02]  /*1470*/  SHFL.DOWN P0, R15, R18, 0x10, 0x1f ;  /* 0x0a001f00120f7f89 */ /* 0x000e240000000000 */
[----:B0-----:R-:W-:Y:S01]  /*1480*/  @P0 FADD R15, R18, R15 ;  /* 0x0000000f120f0221 */ /* 0x001fe20000000000 */
[----:B------:R-:W-:Y:S06]  /*1490*/  @P2 BRA `(.L_x_261) ;  /* 0x0000000000582947 */ /* 0x000fec0003800000 */
[----:B------:R-:W0:Y:S01]  /*14a0*/  MUFU.RCP R17, R6 ;  /* 0x0000000600117308 */ /* 0x000e220000001000 */
[----:B------:R-:W-:Y:S07]  /*14b0*/  BSSY.RECONVERGENT B1, `(.L_x_262) ;  /* 0x000000b000017945 */ /* 0x000fee0003800200 */
[----:B------:R-:W2:Y:S01]  /*14c0*/  FCHK P0, R15, R6 ;  /* 0x000000060f007302 */ /* 0x000ea20000000000 */
[----:B0-----:R-:W-:-:S04]  /*14d0*/  FFMA R14, -R6, R17, 1 ;  /* 0x3f800000060e7423 */ /* 0x001fc80000000111 */
[----:B------:R-:W-:-:S04]  /*14e0*/  FFMA R14, R17, R14, R17 ;  /* 0x0000000e110e7223 */ /* 0x000fc80000000011 */
[----:B------:R-:W-:-:S04]  /*14f0*/  FFMA R17, R15, R14, RZ ;  /* 0x0000000e0f117223 */ /* 0x000fc800000000ff */
[----:B------:R-:W-:-:S04]  /*1500*/  FFMA R16, -R6, R17, R15 ;  /* 0x0000001106107223 */ /* 0x000fc8000000010f */
[----:B------:R-:W-:Y:S01]  /*1510*/  FFMA R14, R14, R16, R17 ;  /* 0x000000100e0e7223 */ /* 0x000fe20000000011 */
[----:B--2---:R-:W-:Y:S06]  /*1520*/  @!P0 BRA `(.L_x_263) ;  /* 0x00000000000c8947 */ /* 0x004fec0003800000 */
[----:B------:R-:W-:Y:S02]  /*1530*/  MOV R14, R6 ;  /* 0x00000006000e7202 */ /* 0x000fe40000000f00 */
[----:B------:R-:W-:-:S07]  /*1540*/  MOV R16, 0x1560 ;  /* 0x0000156000107802 */ /* 0x000fce0000000f00 */
[----:B-1----:R-:W-:Y:S05]  /*1550*/  CALL.REL.NOINC `($__internal_8_$__cuda_sm3x_div_rn_noftz_f32_slowpath) ;  /* 0x0000000000cc7944 */ /* 0x002fea0003c00000 */
.L_x_263:
[----:B------:R-:W-:Y:S05]  /*1560*/  BSYNC.RECONVERGENT B1 ;  /* 0x0000000000017941 */ /* 0x000fea0003800200 */
.L_x_262:
[----:B------:R-:W0:Y:S02]  /*1570*/  LDCU UR6, c[0x0][0x3b4] ;  /* 0x00007680ff0677ac */ /* 0x000e240008000800 */
[----:B0-----:R-:W-:Y:S02]  /*1580*/  FADD R16, R14, UR6 ;  /* 0x000000060e107e21 */ /* 0x001fe40008000000 */
[----:B------:R-:W0:Y:S03]  /*1590*/  LDC.64 R14, c[0x0][0x398] ;  /* 0x0000e600ff0e7b82 */ /* 0x000e260000000a00 */
[----:B------:R-:W-:-:S13]  /*15a0*/  FSETP.GEU.AND P0, PT, |R16|, 1.175494350822287508e-38, PT ;  /* 0x008000001000780b */ /* 0x000fda0003f0e200 */
[----:B------:R-:W-:-:S04]  /*15b0*/  @!P0 FMUL R16, R16, 16777216 ;  /* 0x4b80000010108820 */ /* 0x000fc80000400000 */
[----:B------:R-:W2:Y:S01]  /*15c0*/  MUFU.RSQ R17, R16 ;  /* 0x0000001000117308 */ /* 0x000ea20000001400 */
[----:B0-----:R-:W-:-:S04]  /*15d0*/  IMAD.WIDE R14, R5, 0x4, R14 ;  /* 0x00000004050e7825 */ /* 0x001fc800078e020e */
[----:B--2---:R-:W-:-:S05]  /*15e0*/  @!P0 FMUL R17, R17, 4096 ;  /* 0x4580000011118820 */ /* 0x004fca0000400000 */
[----:B------:R0:W-:Y:S02]  /*15f0*/  STG.E desc[UR4][R14.64], R17 ;  /* 0x000000110e007986 */ /* 0x0001e4000c101904 */
.L_x_261:
[----:B------:R-:W-:Y:S05]  /*1600*/  BSYNC.RECONVERGENT B0 ;  /* 0x0000000000007941 */ /* 0x000fea0003800200 */
.L_x_260:
[----:B------:R-:W2:Y:S01]  /*1610*/  LDCU UR6, c[0x0][0x388] ;  /* 0x00007100ff0677ac */ /* 0x000ea20008000800 */
[----:B-1----:R-:W-:-:S04]  /*1620*/  LEA R5, R2, R5, 0x2 ;  /* 0x0000000502057211 */ /* 0x002fc800078e10ff */
[----:B--2---:R-:W-:-:S13]  /*1630*/  ISETP.GE.AND P0, PT, R5, UR6, PT ;  /* 0x0000000605007c0c */ /* 0x004fda000bf06270 */
[----:B------:R-:W-:Y:S05]  /*1640*/  @!P0 BRA `(.L_x_264) ;  /* 0xffffffe800d48947 */ /* 0x000fea000383ffff */
[----:B------:R-:W-:Y:S05]  /*1650*/  EXIT ;  /* 0x000000000000794d */ /* 0x000fea0003800000 */
.L_x_249:
[----:B------:R-:W-:Y:S01]  /*1660*/  HFMA2 R21, -RZ, RZ, 0, 5.9604644775390625e-08 ;  /* 0x00000001ff157431 */ /* 0x000fe200000001ff */
[----:B------:R-:W-:Y:S02]  /*1670*/  MOV R23, 0x1f ;  /* 0x0000001f00177802 */ /* 0x000fe40000000f00 */
[----:B------:R-:W-:-:S07]  /*1680*/  MOV R20, 0xffffffff ;  /* 0xffffffff00147802 */ /* 0x000fce0000000f00 */
[----:B-1----:R-:W-:Y:S05]  /*1690*/  WARPSYNC.COLLECTIVE R20, `(.L_x_265) ;  /* 0x0000000014087348 */ /* 0x002fea0003c00000 */
[----:B------:R0:W2:Y:S02]  /*16a0*/  SHFL.DOWN P0, R19, R16, R21, R23 ;  /* 0x0800001510137389 */ /* 0x0000a40000000017 */
[----:B012---:R-:W-:Y:S05]  /*16b0*/  ENDCOLLECTIVE ;  /* 0x000000000000791b */ /* 0x007fea0003800000 */
.L_x_265:
[----:B------:R-:W-:Y:S01]  /*16c0*/  HFMA2 R21, -RZ, RZ, 0, 1.1920928955078125e-07 ;  /* 0x00000002ff157431 */ /* 0x000fe200000001ff */
[----:B------:R-:W-:-:S05]  /*16d0*/  MOV R15, R19 ;  /* 0x00000013000f7202 */ /* 0x000fca0000000f00 */
[----:B------:R-:W-:-:S05]  /*16e0*/  @P0 FADD R15, R15, R16 ;  /* 0x000000100f0f0221 */ /* 0x000fca0000000000 */
[----:B------:R-:W-:-:S07]  /*16f0*/  MOV R16, R15 ;  /* 0x0000000f00107202 */ /* 0x000fce0000000f00 */
[----:B------:R-:W-:Y:S05]  /*1700*/  WARPSYNC.COLLECTIVE R20, `(.L_x_266) ;  /* 0x0000000014087348 */ /* 0x000fea0003c00000 */
[----:B------:R0:W1:Y:S02]  /*1710*/  SHFL.DOWN P0, R19, R16, R21, R23 ;  /* 0x0800001510137389 */ /* 0x0000640000000017 */
[----:B01----:R-:W-:Y:S05]  /*1720*/  ENDCOLLECTIVE ;  /* 0x000000000000791b */ /* 0x003fea0003800000 */
.L_x_266:
[----:B------:R-:W-:Y:S01]  /*1730*/  HFMA2 R21, -RZ, RZ, 0, 2.384185791015625e-07 ;  /* 0x00000004ff157431 */ /* 0x000fe200000001ff */
[----:B------:R-:W-:-:S05]  /*1740*/  MOV R14, R19 ;  /* 0x00000013000e7202 */ /* 0x000fca0000000f00 */
[----:B------:R-:W-:-:S05]  /*1750*/  @P0 FADD R14, R15, R14 ;  /* 0x0000000e0f0e0221 */ /* 0x000fca0000000000 */
[----:B------:R-:W-:-:S07]  /*1760*/  MOV R16, R14 ;  /* 0x0000000e00107202 */ /* 0x000fce0000000f00 */
[----:B------:R-:W-:Y:S05]  /*1770*/  WARPSYNC.COLLECTIVE R20, `(.L_x_267) ;  /* 0x0000000014087348 */ /* 0x000fea0003c00000 */
[----:B------:R0:W1:Y:S02]  /*1780*/  SHFL.DOWN P0, R19, R16, R21, R23 ;  /* 0x0800001510137389 */ /* 0x0000640000000017 */
[----:B01----:R-:W-:Y:S05]  /*1790*/  ENDCOLLECTIVE ;  /* 0x000000000000791b */ /* 0x003fea0003800000 */
.L_x_267:
[----:B------:R-:W-:Y:S01]  /*17a0*/  HFMA2 R21, -RZ, RZ, 0, 4.76837158203125e-07 ;  /* 0x00000008ff157431 */ /* 0x000fe200000001ff */
[----:B------:R-:W-:-:S05]  /*17b0*/  MOV R17, R19 ;  /* 0x0000001300117202 */ /* 0x000fca0000000f00 */
[----:B------:R-:W-:-:S05]  /*17c0*/  @P0 FADD R17, R14, R17 ;  /* 0x000000110e110221 */ /* 0x000fca0000000000 */
[----:B------:R-:W-:-:S07]  /*17d0*/  MOV R16, R17 ;  /* 0x0000001100107202 */ /* 0x000fce0000000f00 */
[----:B------:R-:W-:Y:S05]  /*17e0*/  WARPSYNC.COLLECTIVE R20, `(.L_x_268) ;  /* 0x0000000014087348 */ /* 0x000fea0003c00000 */
[----:B------:R0:W1:Y:S02]  /*17f0*/  SHFL.DOWN P0, R19, R16, R21, R23 ;  /* 0x0800001510137389 */ /* 0x0000640000000017 */
[----:B01----:R-:W-:Y:S05]  /*1800*/  ENDCOLLECTIVE ;  /* 0x000000000000791b */ /* 0x003fea0003800000 */
.L_x_268:
[----:B------:R-:W-:Y:S01]  /*1810*/  HFMA2 R21, -RZ, RZ, 0, 9.5367431640625e-07 ;  /* 0x00000010ff157431 */ /* 0x000fe200000001ff */
[----:B------:R-:W-:-:S05]  /*1820*/  MOV R18, R19 ;  /* 0x0000001300127202 */ /* 0x000fca0000000f00 */
[----:B------:R-:W-:-:S05]  /*1830*/  @P0 FADD R18, R17, R18 ;  /* 0x0000001211120221 */ /* 0x000fca0000000000 */
[----:B------:R-:W-:-:S07]  /*1840*/  MOV R16, R18 ;  /* 0x0000001200107202 */ /* 0x000fce0000000f00 */
[----:B------:R-:W-:Y:S05]  /*1850*/  WARPSYNC.COLLECTIVE R20, `(.L_x_269) ;  /* 0x0000000014087348 */ /* 0x000fea0003c00000 */
[----:B------:R0:W1:Y:S02]  /*1860*/  SHFL.DOWN P0, R19, R16, R21, R23 ;  /* 0x0800001510137389 */ /* 0x0000640000000017 */
[----:B01----:R-:W-:Y:S05]  /*1870*/  ENDCOLLECTIVE ;  /* 0x000000000000791b */ /* 0x003fea0003800000 */
.L_x_269:
[----:B------:R-:W-:Y:S05]  /*1880*/  BRA `(.L_x_270) ;  /* 0xfffffff000487947 */ /* 0x000fea000383ffff */
        .weak           $__internal_8_$__cuda_sm3x_div_rn_noftz_f32_slowpath
        .type           $__internal_8_$__cuda_sm3x_div_rn_noftz_f32_slowpath,@function
        .size           $__internal_8_$__cuda_sm3x_div_rn_noftz_f32_slowpath,(.L_x_291 - $__internal_8_$__cuda_sm3x_div_rn_noftz_f32_slowpath)
$__internal_8_$__cuda_sm3x_div_rn_noftz_f32_slowpath:
        /* <DEDUP_REMOVED lines=34> */
.L_x_272:
[----:B------:R-:W-:Y:S01]  /*1ab0*/  LEA R19, R17, 0xc0800000, 0x17 ;  /* 0xc080000011137811 */ /* 0x000fe200078eb8ff */
[----:B------:R-:W-:Y:S01]  /*1ac0*/  BSSY.RECONVERGENT B3, `(.L_x_277) ;  /* 0x0000036000037945 */ /* 0x000fe20003800200 */
[----:B------:R-:W-:Y:S02]  /*1ad0*/  IADD3 R22, PT, PT, R22, -0x7f, RZ ;  /* 0xffffff8116167810 */ /* 0x000fe40007ffe0ff */
[----:B------:R-:W-:-:S03]  /*1ae0*/  IADD3 R21, PT, PT, -R19, R14, RZ ;  /* 0x0000000e13157210 */ /* 0x000fc60007ffe1ff */
[C---:B------:R-:W-:Y:S01]  /*1af0*/  IMAD R14, R22.reuse, -0x800000, R15 ;  /* 0xff800000160e7824 */ /* 0x040fe200078e020f */
        /* <DEDUP_REMOVED lines=46> */
.L_x_279:
[----:B------:R-:W-:-:S04]  /*1de0*/  LOP3.LUT R14, R14, 0x80000000, RZ, 0xc0, !PT ;  /* 0x800000000e0e7812 */ /* 0x000fc800078ec0ff */
[----:B------:R-:W-:Y:S01]  /*1df0*/  LOP3.LUT R14, R14, 0x7f800000, RZ, 0xfc, !PT ;  /* 0x7f8000000e0e7812 */ /* 0x000fe200078efcff */
[----:B------:R-:W-:Y:S06]  /*1e00*/  BRA `(.L_x_280) ;  /* 0x0000000000047947 */ /* 0x000fec0003800000 */
.L_x_278:
[----:B------:R-:W-:-:S07]  /*1e10*/  LEA R14, R21, R14, 0x17 ;  /* 0x0000000e150e7211 */ /* 0x000fce00078eb8ff */
.L_x_280:
[----:B------:R-:W-:Y:S05]  /*1e20*/  BSYNC.RECONVERGENT B3 ;  /* 0x0000000000037941 */ /* 0x000fea0003800200 */
.L_x_277:
[----:B------:R-:W-:Y:S05]  /*1e30*/  BRA `(.L_x_281) ;  /* 0x0000000000207947 */ /* 0x000fea0003800000 */
.L_x_276:
[----:B------:R-:W-:-:S04]  /*1e40*/  LOP3.LUT R14, R14, 0x80000000, R15, 0x48, !PT ;  /* 0x800000000e0e7812 */ /* 0x000fc800078e480f */
[----:B------:R-:W-:Y:S01]  /*1e50*/  LOP3.LUT R14, R14, 0x7f800000, RZ, 0xfc, !PT ;  /* 0x7f8000000e0e7812 */ /* 0x000fe200078efcff */
[----:B------:R-:W-:Y:S06]  /*1e60*/  BRA `(.L_x_281) ;  /* 0x0000000000147947 */ /* 0x000fec0003800000 */
.L_x_275:
[----:B------:R-:W-:Y:S01]  /*1e70*/  LOP3.LUT R14, R14, 0x80000000, R15, 0x48, !PT ;  /* 0x800000000e0e7812 */ /* 0x000fe200078e480f */
[----:B------:R-:W-:Y:S06]  /*1e80*/  BRA `(.L_x_281) ;  /* 0x00000000000c7947 */ /* 0x000fec0003800000 */
.L_x_274:
[----:B------:R-:W0:Y:S01]  /*1e90*/  MUFU.RSQ R14, -QNAN ;  /* 0xffc00000000e7908 */ /* 0x000e220000001400 */
[----:B------:R-:W-:Y:S05]  /*1ea0*/  BRA `(.L_x_281) ;  /* 0x0000000000047947 */ /* 0x000fea0003800000 */
.L_x_273:
[----:B------:R-:W-:-:S07]  /*1eb0*/  FADD.FTZ R14, R15, R14 ;  /* 0x0000000e0f0e7221 */ /* 0x000fce0000010000 */
.L_x_281:
[----:B------:R-:W-:Y:S05]  /*1ec0*/  BSYNC.RECONVERGENT B2 ;  /* 0x0000000000027941 */ /* 0x000fea0003800200 */
.L_x_271:
[----:B------:R-:W-:-:S04]  /*1ed0*/  HFMA2 R17, -RZ, RZ, 0, 0 ;  /* 0x00000000ff117431 */ /* 0x000fc800000001ff */
[----:B0-----:R-:W-:Y:S05]  /*1ee0*/  RET.REL.NODEC R16 `(_Z29LayerNormRowReduceInToOutWarpIff6MeanOpIffE6IvarOpIffEEvPKT_iiPT0_S8_T1_T2_) ;  /* 0xffffffe010447950 */ /* 0x001fea0003c3ffff */
.L_x_282:
        /* <DEDUP_REMOVED lines=9> */
.L_x_291:


//--------------------- .nv.shared.reserved.0     --------------------------
	.section	.nv.shared.reserved.0,"aw",@nobits
	.weak		__nv_reservedSMEM_offset_0_alias
	.size		__nv_reservedSMEM_offset_0_alias, 0, 64
	.other		__nv_reservedSMEM_offset_0_alias,@"STO_CUDA_RESERVED_SHARED STV_DEFAULT"
__nv_reservedSMEM_offset_0_alias:
	.zero		0
	.zero		64


//--------------------- .nv.global                --------------------------
	.section	.nv.global,"aw",@nobits
.nv.global:
	.type		_ZN34_INTERNAL_50cfee54_4_k_cu_409aa7074cuda3std3__48in_placeE,@object
	.size		_ZN34_INTERNAL_50cfee54_4_k_cu_409aa7074cuda3std3__48in_placeE,(_ZN34_INTERNAL_50cfee54_4_k_cu_409aa7074cuda3std6ranges3__45__cpo8distanceE - _ZN34_INTERNAL_50cfee54_4_k_cu_409aa7074cuda3std3__48in_placeE)
_ZN34_INTERNAL_50cfee54_4_k_cu_409aa7074cuda3std3__48in_placeE:
	.zero		1
	.type		_ZN34_INTERNAL_50cfee54_4_k_cu_409aa7074cuda3std6ranges3__45__cpo8distanceE,@object
	.size		_ZN34_INTERNAL_50cfee54_4_k_cu_409aa7074cuda3std6ranges3__45__cpo8distanceE,(_ZN34_INTERNAL_50cfee54_4_k_cu_409aa7074cuda3std3__45__cpo6cbeginE - _ZN34_INTERNAL_50cfee54_4_k_cu_409aa7074cuda3std6ranges3__45__cpo8distanceE)
_ZN34_INTERNAL_50cfee54_4_k_cu_409aa7074cuda3std6ranges3__45__cpo8distanceE:
	.zero		1
	.type		_ZN34_INTERNAL_50cfee54_4_k_cu_409aa7074cuda3std3__45__cpo6cbeginE,@object
	.size		_ZN34_INTERNAL_50cfee54_4_k_cu_409aa7074cuda3std3__45__cpo6cbeginE,(_ZN34_INTERNAL_50cfee54_4_k_cu_409aa7074cuda3std6ranges3__45__cpo7advanceE - _ZN34_INTERNAL_50cfee54_4_k_cu_409aa7074cuda3std3__45__cpo6cbeginE)
_ZN34_INTERNAL_50cfee54_4_k_cu_409aa7074cuda3std3__45__cpo6cbeginE:
	.zero		1
	.type		_ZN34_INTERNAL_50cfee54_4_k_cu_409aa7074cuda3std6ranges3__45__cpo7advanceE,@object
	.size		_ZN34_INTERNAL_50cfee54_4_k_cu_409aa7074cuda3std6ranges3__45__cpo7advanceE,(_ZN34_INTERNAL_50cfee54_4_k_cu_409aa7074cuda3std3__45__cpo7crbeginE - _ZN34_INTERNAL_50cfee54_4_k_cu_409aa7074cuda3std6ranges3__45__cpo7advanceE)
_ZN34_INTERNAL_50cfee54_4_k_cu_409aa7074cuda3std6ranges3__45__cpo7advanceE:
	.zero		1
	.type		_ZN34_INTERNAL_50cfee54_4_k_cu_409aa7074cuda3std3__45__cpo7crbeginE,@object
	.size		_ZN34_INTERNAL_50cfee54_4_k_cu_409aa7074cuda3std3__45__cpo7crbeginE,(_ZN34_INTERNAL_50cfee54_4_k_cu_409aa7074cuda3std6ranges3__45__cpo4dataE - _ZN34_INTERNAL_50cfee54_4_k_cu_409aa7074cuda3std3__45__cpo7crbeginE)
_ZN34_INTERNAL_50cfee54_4_k_cu_409aa7074cuda3std3__45__cpo7crbeginE:
	.zero		1
	.type		_ZN34_INTERNAL_50cfee54_4_k_cu_409aa7074cuda3std6ranges3__45__cpo4dataE,@object
	.size		_ZN34_INTERNAL_50cfee54_4_k_cu_409aa7074cuda3std6ranges3__45__cpo4dataE,(_ZN34_INTERNAL_50cfee54_4_k_cu_409aa7074cuda3std6ranges3__45__cpo5beginE - _ZN34_INTERNAL_50cfee54_4_k_cu_409aa7074cuda3std6ranges3__45__cpo4dataE)
_ZN34_INTERNAL_50cfee54_4_k_cu_409aa7074cuda3std6ranges3__45__cpo4dataE:
	.zero		1
	.type		_ZN34_INTERNAL_50cfee54_4_k_cu_409aa7074cuda3std6ranges3__45__cpo5beginE,@object
	.size		_ZN34_INTERNAL_50cfee54_4_k_cu_409aa7074cuda3std6ranges3__45__cpo5beginE,(_ZN34_INTERNAL_50cfee54_4_k_cu_409aa7074cuda3std3__436_GLOBAL__N__50cfee54_4_k_cu_409aa7076ignoreE - _ZN34_INTERNAL_50cfee54_4_k_cu_409aa7074cuda3std6ranges3__45__cpo5beginE)
_ZN34_INTERNAL_50cfee54_4_k_cu_409aa7074cuda3std6ranges3__45__cpo5beginE:
	.zero		1
	.type		_ZN34_INTERNAL_50cfee54_4_k_cu_409aa7074cuda3std3__436_GLOBAL__N__50cfee54_4_k_cu_409aa7076ignoreE,@object
	.size		_ZN34_INTERNAL_50cfee54_4_k_cu_409aa7074cuda3std3__436_GLOBAL__N__50cfee54_4_k_cu_409aa7076ignoreE,(_ZN34_INTERNAL_50cfee54_4_k_cu_409aa7074cuda3std6ranges3__45__cpo4sizeE - _ZN34_INTERNAL_50cfee54_4_k_cu_409aa7074cuda3std3__436_GLOBAL__N__50cfee54_4_k_cu_409aa7076ignoreE)
_ZN34_INTERNAL_50cfee54_4_k_cu_409aa7074cuda3std3__436_GLOBAL__N__50cfee54_4_k_cu_409aa7076ignoreE:
	.zero		1
	.type		_ZN34_INTERNAL_50cfee54_4_k_cu_409aa7074cuda3std6ranges3__45__cpo4sizeE,@object
	.size		_ZN34_INTERNAL_50cfee54_4_k_cu_409aa7074cuda3std6ranges3__45__cpo4sizeE,(_ZN34_INTERNAL_50cfee54_4_k_cu_409aa7074cuda3std3__45__cpo5beginE - _ZN34_INTERNAL_50cfee54_4_k_cu_409aa7074cuda3std6ranges3__45__cpo4sizeE)
_ZN34_INTERNAL_50cfee54_4_k_cu_409aa7074cuda3std6ranges3__45__cpo4sizeE:
	.zero		1
	.type		_ZN34_INTERNAL_50cfee54_4_k_cu_409aa7074cuda3std3__45__cpo5beginE,@object
	.size		_ZN34_INTERNAL_50cfee54_4_k_cu_409aa7074cuda3std3__45__cpo5beginE,(_ZN34_INTERNAL_50cfee54_4_k_cu_409aa7074cuda3std6ranges3__45__cpo6cbeginE - _ZN34_INTERNAL_50cfee54_4_k_cu_409aa7074cuda3std3__45__cpo5beginE)
_ZN34_INTERNAL_50cfee54_4_k_cu_409aa7074cuda3std3__45__cpo5beginE:
	.zero		1
	.type		_ZN34_INTERNAL_50cfee54_4_k_cu_409aa7074cuda3std6ranges3__45__cpo6cbeginE,@object
	.size		_ZN34_INTERNAL_50cfee54_4_k_cu_409aa7074cuda3std6ranges3__45__cpo6cbeginE,(_ZN34_INTERNAL_50cfee54_4_k_cu_409aa7074cuda3std3__45__cpo6rbeginE - _ZN34_INTERNAL_50cfee54_4_k_cu_409aa7074cuda3std6ranges3__45__cpo6cbeginE)
_ZN34_INTERNAL_50cfee54_4_k_cu_409aa7074cuda3std6ranges3__45__cpo6cbeginE:
	.zero		1
	.type		_ZN34_INTERNAL_50cfee54_4_k_cu_409aa7074cuda3std3__45__cpo6rbeginE,@object
	.size		_ZN34_INTERNAL_50cfee54_4_k_cu_409aa7074cuda3std3__45__cpo6rbeginE,(_ZN34_INTERNAL_50cfee54_4_k_cu_409aa7074cuda3std6ranges3__45__cpo4nextE - _ZN34_INTERNAL_50cfee54_4_k_cu_409aa7074cuda3std3__45__cpo6rbeginE)
_ZN34_INTERNAL_50cfee54_4_k_cu_409aa7074cuda3std3__45__cpo6rbeginE:
	.zero		1
	.type		_ZN34_INTERNAL_50cfee54_4_k_cu_409aa7074cuda3std6ranges3__45__cpo4nextE,@object
	.size		_ZN34_INTERNAL_50cfee54_4_k_cu_409aa7074cuda3std6ranges3__45__cpo4nextE,(_ZN34_INTERNAL_50cfee54_4_k_cu_409aa7074cuda3std6ranges3__45__cpo4swapE - _ZN34_INTERNAL_50cfee54_4_k_cu_409aa7074cuda3std6ranges3__45__cpo4nextE)
_ZN34_INTERNAL_50cfee54_4_k_cu_409aa7074cuda3std6ranges3__45__cpo4nextE:
	.zero		1
	.type		_ZN34_INTERNAL_50cfee54_4_k_cu_409aa7074cuda3std6ranges3__45__cpo4swapE,@object
	.size		_ZN34_INTERNAL_50cfee54_4_k_cu_409aa7074cuda3std6ranges3__45__cpo4swapE,(_ZN34_INTERNAL_50cfee54_4_k_cu_409aa7074cuda3std3__420unreachable_sentinelE - _ZN34_INTERNAL_50cfee54_4_k_cu_409aa7074cuda3std6ranges3__45__cpo4swapE)
_ZN34_INTERNAL_50cfee54_4_k_cu_409aa7074cuda3std6ranges3__45__cpo4swapE:
	.zero		1
	.type		_ZN34_INTERNAL_50cfee54_4_k_cu_409aa7074cuda3std3__420unreachable_sentinelE,@object
	.size		_ZN34_INTERNAL_50cfee54_4_k_cu_409aa7074cuda3std3__420unreachable_sentinelE,(_ZN34_INTERNAL_50cfee54_4_k_cu_409aa7076thrust24THRUST_300001_SM_1000_NS6system6detail10sequential3seqE - _ZN34_INTERNAL_50cfee54_4_k_cu_409aa7074cuda3std3__420unreachable_sentinelE)
_ZN34_INTERNAL_50cfee54_4_k_cu_409aa7074cuda3std3__420unreachable_sentinelE:
	.zero		1
	.type		_ZN34_INTERNAL_50cfee54_4_k_cu_409aa7076thrust24THRUST_300001_SM_1000_NS6system6detail10sequential3seqE,@object
	.size		_ZN34_INTERNAL_50cfee54_4_k_cu_409aa7076thrust24THRUST_300001_SM_1000_NS6system6detail10sequential3seqE,(_ZN34_INTERNAL_50cfee54_4_k_cu_409aa7074cuda3std3__45__cpo4cendE - _ZN34_INTERNAL_50cfee54_4_k_cu_409aa7076thrust24THRUST_300001_SM_1000_NS6system6detail10sequential3seqE)
_ZN34_INTERNAL_50cfee54_4_k_cu_409aa7076thrust24THRUST_300001_SM_1000_NS6system6detail10sequential3seqE:
	.zero		1
	.type		_ZN34_INTERNAL_50cfee54_4_k_cu_409aa7074cuda3std3__45__cpo4cendE,@object
	.size		_ZN34_INTERNAL_50cfee54_4_k_cu_409aa7074cuda3std3__45__cpo4cendE,(_ZN34_INTERNAL_50cfee54_4_k_cu_409aa7074cuda3std6ranges3__45__cpo9iter_swapE - _ZN34_INTERNAL_50cfee54_4_k_cu_409aa7074cuda3std3__45__cpo4cendE)
_ZN34_INTERNAL_50cfee54_4_k_cu_409aa7074cuda3std3__45__cpo4cendE:
	.zero		1
	.type		_ZN34_INTERNAL_50cfee54_4_k_cu_409aa7074cuda3std6ranges3__45__cpo9iter_swapE,@object
	.size		_ZN34_INTERNAL_50cfee54_4_k_cu_409aa7074cuda3std6ranges3__45__cpo9iter_swapE,(_ZN34_INTERNAL_50cfee54_4_k_cu_409aa7074cuda3std3__45__cpo5crendE - _ZN34_INTERNAL_50cfee54_4_k_cu_409aa7074cuda3std6ranges3__45__cpo9iter_swapE)
_ZN34_INTERNAL_50cfee54_4_k_cu_409aa7074cuda3std6ranges3__45__cpo9iter_swapE:
	.zero		1
	.type		_ZN34_INTERNAL_50cfee54_4_k_cu_409aa7074cuda3std3__45__cpo5crendE,@object
	.size		_ZN34_INTERNAL_50cfee54_4_k_cu_409aa7074cuda3std3__45__cpo5crendE,(_ZN34_INTERNAL_50cfee54_4_k_cu_409aa7074cuda3std6ranges3__45__cpo5cdataE - _ZN34_INTERNAL_50cfee54_4_k_cu_409aa7074cuda3std3__45__cpo5crendE)
_ZN34_INTERNAL_50cfee54_4_k_cu_409aa7074cuda3std3__45__cpo5crendE:
	.zero		1
	.type		_ZN34_INTERNAL_50cfee54_4_k_cu_409aa7074cuda3std6ranges3__45__cpo5cdataE,@object
	.size		_ZN34_INTERNAL_50cfee54_4_k_cu_409aa7074cuda3std6ranges3__45__cpo5cdataE,(_ZN34_INTERNAL_50cfee54_4_k_cu_409aa7074cuda3std6ranges3__45__cpo3endE - _ZN34_INTERNAL_50cfee54_4_k_cu_409aa7074cuda3std6ranges3__45__cpo5cdataE)
_ZN34_INTERNAL_50cfee54_4_k_cu_409aa7074cuda3std6ranges3__45__cpo5cdataE:
	.zero		1
	.type		_ZN34_INTERNAL_50cfee54_4_k_cu_409aa7074cuda3std6ranges3__45__cpo3endE,@object
	.size		_ZN34_INTERNAL_50cfee54_4_k_cu_409aa7074cuda3std6ranges3__45__cpo3endE,(_ZN34_INTERNAL_50cfee54_4_k_cu_409aa7074cuda3std3__419piecewise_constructE - _ZN34_INTERNAL_50cfee54_4_k_cu_409aa7074cuda3std6ranges3__45__cpo3endE)
_ZN34_INTERNAL_50cfee54_4_k_cu_409aa7074cuda3std6ranges3__45__cpo3endE:
	.zero		1
	.type		_ZN34_INTERNAL_50cfee54_4_k_cu_409aa7074cuda3std3__419piecewise_constructE,@object
	.size		_ZN34_INTERNAL_50cfee54_4_k_cu_409aa7074cuda3std3__419piecewise_constructE,(_ZN34_INTERNAL_50cfee54_4_k_cu_409aa7074cuda3std6ranges3__45__cpo5ssizeE - _ZN34_INTERNAL_50cfee54_4_k_cu_409aa7074cuda3std3__419piecewise_constructE)
_ZN34_INTERNAL_50cfee54_4_k_cu_409aa7074cuda3std3__419piecewise_constructE:
	.zero		1
	.type		_ZN34_INTERNAL_50cfee54_4_k_cu_409aa7074cuda3std6ranges3__45__cpo5ssizeE,@object
	.size		_ZN34_INTERNAL_50cfee54_4_k_cu_409aa7074cuda3std6ranges3__45__cpo5ssizeE,(_ZN34_INTERNAL_50cfee54_4_k_cu_409aa7074cuda3std3__45__cpo3endE - _ZN34_INTERNAL_50cfee54_4_k_cu_409aa7074cuda3std6ranges3__45__cpo5ssizeE)
_ZN34_INTERNAL_50cfee54_4_k_cu_409aa7074cuda3std6ranges3__45__cpo5ssizeE:
	.zero		1
	.type		_ZN34_INTERNAL_50cfee54_4_k_cu_409aa7074cuda3std3__45__cpo3endE,@object
	.size		_ZN34_INTERNAL_50cfee54_4_k_cu_409aa7074cuda3std3__45__cpo3endE,(_ZN34_INTERNAL_50cfee54_4_k_cu_409aa7074cuda3std6ranges3__45__cpo4cendE - _ZN34_INTERNAL_50cfee54_4_k_cu_409aa7074cuda3std3__45__cpo3endE)
_ZN34_INTERNAL_50cfee54_4_k_cu_409aa7074cuda3std3__45__cpo3endE:
	.zero		1
	.type		_ZN34_INTERNAL_50cfee54_4_k_cu_409aa7074cuda3std6ranges3__45__cpo4cendE,@object
	.size		_ZN34_INTERNAL_50cfee54_4_k_cu_409aa7074cuda3std6ranges3__45__cpo4cendE,(_ZN34_INTERNAL_50cfee54_4_k_cu_409aa7074cuda3std3__45__cpo4rendE - _ZN34_INTERNAL_50cfee54_4_k_cu_409aa7074cuda3std6ranges3__45__cpo4cendE)
_ZN34_INTERNAL_50cfee54_4_k_cu_409aa7074cuda3std6ranges3__45__cpo4cendE:
	.zero		1
	.type		_ZN34_INTERNAL_50cfee54_4_k_cu_409aa7074cuda3std3__45__cpo4rendE,@object
	.size		_ZN34_INTERNAL_50cfee54_4_k_cu_409aa7074cuda3std3__45__cpo4rendE,(_ZN34_INTERNAL_50cfee54_4_k_cu_409aa7074cuda3std6ranges3__45__cpo4prevE - _ZN34_INTERNAL_50cfee54_4_k_cu_409aa7074cuda3std3__45__cpo4rendE)
_ZN34_INTERNAL_50cfee54_4_k_cu_409aa7074cuda3std3__45__cpo4rendE:
	.zero		1
	.type		_ZN34_INTERNAL_50cfee54_4_k_cu_409aa7074cuda3std6ranges3__45__cpo4prevE,@object
	.size		_ZN34_INTERNAL_50cfee54_4_k_cu_409aa7074cuda3std6ranges3__45__cpo4prevE,(_ZN34_INTERNAL_50cfee54_4_k_cu_409aa7074cuda3std6ranges3__45__cpo9iter_moveE - _ZN34_INTERNAL_50cfee54_4_k_cu_409aa7074cuda3std6ranges3__45__cpo4prevE)
_ZN34_INTERNAL_50cfee54_4_k_cu_409aa7074cuda3std6ranges3__45__cpo4prevE:
	.zero		1
	.type		_ZN34_INTERNAL_50cfee54_4_k_cu_409aa7074cuda3std6ranges3__45__cpo9iter_moveE,@object
	.size		_ZN34_INTERNAL_50cfee54_4_k_cu_409aa7074cuda3std6ranges3__45__cpo9iter_moveE,(.L_13 - _ZN34_INTERNAL_50cfee54_4_k_cu_409aa7074cuda3std6ranges3__45__cpo9iter_moveE)
_ZN34_INTERNAL_50cfee54_4_k_cu_409aa7074cuda3std6ranges3__45__cpo9iter_moveE:
	.zero		1
.L_13:


//--------------------- .nv.shared._Z27LayerNormRowReduceTempToOutIf7DmeanOpIffEEvPKT_iiPS2_T0_ --------------------------
	.section	.nv.shared._Z27LayerNormRowReduceTempToOutIf7DmeanOpIffEEvPKT_iiPS2_T0_,"aw",@nobits
	.sectionflags	@""
	.align	4
.nv.shared._Z27LayerNormRowReduceTempToOutIf7DmeanOpIffEEvPKT_iiPS2_T0_:
	.zero		1048


//--------------------- .nv.shared._Z26LayerNormRowReduceInToTempIff7DmeanOpIffEEvPKT_iiPT0_T1_ --------------------------
	.section	.nv.shared._Z26LayerNormRowReduceInToTempIff7DmeanOpIffEEvPKT_iiPT0_T1_,"aw",@nobits
	.sectionflags	@""
	.align	4
.nv.shared._Z26LayerNormRowReduceInToTempIff7DmeanOpIffEEvPKT_iiPT0_T1_:
	.zero		1048


//--------------------- .nv.shared._Z27LayerNormRowReduceTempToOutIf6DvarOpIffEEvPKT_iiPS2_T0_ --------------------------
	.section	.nv.shared._Z27LayerNormRowReduceTempToOutIf6DvarOpIffEEvPKT_iiPS2_T0_,"aw",@nobits
	.sectionflags	@""
	.align	4
.nv.shared._Z27LayerNormRowReduceTempToOutIf6DvarOpIffEEvPKT_iiPS2_T0_:
	.zero		1048


//--------------------- .nv.shared._Z26LayerNormRowReduceInToTempIff6DvarOpIffEEvPKT_iiPT0_T1_ --------------------------
	.section	.nv.shared._Z26LayerNormRowReduceInToTempIff6DvarOpIffEEvPKT_iiPT0_T1_,"aw",@nobits
	.sectionflags	@""
	.align	4
.nv.shared._Z26LayerNormRowReduceInToTempIff6DvarOpIffEEvPKT_iiPT0_T1_:
	.zero		1048


//--------------------- .nv.shared._Z25LayerNormRowReduceInToOutIff6DvarOpIffE7DmeanOpIffEEvPKT_iiPT0_S8_T1_T2_ --------------------------
	.section	.nv.shared._Z25LayerNormRowReduceInToOutIff6DvarOpIffE7DmeanOpIffEEvPKT_iiPT0_S8_T1_T2_,"aw",@nobits
	.sectionflags	@""
	.align	4
.nv.shared._Z25LayerNormRowReduceInToOutIff6DvarOpIffE7DmeanOpIffEEvPKT_iiPT0_S8_T1_T2_:
	.zero		1048


//--------------------- .nv.shared._Z27LayerNormRowReduceTempToOutIf6IvarOpIffEEvPKT_iiPS2_T0_ --------------------------
	.section	.nv.shared._Z27LayerNormRowReduceTempToOutIf6IvarOpIffEEvPKT_iiPS2_T0_,"aw",@nobits
	.sectionflags	@""
	.align	4
.nv.shared._Z27LayerNormRowReduceTempToOutIf6IvarOpIffEEvPKT_iiPS2_T0_:
	.zero		1048


//--------------------- .nv.shared._Z26LayerNormRowReduceInToTempIff6IvarOpIffEEvPKT_iiPT0_T1_ --------------------------
	.section	.nv.shared._Z26LayerNormRowReduceInToTempIff6IvarOpIffEEvPKT_iiPT0_T1_,"aw",@nobits
	.sectionflags	@""
	.align	4
.nv.shared._Z26LayerNormRowReduceInToTempIff6IvarOpIffEEvPKT_iiPT0_T1_:
	.zero		1048


//--------------------- .nv.shared._Z27LayerNormRowReduceTempToOutIf6MeanOpIffEEvPKT_iiPS2_T0_ --------------------------
	.section	.nv.shared._Z27LayerNormRowReduceTempToOutIf6MeanOpIffEEvPKT_iiPS2_T0_,"aw",@nobits
	.sectionflags	@""
	.align	4
.nv.shared._Z27LayerNormRowReduceTempToOutIf6MeanOpIffEEvPKT_iiPS2_T0_:
	.zero		1048


//--------------------- .nv.shared._Z26LayerNormRowReduceInToTempIff6MeanOpIffEEvPKT_iiPT0_T1_ --------------------------
	.section	.nv.shared._Z26LayerNormRowReduceInToTempIff6MeanOpIffEEvPKT_iiPT0_T1_,"aw",@nobits
	.sectionflags	@""
	.align	4
.nv.shared._Z26LayerNormRowReduceInToTempIff6MeanOpIffEEvPKT_iiPT0_T1_:
	.zero		1048


//--------------------- .nv.shared._Z25LayerNormRowReduceInToOutIff6MeanOpIffE6IvarOpIffEEvPKT_iiPT0_S8_T1_T2_ --------------------------
	.section	.nv.shared._Z25LayerNormRowReduceInToOutIff6MeanOpIffE6IvarOpIffEEvPKT_iiPT0_S8_T1_T2_,"aw",@nobits
	.sectionflags	@""
	.align	4
.nv.shared._Z25LayerNormRowReduceInToOutIff6MeanOpIffE6IvarOpIffEEvPKT_iiPT0_S8_T1_T2_:
	.zero		1048


//--------------------- .nv.constant0._Z15LayerNormUpdateIf4DxOpIffEEvPKT_iiPS2_T0_ --------------------------
	.section	.nv.constant0._Z15LayerNormUpdateIf4DxOpIffEEvPKT_iiPS2_T0_,"a",@progbits
	.sectionflags	@""
	.align	4
.nv.constant0._Z15LayerNormUpdateIf4DxOpIffEEvPKT_iiPS2_T0_:
	.zero		976


//--------------------- .nv.constant0._Z27LayerNormRowReduceTempToOutIf7DmeanOpIffEEvPKT_iiPS2_T0_ --------------------------
	.section	.nv.constant0._Z27LayerNormRowReduceTempToOutIf7DmeanOpIffEEvPKT_iiPS2_T0_,"a",@progbits
	.sectionflags	@""
	.align	4
.nv.constant0._Z27LayerNormRowReduceTempToOutIf7DmeanOpIffEEvPKT_iiPS2_T0_:
	.zero		968


//--------------------- .nv.constant0._Z26LayerNormRowReduceInToTempIff7DmeanOpIffEEvPKT_iiPT0_T1_ --------------------------
	.section	.nv.constant0._Z26LayerNormRowReduceInToTempIff7DmeanOpIffEEvPKT_iiPT0_T1_,"a",@progbits
	.sectionflags	@""
	.align	4
.nv.constant0._Z26LayerNormRowReduceInToTempIff7DmeanOpIffEEvPKT_iiPT0_T1_:
	.zero		968


//--------------------- .nv.constant0._Z27LayerNormRowReduceTempToOutIf6DvarOpIffEEvPKT_iiPS2_T0_ --------------------------
	.section	.nv.constant0._Z27LayerNormRowReduceTempToOutIf6DvarOpIffEEvPKT_iiPS2_T0_,"a",@progbits
	.sectionflags	@""
	.align	4
.nv.constant0._Z27LayerNormRowReduceTempToOutIf6DvarOpIffEEvPKT_iiPS2_T0_:
	.zero		960


//--------------------- .nv.constant0._Z26LayerNormRowReduceInToTempIff6DvarOpIffEEvPKT_iiPT0_T1_ --------------------------
	.section	.nv.constant0._Z26LayerNormRowReduceInToTempIff6DvarOpIffEEvPKT_iiPT0_T1_,"a",@progbits
	.sectionflags	@""
	.align	4
.nv.constant0._Z26LayerNormRowReduceInToTempIff6DvarOpIffEEvPKT_iiPT0_T1_:
	.zero		960


//--------------------- .nv.constant0._Z25LayerNormRowReduceInToOutIff6DvarOpIffE7DmeanOpIffEEvPKT_iiPT0_S8_T1_T2_ --------------------------
	.section	.nv.constant0._Z25LayerNormRowReduceInToOutIff6DvarOpIffE7DmeanOpIffEEvPKT_iiPT0_S8_T1_T2_,"a",@progbits
	.sectionflags	@""
	.align	4
.nv.constant0._Z25LayerNormRowReduceInToOutIff6DvarOpIffE7DmeanOpIffEEvPKT_iiPT0_S8_T1_T2_:
	.zero		1016


//--------------------- .nv.constant0._Z29LayerNormRowReduceInToOutWarpIff6DvarOpIffE7DmeanOpIffEEvPKT_iiPT0_S8_T1_T2_ --------------------------
	.section	.nv.constant0._Z29LayerNormRowReduceInToOutWarpIff6DvarOpIffE7DmeanOpIffEEvPKT_iiPT0_S8_T1_T2_,"a",@progbits
	.sectionflags	@""
	.align	4
.nv.constant0._Z29LayerNormRowReduceInToOutWarpIff6DvarOpIffE7DmeanOpIffEEvPKT_iiPT0_S8_T1_T2_:
	.zero		1016


//--------------------- .nv.constant0._Z31LayerNormGradBetaGammaTempToOutIfEvPKT_S2_iiPS0_S3_ --------------------------
	.section	.nv.constant0._Z31LayerNormGradBetaGammaTempToOutIfEvPKT_S2_iiPS0_S3_,"a",@progbits
	.sectionflags	@""
	.align	4
.nv.constant0._Z31LayerNormGradBetaGammaTempToOutIfEvPKT_S2_iiPS0_S3_:
	.zero		936


//--------------------- .nv.constant0._Z30LayerNormGradBetaGammaInToTempIffEvPKT_S2_PKT0_S5_iiiPS3_S6_ --------------------------
	.section	.nv.constant0._Z30LayerNormGradBetaGammaInToTempIffEvPKT_S2_PKT0_S5_iiiPS3_S6_,"a",@progbits
	.sectionflags	@""
	.align	4
.nv.constant0._Z30LayerNormGradBetaGammaInToTempIffEvPKT_S2_PKT0_S5_iiiPS3_S6_:
	.zero		960


//--------------------- .nv.constant0._Z22LayerNormGradBetaGammaIffEvPKT_S2_PKT0_S5_iiPS3_S6_ --------------------------
	.section	.nv.constant0._Z22LayerNormGradBetaGammaIffEvPKT_S2_PKT0_S5_iiPS3_S6_,"a",@progbits
	.sectionflags	@""
	.align	4
.nv.constant0._Z22LayerNormGradBetaGammaIffEvPKT_S2_PKT0_S5_iiPS3_S6_:
	.zero		952


//--------------------- .nv.constant0._Z15LayerNormUpdateIf3YOpIffEEvPKT_iiPS2_T0_ --------------------------
	.section	.nv.constant0._Z15LayerNormUpdateIf3YOpIffEEvPKT_iiPS2_T0_,"a",@progbits
	.sectionflags	@""
	.align	4
.nv.constant0._Z15LayerNormUpdateIf3YOpIffEEvPKT_iiPS2_T0_:
	.zero		960


//--------------------- .nv.constant0._Z27LayerNormRowReduceTempToOutIf6IvarOpIffEEvPKT_iiPS2_T0_ --------------------------
	.section	.nv.constant0._Z27LayerNormRowReduceTempToOutIf6IvarOpIffEEvPKT_iiPS2_T0_,"a",@progbits
	.sectionflags	@""
	.align	4
.nv.constant0._Z27LayerNormRowReduceTempToOutIf6IvarOpIffEEvPKT_iiPS2_T0_:
	.zero		936


//--------------------- .nv.constant0._Z26LayerNormRowReduceInToTempIff6IvarOpIffEEvPKT_iiPT0_T1_ --------------------------
	.section	.nv.constant0._Z26LayerNormRowReduceInToTempIff6IvarOpIffEEvPKT_iiPT0_T1_,"a",@progbits
	.sectionflags	@""
	.align	4
.nv.constant0._Z26LayerNormRowReduceInToTempIff6IvarOpIffEEvPKT_iiPT0_T1_:
	.zero		936


//--------------------- .nv.constant0._Z27LayerNormRowReduceTempToOutIf6MeanOpIffEEvPKT_iiPS2_T0_ --------------------------
	.section	.nv.constant0._Z27LayerNormRowReduceTempToOutIf6MeanOpIffEEvPKT_iiPS2_T0_,"a",@progbits
	.sectionflags	@""
	.align	4
.nv.constant0._Z27LayerNormRowReduceTempToOutIf6MeanOpIffEEvPKT_iiPS2_T0_:
	.zero		924


//--------------------- .nv.constant0._Z26LayerNormRowReduceInToTempIff6MeanOpIffEEvPKT_iiPT0_T1_ --------------------------
	.section	.nv.constant0._Z26LayerNormRowReduceInToTempIff6MeanOpIffEEvPKT_iiPT0_T1_,"a",@progbits
	.sectionflags	@""
	.align	4
.nv.constant0._Z26LayerNormRowReduceInToTempIff6MeanOpIffEEvPKT_iiPT0_T1_:
	.zero		924


//--------------------- .nv.constant0._Z25LayerNormRowReduceInToOutIff6MeanOpIffE6IvarOpIffEEvPKT_iiPT0_S8_T1_T2_ --------------------------
	.section	.nv.constant0._Z25LayerNormRowReduceInToOutIff6MeanOpIffE6IvarOpIffEEvPKT_iiPT0_S8_T1_T2_,"a",@progbits
	.sectionflags	@""
	.align	4
.nv.constant0._Z25LayerNormRowReduceInToOutIff6MeanOpIffE6IvarOpIffEEvPKT_iiPT0_S8_T1_T2_:
	.zero		952


//--------------------- .nv.constant0._Z29LayerNormRowReduceInToOutWarpIff6MeanOpIffE6IvarOpIffEEvPKT_iiPT0_S8_T1_T2_ --------------------------
	.section	.nv.constant0._Z29LayerNormRowReduceInToOutWarpIff6MeanOpIffE6IvarOpIffEEvPKT_iiPT0_S8_T1_T2_,"a",@progbits
	.sectionflags	@""
	.align	4
.nv.constant0._Z29LayerNormRowReduceInToOutWarpIff6MeanOpIffE6IvarOpIffEEvPKT_iiPT0_S8_T1_T2_:
	.zero		952


//--------------------- SYMBOLS --------------------------

	.type		.nv.reservedSmem.offset0,@object
	.size		.nv.reservedSmem.offset0,0x4
	.type		.nv.reservedSmem.cap,@object
	.size		.nv.reservedSmem.cap,0x4
